def matmul_kernel(
    a_ptr,
    b_ptr,
    c_ptr,
    M,
    N,
    K,
    stride_am,
    stride_ak,
    stride_bk,
    stride_bn,
    stride_cm,
    stride_cn,
    BLOCK_M: tl.constexpr,
    BLOCK_N: tl.constexpr,
    BLOCK_K: tl.constexpr,
    GROUP_M: tl.constexpr,
):
    pid = tl.program_id(axis=0)
    num_pid_m = tl.cdiv(M, BLOCK_M)
    num_pid_n = tl.cdiv(N, BLOCK_N)
    num_pid_in_group = GROUP_M * num_pid_n
    group_id = pid // num_pid_in_group
    first_pid_m = group_id * GROUP_M
    group_size_m = min(num_pid_m - first_pid_m, GROUP_M)
    pid_m = first_pid_m + ((pid % num_pid_in_group) % group_size_m)
    pid_n = (pid % num_pid_in_group) // group_size_m

    offs_am = (pid_m * BLOCK_M + tl.arange(0, BLOCK_M)) % M
    offs_bn = (pid_n * BLOCK_N + tl.arange(0, BLOCK_N)) % N
    offs_k = tl.arange(0, BLOCK_K)
    a_ptrs = a_ptr + offs_am[:, None] * stride_am + offs_k[None, :] * stride_ak
    b_ptrs = b_ptr + offs_k[:, None] * stride_bk + offs_bn[None, :] * stride_bn

    acc = tl.zeros((BLOCK_M, BLOCK_N), dtype=tl.float32)
    for kk in range(0, tl.cdiv(K, BLOCK_K)):
        a = tl.load(a_ptrs, mask=offs_k[None, :] < K - kk * BLOCK_K, other=0.0)
        b = tl.load(b_ptrs, mask=offs_k[:, None] < K - kk * BLOCK_K, other=0.0)
        acc = tl.dot(a, b, acc)
        a_ptrs += BLOCK_K * stride_ak
        b_ptrs += BLOCK_K * stride_bk

    c = acc.to(c_ptr.dtype.element_ty)
    offs_cm = pid_m * BLOCK_M + tl.arange(0, BLOCK_M)
    offs_cn = pid_n * BLOCK_N + tl.arange(0, BLOCK_N)
    c_ptrs = c_ptr + offs_cm[:, None] * stride_cm + offs_cn[None, :] * stride_cn
    mask = (offs_cm[:, None] < M) & (offs_cn[None, :] < N)
    tl.store(c_ptrs, c, mask=mask)

# config = {"BLOCK_K": 32, "BLOCK_M": 512, "BLOCK_N": 512, "GROUP_M": 8, "arch": "sm_100", "dtype": "fp8e5m2", "num_ctas": 4, "num_stages": 3, "num_warps": 4}
# arch = sm_100


// ===== COMPILED SASS (sm_100a) =====

	.target	sm_100a

	.elftype	@"ET_EXEC"


//--------------------- .note.nv.tkinfo           --------------------------
	.section	.note.nv.tkinfo,"",@"SHT_NOTE"
	.sectionflags	@"SHF_NOTE_NV_TKINFO"
	.tkinfo
        /*0018*/ 	.word	0x00000081
        /*0030*/ 	.string	""
        /*0030*/ 	.string	"ptxas-blackwell"
        /*0030*/ 	.string	"Cuda compilation tools, release 12.9, V12.9.86"
        /*0030*/ 	.string	"Build cuda_12.9.r12.9/compiler.36037853_0"
        /*0030*/ 	.string	"-v  -suppress-debug-info  -lineinfo  -arch sm_100a "



//--------------------- .note.nv.cuver            --------------------------
	.section	.note.nv.cuver,"",@"SHT_NOTE"
	.sectionflags	@"SHF_NOTE_NV_CUVER"
        /*0018*/ 	.short	0x0001
        /*001a*/ 	.short	0x0064
        /*001c*/ 	.short	0x0001
        /*001e*/ 	.short	0x0000
        /*0020*/ 	.short	0x0001
        /*0022*/ 	.short	0x0000


//--------------------- .nv.info                  --------------------------
	.section	.nv.info,"",@"SHT_CUDA_INFO"
	.align	4


	//----- nvinfo : EIATTR_REGCOUNT
	.align		4
        /*0000*/ 	.byte	0x04, 0x2f
        /*0002*/ 	.short	(.L_4 - .L_3)
	.align		4
.L_3:
        /*0004*/ 	.word	index@(matmul_kernel)
        /*0008*/ 	.word	0x000000ff


	//----- nvinfo : EIATTR_FRAME_SIZE
	.align		4
.L_4:
        /*000c*/ 	.byte	0x04, 0x11
        /*000e*/ 	.short	(.L_6 - .L_5)
	.align		4
.L_5:
        /*0010*/ 	.word	index@($__internal_2_$__cuda_sm10x_tcgen05_guardrail_trap_unallocated_columns_being_dealloced)
        /*0014*/ 	.word	0x00000db0


	//----- nvinfo : EIATTR_FRAME_SIZE
	.align		4
.L_6:
        /*0018*/ 	.byte	0x04, 0x11
        /*001a*/ 	.short	(.L_8 - .L_7)
	.align		4
.L_7:
        /*001c*/ 	.word	index@($__internal_1_$__cuda_sm10x_tcgen05_guardrail_trap_phase_invalid_during_alloc)
        /*0020*/ 	.word	0x00000db0


	//----- nvinfo : EIATTR_FRAME_SIZE
	.align		4
.L_8:
        /*0024*/ 	.byte	0x04, 0x11
        /*0026*/ 	.short	(.L_10 - .L_9)
	.align		4
.L_9:
        /*0028*/ 	.word	index@($__internal_0_$__cuda_sm10x_tcgen05_guardrail_trap_col_being_dealloced_not_returned_by_alloc)
        /*002c*/ 	.word	0x00000db0


	//----- nvinfo : EIATTR_FRAME_SIZE
	.align		4
.L_10:
        /*0030*/ 	.byte	0x04, 0x11
        /*0032*/ 	.short	(.L_12 - .L_11)
	.align		4
.L_11:
        /*0034*/ 	.word	index@(matmul_kernel)
        /*0038*/ 	.word	0x00000db0


	//----- nvinfo : EIATTR_MIN_STACK_SIZE
	.align		4
.L_12:
        /*003c*/ 	.byte	0x04, 0x12
        /*003e*/ 	.short	(.L_14 - .L_13)
	.align		4
.L_13:
        /*0040*/ 	.word	index@(matmul_kernel)
        /*0044*/ 	.word	0x00000db0
.L_14:


//--------------------- .nv.info.matmul_kernel    --------------------------
	.section	.nv.info.matmul_kernel,"",@"SHT_CUDA_INFO"
	.sectionflags	@""
	.align	4


	//----- nvinfo : EIATTR_CUDA_API_VERSION
	.align		4
        /*0000*/ 	.byte	0x04, 0x37
        /*0002*/ 	.short	(.L_16 - .L_15)
.L_15:
        /*0004*/ 	.word	0x00000081


	//----- nvinfo : EIATTR_KPARAM_INFO
	.align		4
.L_16:
        /*0008*/ 	.byte	0x04, 0x17
        /*000a*/ 	.short	(.L_18 - .L_17)
.L_17:
        /*000c*/ 	.word	0x00000000
        /*0010*/ 	.short	0x000d
        /*0012*/ 	.short	0x0048
        /*0014*/ 	.byte	0x00, 0xf4, 0x21, 0x00


	//----- nvinfo : EIATTR_KPARAM_INFO
	.align		4
.L_18:
        /*0018*/ 	.byte	0x04, 0x17
        /*001a*/ 	.short	(.L_20 - .L_19)
.L_19:
        /*001c*/ 	.word	0x00000000
        /*0020*/ 	.short	0x000c
        /*0022*/ 	.short	0x0040
        /*0024*/ 	.byte	0x00, 0xf4, 0x21, 0x00


	//----- nvinfo : EIATTR_KPARAM_INFO
	.align		4
.L_20:
        /*0028*/ 	.byte	0x04, 0x17
        /*002a*/ 	.short	(.L_22 - .L_21)
.L_21:
        /*002c*/ 	.word	0x00000000
        /*0030*/ 	.short	0x000b
        /*0032*/ 	.short	0x0038
        /*0034*/ 	.byte	0x00, 0xf0, 0x11, 0x00


	//----- nvinfo : EIATTR_KPARAM_INFO
	.align		4
.L_22:
        /*0038*/ 	.byte	0x04, 0x17
        /*003a*/ 	.short	(.L_24 - .L_23)
.L_23:
        /*003c*/ 	.word	0x00000000
        /*0040*/ 	.short	0x000a
        /*0042*/ 	.short	0x0034
        /*0044*/ 	.byte	0x00, 0xf0, 0x11, 0x00


	//----- nvinfo : EIATTR_KPARAM_INFO
	.align		4
.L_24:
        /*0048*/ 	.byte	0x04, 0x17
        /*004a*/ 	.short	(.L_26 - .L_25)
.L_25:
        /*004c*/ 	.word	0x00000000
        /*0050*/ 	.short	0x0009
        /*0052*/ 	.short	0x0030
        /*0054*/ 	.byte	0x00, 0xf0, 0x11, 0x00


	//----- nvinfo : EIATTR_KPARAM_INFO
	.align		4
.L_26:
        /*0058*/ 	.byte	0x04, 0x17
        /*005a*/ 	.short	(.L_28 - .L_27)
.L_27:
        /*005c*/ 	.word	0x00000000
        /*0060*/ 	.short	0x0008
        /*0062*/ 	.short	0x002c
        /*0064*/ 	.byte	0x00, 0xf0, 0x11, 0x00


	//----- nvinfo : EIATTR_KPARAM_INFO
	.align		4
.L_28:
        /*0068*/ 	.byte	0x04, 0x17
        /*006a*/ 	.short	(.L_30 - .L_29)
.L_29:
        /*006c*/ 	.word	0x00000000
        /*0070*/ 	.short	0x0007
        /*0072*/ 	.short	0x0028
        /*0074*/ 	.byte	0x00, 0xf0, 0x11, 0x00


	//----- nvinfo : EIATTR_KPARAM_INFO
	.align		4
.L_30:
        /*0078*/ 	.byte	0x04, 0x17
        /*007a*/ 	.short	(.L_32 - .L_31)
.L_31:
        /*007c*/ 	.word	0x00000000
        /*0080*/ 	.short	0x0006
        /*0082*/ 	.short	0x0024
        /*0084*/ 	.byte	0x00, 0xf0, 0x11, 0x00


	//----- nvinfo : EIATTR_KPARAM_INFO
	.align		4
.L_32:
        /*0088*/ 	.byte	0x04, 0x17
        /*008a*/ 	.short	(.L_34 - .L_33)
.L_33:
        /*008c*/ 	.word	0x00000000
        /*0090*/ 	.short	0x0005
        /*0092*/ 	.short	0x0020
        /*0094*/ 	.byte	0x00, 0xf0, 0x11, 0x00


	//----- nvinfo : EIATTR_KPARAM_INFO
	.align		4
.L_34:
        /*0098*/ 	.byte	0x04, 0x17
        /*009a*/ 	.short	(.L_36 - .L_35)
.L_35:
        /*009c*/ 	.word	0x00000000
        /*00a0*/ 	.short	0x0004
        /*00a2*/ 	.short	0x001c
        /*00a4*/ 	.byte	0x00, 0xf0, 0x11, 0x00


	//----- nvinfo : EIATTR_KPARAM_INFO
	.align		4
.L_36:
        /*00a8*/ 	.byte	0x04, 0x17
        /*00aa*/ 	.short	(.L_38 - .L_37)
.L_37:
        /*00ac*/ 	.word	0x00000000
        /*00b0*/ 	.short	0x0003
        /*00b2*/ 	.short	0x0018
        /*00b4*/ 	.byte	0x00, 0xf0, 0x11, 0x00


	//----- nvinfo : EIATTR_KPARAM_INFO
	.align		4
.L_38:
        /*00b8*/ 	.byte	0x04, 0x17
        /*00ba*/ 	.short	(.L_40 - .L_39)
.L_39:
        /*00bc*/ 	.word	0x00000000
        /*00c0*/ 	.short	0x0002
        /*00c2*/ 	.short	0x0010
        /*00c4*/ 	.byte	0x00, 0xf4, 0x21, 0x00


	//----- nvinfo : EIATTR_KPARAM_INFO
	.align		4
.L_40:
        /*00c8*/ 	.byte	0x04, 0x17
        /*00ca*/ 	.short	(.L_42 - .L_41)
.L_41:
        /*00cc*/ 	.word	0x00000000
        /*00d0*/ 	.short	0x0001
        /*00d2*/ 	.short	0x0008
        /*00d4*/ 	.byte	0x00, 0xf4, 0x21, 0x00


	//----- nvinfo : EIATTR_KPARAM_INFO
	.align		4
.L_42:
        /*00d8*/ 	.byte	0x04, 0x17
        /*00da*/ 	.short	(.L_44 - .L_43)
.L_43:
        /*00dc*/ 	.word	0x00000000
        /*00e0*/ 	.short	0x0000
        /*00e2*/ 	.short	0x0000
        /*00e4*/ 	.byte	0x00, 0xf4, 0x21, 0x00


	//----- nvinfo : EIATTR_EXPLICIT_CLUSTER
	.align		4
.L_44:
        /*00e8*/ 	.byte	0x01, 0x3e
	.zero		2


	//----- nvinfo : EIATTR_CTA_PER_CLUSTER
	.align		4
        /*00ec*/ 	.byte	0x04, 0x3d
        /*00ee*/ 	.short	(.L_46 - .L_45)
.L_45:
        /*00f0*/ 	.word	0x00000004
        /*00f4*/ 	.word	0x00000001
        /*00f8*/ 	.word	0x00000001


	//----- nvinfo : EIATTR_AT_ENTRY_FRAGMENTS
	.align		4
.L_46:
        /*00fc*/ 	.byte	0x04, 0x4f
        /*00fe*/ 	.short	(.L_48 - .L_47)


	//   ....[0]....
.L_47:
        /*0100*/ 	.word	0x00000004


	//----- nvinfo : EIATTR_RESERVED_SMEM_USED
	.align		4
.L_48:
        /*0104*/ 	.byte	0x01, 0x41
	.zero		2


	//----- nvinfo : EIATTR_SPARSE_MMA_MASK
	.align		4
        /*0108*/ 	.byte	0x03, 0x50
        /*010a*/ 	.short	0x0000


	//----- nvinfo : EIATTR_TCGEN05_1CTA_USED
	.align		4
        /*010c*/ 	.byte	0x01, 0x51
	.zero		2


	//----- nvinfo : EIATTR_MAXREG_COUNT
	.align		4
        /*0110*/ 	.byte	0x03, 0x1b
        /*0112*/ 	.short	0x00ff


	//----- nvinfo : EIATTR_NUM_BARRIERS
	.align		4
        /*0114*/ 	.byte	0x02, 0x4c
        /*0116*/ 	.byte	0x01
	.zero		1


	//----- nvinfo : EIATTR_ANNOTATIONS
	.align		4
        /*0118*/ 	.byte	0x04, 0x55
        /*011a*/ 	.short	(.L_50 - .L_49)


	//   ....[0]....
.L_49:
        /*011c*/ 	.word	0x00000001
        /*0120*/ 	.byte	0x20, 0x0a, 0x00, 0x00, 0x01, 0x00, 0x00, 0x00, 0xf0, 0x0e, 0x00, 0x00, 0x01, 0x00, 0x00, 0x00
        /* <DEDUP_REMOVED lines=774> */
        /*3190*/ 	.byte	0x60, 0x91, 0x02, 0x00


	//----- nvinfo : EIATTR_INT_WARP_WIDE_INSTR_OFFSETS
	.align		4
.L_50:
        /*3194*/ 	.byte	0x04, 0x31
        /*3196*/ 	.short	(.L_52 - .L_51)


	//   ....[0]....
.L_51:
        /*3198*/ 	.word	0x00000e30


	//   ....[1]....
        /*319c*/ 	.word	0x00000e40


	//   ....[2]....
        /*31a0*/ 	.word	0x00008a00


	//   ....[3]....
        /*31a4*/ 	.word	0x00029be0


	//   ....[4]....
        /*31a8*/ 	.word	0x00029c30


	//----- nvinfo : EIATTR_COOP_GROUP_MASK_REGIDS
	.align		4
.L_52:
        /*31ac*/ 	.byte	0x04, 0x29
        /*31ae*/ 	.short	(.L_54 - .L_53)


	//   ....[0]....
.L_53:
        /*31b0*/ 	.word	0xffffffff


	//   ....[1]....
        /*31b4*/ 	.word	0xffffffff


	//   ....[2]....
        /*31b8*/ 	.word	0xffffffff


	//   ....[3]....
        /*31bc*/ 	.word	0xffffffff


	//----- nvinfo : EIATTR_COOP_GROUP_INSTR_OFFSETS
	.align		4
.L_54:
        /*31c0*/ 	.byte	0x04, 0x28
        /*31c2*/ 	.short	(.L_56 - .L_55)


	//   ....[0]....
.L_55:
        /*31c4*/ 	.word	0x00000080


	//   ....[1]....
        /*31c8*/ 	.word	0x00000340


	//   ....[2]....
        /*31cc*/ 	.word	0x00029a70


	//   ....[3]....
        /*31d0*/ 	.word	0x00029ce0


	//----- nvinfo : EIATTR_VRC_CTA_INIT_COUNT
	.align		4
.L_56:
        /*31d4*/ 	.byte	0x02, 0x4a
        /*31d6*/ 	.byte	0x80
	.zero		1


	//----- nvinfo : EIATTR_MBARRIER_INSTR_OFFSETS
	.align		4
        /*31d8*/ 	.byte	0x04, 0x39
        /*31da*/ 	.short	(.L_58 - .L_57)


	//   ....[0]....
.L_57:
        /*31dc*/ 	.word	0x00000fc0
        /*31e0*/ 	.word	0x000000ff
        /*31e4*/ 	.word	0x00000000
        /*31e8*/ 	.short	0x0100
        /*31ea*/ 	.byte	0x08
	.zero		1


	//   ....[1]....
        /*31ec*/ 	.word	0x00008a30
        /*31f0*/ 	.word	0x000000ff
        /*31f4*/ 	.word	0x0000a008
        /*31f8*/ 	.short	0x0100
        /*31fa*/ 	.byte	0x0b
	.zero		1


	//   ....[2]....
        /*31fc*/ 	.word	0x0000d4d0
        /*3200*/ 	.word	0x000000ff
        /*3204*/ 	.word	0x00000000
        /*3208*/ 	.short	0x010a
        /*320a*/ 	.byte	0x08
	.zero		1


	//   ....[3]....
        /*320c*/ 	.word	0x00012f60
        /*3210*/ 	.word	0x000000ff
        /*3214*/ 	.word	0x00000000
        /*3218*/ 	.short	0x010a
        /*321a*/ 	.byte	0x08
	.zero		1


	//   ....[4]....
        /*321c*/ 	.word	0x000130b0
        /*3220*/ 	.word	0x000000ff
        /*3224*/ 	.word	0x0000a000
        /*3228*/ 	.short	0x0108
        /*322a*/ 	.byte	0x0b
	.zero		1


	//   ....[5]....
        /*322c*/ 	.word	0x00013170
        /*3230*/ 	.word	0x000000ff
        /*3234*/ 	.word	0x0000a008
        /*3238*/ 	.short	0x0108
        /*323a*/ 	.byte	0x0b
	.zero		1


	//   ....[6]....
        /*323c*/ 	.word	0x00029d00
        /*3240*/ 	.word	0x000000ff
        /*3244*/ 	.word	0x00000000
        /*3248*/ 	.short	0x010a
        /*324a*/ 	.byte	0x08
	.zero		1


	//   ....[7]....
        /*324c*/ 	.word	0x00029d30
        /*3250*/ 	.word	0x000000ff
        /*3254*/ 	.word	0x00000000
        /*3258*/ 	.short	0x010a
        /*325a*/ 	.byte	0x08
	.zero		1


	//----- nvinfo : EIATTR_NUM_MBARRIERS
	.align		4
.L_58:
        /*325c*/ 	.byte	0x03, 0x38
        /*325e*/ 	.short	0x0002


	//----- nvinfo : EIATTR_EXIT_INSTR_OFFSETS
	.align		4
        /*3260*/ 	.byte	0x04, 0x1c
        /*3262*/ 	.short	(.L_60 - .L_59)


	//   ....[0]....
.L_59:
        /*3264*/ 	.word	0x00029cf0


	//----- nvinfo : EIATTR_REQNTID
	.align		4
.L_60:
        /*3268*/ 	.byte	0x04, 0x10
        /*326a*/ 	.short	(.L_62 - .L_61)
.L_61:
        /*326c*/ 	.word	0x00000080
        /*3270*/ 	.word	0x00000001
        /*3274*/ 	.word	0x00000001


	//----- nvinfo : EIATTR_CRS_STACK_SIZE
	.align		4
.L_62:
        /*3278*/ 	.byte	0x04, 0x1e
        /*327a*/ 	.short	(.L_64 - .L_63)
.L_63:
        /*327c*/ 	.word	0x00000000


	//----- nvinfo : EIATTR_CBANK_PARAM_SIZE
	.align		4
.L_64:
        /*3280*/ 	.byte	0x03, 0x19
        /*3282*/ 	.short	0x0050


	//----- nvinfo : EIATTR_PARAM_CBANK
	.align		4
        /*3284*/ 	.byte	0x04, 0x0a
        /*3286*/ 	.short	(.L_66 - .L_65)
	.align		4
.L_65:
        /*3288*/ 	.word	index@(.nv.constant0.matmul_kernel)
        /*328c*/ 	.short	0x0380
        /*328e*/ 	.short	0x0050


	//----- nvinfo : EIATTR_SW_WAR
	.align		4
.L_66:
        /*3290*/ 	.byte	0x04, 0x36
        /*3292*/ 	.short	(.L_68 - .L_67)
.L_67:
        /*3294*/ 	.word	0x00000008
.L_68:


//--------------------- .nv.compat                --------------------------
	.section	.nv.compat,"",@"SHT_CUDA_COMPAT_INFO"
	.align	4
        /*0000*/ 	.byte	0x02, 0x02, 0x02, 0x00, 0x02, 0x05, 0x05, 0x00, 0x02, 0x03, 0x00, 0x00, 0x02, 0x06, 0x01, 0x00


//--------------------- .nv.callgraph             --------------------------
	.section	.nv.callgraph,"",@"SHT_CUDA_CALLGRAPH"
	.align	4
	.sectionentsize	8
	.align		4
        /*0000*/ 	.word	0x00000000
	.align		4
        /*0004*/ 	.word	0xffffffff
	.align		4
        /*0008*/ 	.word	0x00000000
	.align		4
        /*000c*/ 	.word	0xfffffffe
	.align		4
        /*0010*/ 	.word	0x00000000
	.align		4
        /*0014*/ 	.word	0xfffffffd
	.align		4
        /*0018*/ 	.word	0x00000000
	.align		4
        /*001c*/ 	.word	0xfffffffc


//--------------------- .text.matmul_kernel       --------------------------
	.section	.text.matmul_kernel,"ax",@progbits
	.align	128
        .global         matmul_kernel
        .type           matmul_kernel,@function
        .size           matmul_kernel,(.L_x_20 - matmul_kernel)
        .other          matmul_kernel,@"STO_CUDA_ENTRY STV_DEFAULT"
matmul_kernel:
.text.matmul_kernel:
[----:B------:R-:W0:Y:S01]  /*0000*/  LDC R1, c[0x0][0x37c] ;  /* 0x0000df00ff017b82 */ /* 0x000e220000000800 */
[----:B------:R-:W1:Y:S01]  /*0010*/  S2R R3, SR_TID.X ;  /* 0x0000000000037919 */ /* 0x000e620000002100 */
[----:B0-----:R-:W-:Y:S01]  /*0020*/  VIADD R1, R1, 0xfffff250 ;  /* 0xfffff25001017836 */ /* 0x001fe20000000000 */
[----:B------:R-:W0:Y:S01]  /*0030*/  LDCU.64 UR24, c[0x0][0x358] ;  /* 0x00006b00ff1877ac */ /* 0x000e220008000a00 */
[----:B-1----:R-:W-:-:S13]  /*0040*/  ISETP.GE.U32.AND P0, PT, R3, 0x20, PT ;  /* 0x000000200300780c */ /* 0x002fda0003f06070 */
[----:B------:R-:W-:Y:S02]  /*0050*/  VOTEU.ANY UP0, P0 ;  /* 0x0000000000ff7886 */ /* 0x000fe40000000100 */
[----:B------:R-:W-:Y:S05]  /*0060*/  BRA.U UP0, `(.L_x_0) ;  /* 0x0000000100b87547 */ /* 0x000fea000b800000 */
[----:B------:R-:W1:Y:S01]  /*0070*/  S2UR UR6, SR_CgaCtaId ;  /* 0x00000000000679c3 */ /* 0x000e620000008800 */
[----:B------:R-:W-:Y:S01]  /*0080*/  NOP ;  /* 0x0000000000007918 */ /* 0x000fe20000000000 */
[----:B------:R-:W-:Y:S02]  /*0090*/  UMOV UR4, 0x40 ;  /* 0x0000004000047882 */ /* 0x000fe40000000000 */
[----:B-1----:R-:W-:-:S09]  /*00a0*/  ULEA UR4, UR6, UR4, 0x18 ;  /* 0x0000000406047291 */ /* 0x002fd2000f8ec0ff */
[----:B------:R-:W1:Y:S01]  /*00b0*/  LDS.U8 R0, [UR4] ;  /* 0x00000004ff007984 */ /* 0x000e620008000000 */
[----:B------:R-:W-:Y:S02]  /*00c0*/  UMOV UR4, 0x400 ;  /* 0x0000040000047882 */ /* 0x000fe40000000000 */
[----:B------:R-:W-:Y:S01]  /*00d0*/  ULEA UR4, UR6, UR4, 0x18 ;  /* 0x0000000406047291 */ /* 0x000fe2000f8ec0ff */
[----:B-1----:R-:W-:-:S13]  /*00e0*/  ISETP.NE.AND P0, PT, R0, RZ, PT ;  /* 0x000000ff0000720c */ /* 0x002fda0003f05270 */
[----:B------:R-:W-:Y:S05]  /*00f0*/  @P0 BRA `(.L_x_1) ;  /* 0x00000000007c0947 */ /* 0x000fea0003800000 */
[----:B------:R-:W-:-:S13]  /*0100*/  ELECT P0, URZ, PT ;  /* 0x0000000000ff782f */ /* 0x000fda0003800000 */
[----:B------:R-:W-:Y:S05]  /*0110*/  @!P0 BRA `(.L_x_2) ;  /* 0x0000000000848947 */ /* 0x000fea0003800000 */
[----:B------:R-:W-:Y:S01]  /*0120*/  UMOV UR5, 0x10 ;  /* 0x0000001000057882 */ /* 0x000fe20000000000 */
[----:B------:R-:W-:Y:S02]  /*0130*/  IMAD.MOV.U32 R7, RZ, RZ, 0x1 ;  /* 0x00000001ff077424 */ /* 0x000fe400078e00ff */
[----:B------:R-:W-:Y:S02]  /*0140*/  IMAD.MOV.U32 R5, RZ, RZ, 0xffff ;  /* 0x0000ffffff057424 */ /* 0x000fe400078e00ff */
[----:B------:R-:W-:Y:S04]  /*0150*/  DEPBAR.LE SB1, 0x36 ;  /* 0x00009d800000791a */ /* 0x000fe80000000000 */
[----:B------:R-:W1:Y:S02]  /*0160*/  UTCATOMSWS.FIND_AND_SET.ALIGN UP1, UR5, UR5 ;  /* 0x00000005000575e3 */ /* 0x000e640008020800 */
[----:B-1----:R-:W-:-:S04]  /*0170*/  PLOP3.LUT P0, PT, PT, PT, UP1, 0x80, 0x8 ;  /* 0x000000000008781c */ /* 0x002fc80003f0f018 */
[----:B------:R-:W-:-:S04]  /*0180*/  SEL R0, RZ, 0xffffffff, !P0 ;  /* 0xffffffffff007807 */ /* 0x000fc80004000000 */
[----:B------:R-:W-:Y:S01]  /*0190*/  ISETP.NE.AND P0, PT, R0, RZ, PT ;  /* 0x000000ff0000720c */ /* 0x000fe20003f05270 */
[----:B------:R-:W-:-:S12]  /*01a0*/  IMAD.U32 R0, RZ, RZ, UR5 ;  /* 0x00000005ff007e24 */ /* 0x000fd8000f8e00ff */
[----:B------:R-:W-:Y:S05]  /*01b0*/  @P0 BRA `(.L_x_3) ;  /* 0x0000000000240947 */ /* 0x000fea0003800000 */
.L_x_4:
[----:B------:R-:W-:Y:S05]  /*01c0*/  NANOSLEEP 0x64 ;  /* 0x000000640000795d */ /* 0x000fea0003800000 */
[----:B------:R-:W-:-:S05]  /*01d0*/  UMOV UR5, 0x10 ;  /* 0x0000001000057882 */ /* 0x000fca0000000000 */
[----:B------:R-:W-:Y:S04]  /*01e0*/  DEPBAR.LE SB1, 0x36 ;  /* 0x00009d800000791a */ /* 0x000fe80000000000 */
[----:B------:R-:W1:Y:S02]  /*01f0*/  UTCATOMSWS.FIND_AND_SET.ALIGN UP1, UR5, UR5 ;  /* 0x00000005000575e3 */ /* 0x000e640008020800 */
[----:B-1----:R-:W-:-:S04]  /*0200*/  PLOP3.LUT P0, PT, PT, PT, UP1, 0x80, 0x8 ;  /* 0x000000000008781c */ /* 0x002fc80003f0f018 */
[----:B------:R-:W-:-:S04]  /*0210*/  SEL R0, RZ, 0xffffffff, !P0 ;  /* 0xffffffffff007807 */ /* 0x000fc80004000000 */
[----:B------:R-:W-:Y:S01]  /*0220*/  ISETP.NE.AND P0, PT, R0, RZ, PT ;  /* 0x000000ff0000720c */ /* 0x000fe20003f05270 */
[----:B------:R-:W-:-:S12]  /*0230*/  IMAD.U32 R0, RZ, RZ, UR5 ;  /* 0x00000005ff007e24 */ /* 0x000fd8000f8e00ff */
[----:B------:R-:W-:Y:S05]  /*0240*/  @!P0 BRA `(.L_x_4) ;  /* 0xfffffffc00dc8947 */ /* 0x000fea000383ffff */
.L_x_3:
[C---:B------:R-:W-:Y:S01]  /*0250*/  VIADD R4, R0.reuse, 0x10 ;  /* 0x0000001000047836 */ /* 0x040fe20000000000 */
[----:B------:R-:W-:Y:S01]  /*0260*/  UMOV UR5, 0x50 ;  /* 0x0000005000057882 */ /* 0x000fe20000000000 */
[----:B------:R-:W-:Y:S01]  /*0270*/  SHF.L.U32 R2, R5, R0, RZ ;  /* 0x0000000005027219 */ /* 0x000fe200000006ff */
[----:B------:R-:W-:Y:S01]  /*0280*/  ULEA UR5, UR6, UR5, 0x18 ;  /* 0x0000000506057291 */ /* 0x000fe2000f8ec0ff */
[----:B------:R-:W-:Y:S01]  /*0290*/  IMAD.SHL.U32 R0, R0, 0x20, RZ ;  /* 0x0000002000007824 */ /* 0x000fe200078e00ff */
[----:B------:R-:W-:-:S04]  /*02a0*/  SHF.L.U32 R5, R7, R4, RZ ;  /* 0x0000000407057219 */ /* 0x000fc800000006ff */
[----:B------:R-:W-:-:S05]  /*02b0*/  LOP3.LUT R2, R5, R2, RZ, 0xfc, !PT ;  /* 0x0000000205027212 */ /* 0x000fca00078efcff */
[----:B------:R1:W-:Y:S04]  /*02c0*/  ATOMS.OR RZ, [UR5], R2 ;  /* 0x00000002ffff798c */ /* 0x0003e8000b000005 */
[----:B------:R1:W-:Y:S01]  /*02d0*/  STS [UR4], R0 ;  /* 0x00000000ff007988 */ /* 0x0003e20008000804 */
[----:B------:R-:W-:Y:S05]  /*02e0*/  BRA `(.L_x_2) ;  /* 0x0000000000107947 */ /* 0x000fea0003800000 */
.L_x_1:
[----:B------:R-:W-:Y:S01]  /*02f0*/  IMAD.MOV.U32 R0, RZ, RZ, -0x1 ;  /* 0xffffffffff007424 */ /* 0x000fe200078e00ff */
[----:B------:R-:W-:-:S04]  /*0300*/  MOV R4, 0x330 ;  /* 0x0000033000047802 */ /* 0x000fc80000000f00 */
[----:B------:R1:W-:Y:S03]  /*0310*/  STS [UR4], R0 ;  /* 0x00000000ff007988 */ /* 0x0003e60008000804 */
[----:B01----:R-:W-:Y:S05]  /*0320*/  CALL.REL.NOINC `($__internal_1_$__cuda_sm10x_tcgen05_guardrail_trap_phase_invalid_during_alloc) ;  /* 0x0000029800987944 */ /* 0x003fea0003c00000 */
.L_x_2:
[----:B------:R-:W-:Y:S05]  /*0330*/  WARPSYNC.ALL ;  /* 0x0000000000007948 */ /* 0x000fea0003800000 */
[----:B------:R-:W-:Y:S01]  /*0340*/  NOP ;  /* 0x0000000000007918 */ /* 0x000fe20000000000 */
.L_x_0:
[----:B------:R-:W2:Y:S08]  /*0350*/  LDC.64 R38, c[0x0][0x398] ;  /* 0x0000e600ff267b82 */ /* 0x000eb00000000a00 */
[----:B------:R-:W3:Y:S02]  /*0360*/  S2UR UR5, SR_CgaSize ;  /* 0x00000000000579c3 */ /* 0x000ee40000008a00 */
[----:B---3--:R-:W-:-:S12]  /*0370*/  UIMAD UR5, UR5, -0xa0, URZ ;  /* 0xffffff60050578a4 */ /* 0x008fd8000f8e02ff */
[----:B------:R-:W3:Y:S01]  /*0380*/  LDCU UR5, c[0x0][UR5+0x2b0] ;  /* 0x00005600050577ac */ /* 0x000ee20008000800 */
[----:B------:R-:W-:Y:S02]  /*0390*/  LOP3.LUT R51, R3, 0x7f, RZ, 0xc0, !PT ;  /* 0x0000007f03337812 */ /* 0x000fe400078ec0ff */
[----:B------:R-:W-:Y:S01]  /*03a0*/  PRMT R79, RZ, 0x7610, R79 ;  /* 0x00007610ff4f7816 */ /* 0x000fe2000000004f */
[----:B------:R-:W-:Y:S01]  /*03b0*/  UMOV UR11, 0x400 ;  /* 0x00000400000b7882 */ /* 0x000fe20000000000 */
[----:B------:R-:W4:Y:S01]  /*03c0*/  LDCU UR9, c[0x0][0x3a4] ;  /* 0x00007480ff0977ac */ /* 0x000f220008000800 */
[----:B------:R-:W5:Y:S01]  /*03d0*/  S2UR UR4, SR_CTAID.X ;  /* 0x00000000000479c3 */ /* 0x000f620000002500 */
[----:B------:R-:W1:Y:S01]  /*03e0*/  LDCU.128 UR20, c[0x0][0x380] ;  /* 0x00007000ff1477ac */ /* 0x000e620008000c00 */
[----:B------:R-:W-:-:S06]  /*03f0*/  UMOV UR6, 0x1 ;  /* 0x0000000100067882 */ /* 0x000fcc0000000000 */
[----:B------:R-:W0:Y:S01]  /*0400*/  LDC.64 R82, c[0x0][0x3a8] ;  /* 0x0000ea00ff527b82 */ /* 0x000e220000000a00 */
[----:B-12---:R-:W-:Y:S01]  /*0410*/  VIADD R0, R39, 0x1ff ;  /* 0x000001ff27007836 */ /* 0x006fe20000000000 */
[----:B------:R-:W-:-:S06]  /*0420*/  IABS R12, R38 ;  /* 0x00000026000c7213 */ /* 0x000fcc0000000000 */
[----:B------:R-:W-:Y:S01]  /*0430*/  BAR.SYNC.DEFER_BLOCKING 0x0 ;  /* 0x0000000000007b1d */ /* 0x000fe20000010000 */
[----:B------:R-:W-:Y:S02]  /*0440*/  ISETP.NE.AND P6, PT, R38, RZ, PT ;  /* 0x000000ff2600720c */ /* 0x000fe40003fc5270 */
[----:B------:R-:W-:Y:S02]  /*0450*/  SHF.R.S32.HI R5, RZ, 0x1f, R0 ;  /* 0x0000001fff057819 */ /* 0x000fe40000011400 */
[----:B-----5:R-:W-:Y:S02]  /*0460*/  I2FP.F32.U32 R6, UR4 ;  /* 0x0000000400067c45 */ /* 0x020fe40008201000 */
[----:B------:R-:W-:-:S03]  /*0470*/  LEA.HI R5, R5, R0, RZ, 0x9 ;  /* 0x0000000005057211 */ /* 0x000fc600078f48ff */
[----:B---3--:R-:W-:Y:S01]  /*0480*/  FMUL R6, R6, UR5 ;  /* 0x0000000506067c20 */ /* 0x008fe20008400000 */
[----:B------:R-:W-:Y:S01]  /*0490*/  SHF.R.S32.HI R5, RZ, 0x9, R5 ;  /* 0x00000009ff057819 */ /* 0x000fe20000011405 */
[----:B------:R-:W1:Y:S02]  /*04a0*/  S2UR UR5, SR_CgaCtaId ;  /* 0x00000000000579c3 */ /* 0x000e640000008800 */
[----:B------:R-:W-:Y:S02]  /*04b0*/  F2I.U32.TRUNC.NTZ R7, R6 ;  /* 0x0000000600077305 */ /* 0x000fe4000020f000 */
[----:B------:R-:W-:-:S05]  /*04c0*/  IMAD.SHL.U32 R2, R5, 0x8, RZ ;  /* 0x0000000805027824 */ /* 0x000fca00078e00ff */
[----:B------:R-:W-:-:S04]  /*04d0*/  IABS R9, R2 ;  /* 0x0000000200097213 */ /* 0x000fc80000000000 */
[----:B------:R-:W2:Y:S01]  /*04e0*/  I2F.RP R0, R9 ;  /* 0x0000000900007306 */ /* 0x000ea20000209400 */
[----:B-1----:R-:W-:Y:S02]  /*04f0*/  USHF.L.U32 UR4, UR5, 0x7, URZ ;  /* 0x0000000705047899 */ /* 0x002fe400080006ff */
[----:B------:R-:W-:-:S05]  /*0500*/  ULEA UR11, UR5, UR11, 0x18 ;  /* 0x0000000b050b7291 */ /* 0x000fca000f8ec0ff */
[----:B--2---:R-:W1:Y:S01]  /*0510*/  MUFU.RCP R0, R0 ;  /* 0x0000000000007308 */ /* 0x004e620000001000 */
[----:B------:R-:W-:Y:S02]  /*0520*/  ULOP3.LUT UR4, UR4, 0x180, URZ, 0xc0, !UPT ;  /* 0x0000018004047892 */ /* 0x000fe4000f8ec0ff */
[----:B------:R-:W-:Y:S01]  /*0530*/  UIADD3 UR8, UPT, UPT, UR11, 0xa000, URZ ;  /* 0x0000a0000b087890 */ /* 0x000fe2000fffe0ff */
[----:B-1----:R-:W-:Y:S01]  /*0540*/  VIADD R4, R0, 0xffffffe ;  /* 0x0ffffffe00047836 */ /* 0x002fe20000000000 */
[----:B------:R-:W-:-:S03]  /*0550*/  IABS R0, R7 ;  /* 0x0000000700007213 */ /* 0x000fc60000000000 */
[----:B------:R1:W2:Y:S02]  /*0560*/  F2I.FTZ.U32.TRUNC.NTZ R5, R4 ;  /* 0x0000000400057305 */ /* 0x0002a4000021f000 */
[----:B-1----:R-:W-:Y:S02]  /*0570*/  IMAD.MOV.U32 R4, RZ, RZ, RZ ;  /* 0x000000ffff047224 */ /* 0x002fe400078e00ff */
[----:B--2---:R-:W-:-:S04]  /*0580*/  IMAD.MOV R8, RZ, RZ, -R5 ;  /* 0x000000ffff087224 */ /* 0x004fc800078e0a05 */
[----:B------:R-:W-:Y:S01]  /*0590*/  IMAD R11, R8, R9, RZ ;  /* 0x00000009080b7224 */ /* 0x000fe200078e02ff */
[----:B------:R-:W-:-:S03]  /*05a0*/  IABS R8, R2 ;  /* 0x0000000200087213 */ /* 0x000fc60000000000 */
[----:B------:R-:W-:-:S04]  /*05b0*/  IMAD.HI.U32 R5, R5, R11, R4 ;  /* 0x0000000b05057227 */ /* 0x000fc800078e0004 */
[----:B------:R-:W-:Y:S02]  /*05c0*/  IMAD.MOV R4, RZ, RZ, -R8 ;  /* 0x000000ffff047224 */ /* 0x000fe400078e0a08 */
[----:B------:R-:W-:-:S04]  /*05d0*/  IMAD.HI.U32 R5, R5, R0, RZ ;  /* 0x0000000005057227 */ /* 0x000fc800078e00ff */
[----:B------:R-:W-:-:S05]  /*05e0*/  IMAD R0, R5, R4, R0 ;  /* 0x0000000405007224 */ /* 0x000fca00078e0200 */
[----:B------:R-:W-:-:S13]  /*05f0*/  ISETP.GT.U32.AND P1, PT, R9, R0, PT ;  /* 0x000000000900720c */ /* 0x000fda0003f24070 */
[----:B------:R-:W-:Y:S02]  /*0600*/  @!P1 IMAD.IADD R0, R0, 0x1, -R9 ;  /* 0x0000000100009824 */ /* 0x000fe400078e0a09 */
[----:B------:R-:W-:Y:S01]  /*0610*/  @!P1 VIADD R5, R5, 0x1 ;  /* 0x0000000105059836 */ /* 0x000fe20000000000 */
[----:B------:R-:W-:Y:S02]  /*0620*/  ISETP.NE.AND P1, PT, R2, RZ, PT ;  /* 0x000000ff0200720c */ /* 0x000fe40003f25270 */
[----:B------:R-:W-:Y:S02]  /*0630*/  ISETP.GE.U32.AND P0, PT, R0, R9, PT ;  /* 0x000000090000720c */ /* 0x000fe40003f06070 */
[----:B------:R-:W-:-:S04]  /*0640*/  LOP3.LUT R0, R7, R2, RZ, 0x3c, !PT ;  /* 0x0000000207007212 */ /* 0x000fc800078e3cff */
[----:B------:R-:W-:Y:S01]  /*0650*/  ISETP.GE.AND P2, PT, R0, RZ, PT ;  /* 0x000000ff0000720c */ /* 0x000fe20003f46270 */
[----:B------:R-:W-:-:S06]  /*0660*/  VIADD R0, R38, 0x1ff ;  /* 0x000001ff26007836 */ /* 0x000fcc0000000000 */
[----:B------:R-:W-:-:S04]  /*0670*/  @P0 VIADD R5, R5, 0x1 ;  /* 0x0000000105050836 */ /* 0x000fc80000000000 */
[----:B------:R-:W-:Y:S01]  /*0680*/  IMAD.MOV.U32 R4, RZ, RZ, R5 ;  /* 0x000000ffff047224 */ /* 0x000fe200078e0005 */
[----:B------:R-:W-:-:S03]  /*0690*/  SHF.R.S32.HI R5, RZ, 0x1f, R0 ;  /* 0x0000001fff057819 */ /* 0x000fc60000011400 */
[----:B------:R-:W-:Y:S01]  /*06a0*/  @!P2 IMAD.MOV R4, RZ, RZ, -R4 ;  /* 0x000000ffff04a224 */ /* 0x000fe200078e0a04 */
[----:B------:R-:W-:Y:S02]  /*06b0*/  @!P1 LOP3.LUT R4, RZ, R2, RZ, 0x33, !PT ;  /* 0x00000002ff049212 */ /* 0x000fe400078e33ff */
[----:B------:R-:W-:-:S03]  /*06c0*/  LEA.HI R5, R5, R0, RZ, 0x9 ;  /* 0x0000000005057211 */ /* 0x000fc600078f48ff */
[----:B------:R-:W-:Y:S02]  /*06d0*/  IMAD.SHL.U32 R10, R4, 0x8, RZ ;  /* 0x00000008040a7824 */ /* 0x000fe400078e00ff */
[----:B------:R-:W-:-:S03]  /*06e0*/  IMAD.MOV R4, RZ, RZ, -R4 ;  /* 0x000000ffff047224 */ /* 0x000fc600078e0a04 */
[----:B------:R-:W-:Y:S01]  /*06f0*/  LEA.HI.SX32 R5, R5, -R10, 0x17 ;  /* 0x8000000a05057211 */ /* 0x000fe200078fbaff */
[----:B------:R-:W-:Y:S02]  /*0700*/  IMAD R14, R2, R4, R7 ;  /* 0x00000004020e7224 */ /* 0x000fe400078e0207 */
[----:B------:R-:W-:Y:S01]  /*0710*/  IMAD.MOV.U32 R4, RZ, RZ, RZ ;  /* 0x000000ffff047224 */ /* 0x000fe200078e00ff */
[----:B------:R-:W-:Y:S02]  /*0720*/  VIMNMX R13, PT, PT, R5, 0x8, PT ;  /* 0x00000008050d7848 */ /* 0x000fe40003fe0100 */
[----:B------:R-:W-:Y:S02]  /*0730*/  IABS R11, R14 ;  /* 0x0000000e000b7213 */ /* 0x000fe40000000000 */
[----:B------:R-:W-:-:S04]  /*0740*/  IABS R9, R13 ;  /* 0x0000000d00097213 */ /* 0x000fc80000000000 */
[----:B------:R-:W1:Y:S08]  /*0750*/  I2F.RP R0, R9 ;  /* 0x0000000900007306 */ /* 0x000e700000209400 */
[----:B-1----:R-:W1:Y:S02]  /*0760*/  MUFU.RCP R0, R0 ;  /* 0x0000000000007308 */ /* 0x002e640000001000 */
[----:B-1----:R-:W-:-:S06]  /*0770*/  VIADD R5, R0, 0xffffffe ;  /* 0x0ffffffe00057836 */ /* 0x002fcc0000000000 */
[----:B------:R-:W1:Y:S02]  /*0780*/  F2I.FTZ.U32.TRUNC.NTZ R5, R5 ;  /* 0x0000000500057305 */ /* 0x000e64000021f000 */
[----:B-1----:R-:W-:-:S04]  /*0790*/  IMAD.MOV R6, RZ, RZ, -R5 ;  /* 0x000000ffff067224 */ /* 0x002fc800078e0a05 */
[----:B------:R-:W-:-:S04]  /*07a0*/  IMAD.MOV.U32 R2, RZ, RZ, R6 ;  /* 0x000000ffff027224 */ /* 0x000fc800078e0006 */
[----:B------:R-:W-:Y:S01]  /*07b0*/  IMAD R7, R2, R9, RZ ;  /* 0x0000000902077224 */ /* 0x000fe200078e02ff */
[----:B------:R-:W-:-:S03]  /*07c0*/  IABS R2, R13 ;  /* 0x0000000d00027213 */ /* 0x000fc60000000000 */
[----:B------:R-:W-:Y:S01]  /*07d0*/  IMAD.HI.U32 R4, R5, R7, R4 ;  /* 0x0000000705047227 */ /* 0x000fe200078e0004 */
[----:B------:R-:W-:-:S03]  /*07e0*/  IABS R5, R39 ;  /* 0x0000002700057213 */ /* 0x000fc60000000000 */
[----:B------:R-:W-:Y:S01]  /*07f0*/  IMAD.MOV R0, RZ, RZ, -R2 ;  /* 0x000000ffff007224 */ /* 0x000fe200078e0a02 */
[----:B------:R-:W1:Y:S01]  /*0800*/  I2F.RP R8, R5 ;  /* 0x0000000500087306 */ /* 0x000e620000209400 */
[----:B------:R-:W-:-:S04]  /*0810*/  IMAD.HI.U32 R4, R4, R11, RZ ;  /* 0x0000000b04047227 */ /* 0x000fc800078e00ff */
[----:B------:R-:W-:-:S03]  /*0820*/  IMAD R0, R4, R0, R11 ;  /* 0x0000000004007224 */ /* 0x000fc600078e020b */
[----:B------:R-:W2:Y:S02]  /*0830*/  I2F.RP R2, R12 ;  /* 0x0000000c00027306 */ /* 0x000ea40000209400 */
[----:B------:R-:W-:-:S06]  /*0840*/  ISETP.GT.U32.AND P1, PT, R9, R0, PT ;  /* 0x000000000900720c */ /* 0x000fcc0003f24070 */
[----:B-1----:R-:W1:Y:S07]  /*0850*/  MUFU.RCP R8, R8 ;  /* 0x0000000800087308 */ /* 0x002e6e0000001000 */
[----:B------:R-:W-:Y:S01]  /*0860*/  @!P1 IMAD.IADD R0, R0, 0x1, -R9 ;  /* 0x0000000100009824 */ /* 0x000fe200078e0a09 */
[----:B--2---:R-:W2:Y:S01]  /*0870*/  MUFU.RCP R2, R2 ;  /* 0x0000000200027308 */ /* 0x004ea20000001000 */
[----:B------:R-:W-:Y:S01]  /*0880*/  @!P1 VIADD R4, R4, 0x1 ;  /* 0x0000000104049836 */ /* 0x000fe20000000000 */
[----:B------:R-:W-:-:S02]  /*0890*/  ISETP.NE.AND P1, PT, R13, RZ, PT ;  /* 0x000000ff0d00720c */ /* 0x000fc40003f25270 */
[----:B------:R-:W-:Y:S02]  /*08a0*/  ISETP.GE.U32.AND P0, PT, R0, R9, PT ;  /* 0x000000090000720c */ /* 0x000fe40003f06070 */
[----:B------:R-:W-:Y:S01]  /*08b0*/  LOP3.LUT R0, R14, R13, RZ, 0x3c, !PT ;  /* 0x0000000d0e007212 */ /* 0x000fe200078e3cff */
[----:B-1----:R-:W-:-:S03]  /*08c0*/  VIADD R8, R8, 0xffffffe ;  /* 0x0ffffffe08087836 */ /* 0x002fc60000000000 */
[----:B------:R-:W-:Y:S01]  /*08d0*/  ISETP.GE.AND P2, PT, R0, RZ, PT ;  /* 0x000000ff0000720c */ /* 0x000fe20003f46270 */
[----:B------:R-:W1:Y:S06]  /*08e0*/  F2I.FTZ.U32.TRUNC.NTZ R11, R8 ;  /* 0x00000008000b7305 */ /* 0x000e6c000021f000 */
[----:B------:R-:W-:Y:S02]  /*08f0*/  @P0 VIADD R4, R4, 0x1 ;  /* 0x0000000104040836 */ /* 0x000fe40000000000 */
[----:B--2---:R-:W-:-:S04]  /*0900*/  VIADD R6, R2, 0xffffffe ;  /* 0x0ffffffe02067836 */ /* 0x004fc80000000000 */
[----:B------:R-:W-:Y:S01]  /*0910*/  @!P2 IMAD.MOV R4, RZ, RZ, -R4 ;  /* 0x000000ffff04a224 */ /* 0x000fe200078e0a04 */
[----:B------:R-:W-:Y:S01]  /*0920*/  @!P1 LOP3.LUT R4, RZ, R13, RZ, 0x33, !PT ;  /* 0x0000000dff049212 */ /* 0x000fe200078e33ff */
[----:B------:R2:W3:Y:S01]  /*0930*/  F2I.FTZ.U32.TRUNC.NTZ R7, R6 ;  /* 0x0000000600077305 */ /* 0x0004e2000021f000 */
[----:B-1----:R-:W-:-:S03]  /*0940*/  IMAD.MOV R2, RZ, RZ, -R11 ;  /* 0x000000ffff027224 */ /* 0x002fc600078e0a0b */
[----:B------:R-:W-:-:S04]  /*0950*/  IMAD.MOV R0, RZ, RZ, -R4 ;  /* 0x000000ffff007224 */ /* 0x000fc800078e0a04 */
[----:B------:R-:W-:Y:S02]  /*0960*/  IMAD R0, R13, R0, R14 ;  /* 0x000000000d007224 */ /* 0x000fe400078e020e */
[----:B--2---:R-:W-:Y:S01]  /*0970*/  IMAD.MOV.U32 R6, RZ, RZ, RZ ;  /* 0x000000ffff067224 */ /* 0x004fe200078e00ff */
[----:B------:R-:W1:Y:S01]  /*0980*/  LDS R14, [UR11] ;  /* 0x0000000bff0e7984 */ /* 0x000e620008000800 */
[----:B------:R-:W-:Y:S02]  /*0990*/  IMAD.IADD R0, R10, 0x1, R0 ;  /* 0x000000010a007824 */ /* 0x000fe400078e0200 */
[----:B---3--:R-:W-:Y:S02]  /*09a0*/  IMAD.MOV R9, RZ, RZ, -R7 ;  /* 0x000000ffff097224 */ /* 0x008fe400078e0a07 */
[----:B------:R-:W-:Y:S01]  /*09b0*/  IMAD.MOV.U32 R10, RZ, RZ, RZ ;  /* 0x000000ffff0a7224 */ /* 0x000fe200078e00ff */
[----:B------:R-:W-:Y:S01]  /*09c0*/  LEA R0, R0, UR4, 0x9 ;  /* 0x0000000400007c11 */ /* 0x000fe2000f8e48ff */
[----:B------:R-:W-:-:S04]  /*09d0*/  IMAD R9, R9, R12, RZ ;  /* 0x0000000c09097224 */ /* 0x000fc800078e02ff */
[----:B------:R-:W-:Y:S02]  /*09e0*/  IMAD.IADD R17, R51, 0x1, R0 ;  /* 0x0000000133117824 */ /* 0x000fe400078e0200 */
[----:B------:R-:W-:Y:S01]  /*09f0*/  IMAD.HI.U32 R6, R7, R9, R6 ;  /* 0x0000000907067227 */ /* 0x000fe200078e0006 */
[--C-:B------:R-:W-:Y:S02]  /*0a00*/  SHF.R.U32.HI R7, RZ, 0x5, R3.reuse ;  /* 0x00000005ff077819 */ /* 0x100fe40000011603 */
[----:B------:R-:W-:Y:S01]  /*0a10*/  IABS R0, R17 ;  /* 0x0000001100007213 */ /* 0x000fe20000000000 */
[----:B------:R2:W-:Y:S01]  /*0a20*/  STL [R1+0x1f0], R17 ;  /* 0x0001f01101007387 */ /* 0x0005e20000100800 */
[----:B------:R-:W-:Y:S01]  /*0a30*/  SGXT.U32 R7, R7, 0x2 ;  /* 0x000000020707781a */ /* 0x000fe20000000000 */
[----:B------:R-:W-:Y:S02]  /*0a40*/  BAR.SYNC.DEFER_BLOCKING 0x0 ;  /* 0x0000000000007b1d */ /* 0x000fe40000010000 */
[----:B------:R-:W-:Y:S01]  /*0a50*/  IMAD.MOV.U32 R9, RZ, RZ, R0 ;  /* 0x000000ffff097224 */ /* 0x000fe200078e0000 */
[----:B------:R-:W-:-:S02]  /*0a60*/  SHF.R.U32.HI R0, RZ, 0x5, R3 ;  /* 0x00000005ff007819 */ /* 0x000fc40000011603 */
[----:B------:R-:W-:Y:S01]  /*0a70*/  ISETP.GE.AND P1, PT, R17, RZ, PT ;  /* 0x000000ff1100720c */ /* 0x000fe20003f26270 */
[----:B------:R-:W-:Y:S01]  /*0a80*/  IMAD.HI.U32 R6, R6, R9, RZ ;  /* 0x0000000906067227 */ /* 0x000fe200078e00ff */
[----:B------:R-:W-:-:S03]  /*0a90*/  R2UR UR7, R0 ;  /* 0x00000000000772ca */ /* 0x000fc600000e0000 */
[----:B------:R-:W-:Y:S02]  /*0aa0*/  IMAD.MOV R6, RZ, RZ, -R6 ;  /* 0x000000ffff067224 */ /* 0x000fe400078e0a06 */
[----:B------:R-:W-:Y:S02]  /*0ab0*/  IMAD.SHL.U32 R0, R4, 0x200, RZ ;  /* 0x0000020004007824 */ /* 0x000fe400078e00ff */
[----:B------:R-:W-:Y:S02]  /*0ac0*/  IMAD R9, R12, R6, R9 ;  /* 0x000000060c097224 */ /* 0x000fe400078e0209 */
[----:B------:R-:W-:Y:S01]  /*0ad0*/  IMAD.MOV.U32 R4, RZ, RZ, R2 ;  /* 0x000000ffff047224 */ /* 0x000fe200078e0002 */
[----:B------:R-:W-:Y:S01]  /*0ae0*/  LOP3.LUT R7, R0, R7, RZ, 0xfc, !PT ;  /* 0x0000000700077212 */ /* 0x000fe200078efcff */
[----:B------:R-:W3:Y:S01]  /*0af0*/  LDC R2, c[0x0][0x3a0] ;  /* 0x0000e800ff027b82 */ /* 0x000ee20000000800 */
[----:B------:R-:W-:Y:S01]  /*0b00*/  ISETP.GT.U32.AND P0, PT, R12, R9, PT ;  /* 0x000000090c00720c */ /* 0x000fe20003f04070 */
[----:B------:R-:W-:Y:S01]  /*0b10*/  VIADD R8, R0, UR7 ;  /* 0x0000000700087c36 */ /* 0x000fe20008000000 */
[----:B-1----:R-:W-:Y:S01]  /*0b20*/  R2UR UR10, R14 ;  /* 0x000000000e0a72ca */ /* 0x002fe200000e0000 */
[----:B------:R-:W-:Y:S01]  /*0b30*/  IMAD R13, R4, R5, RZ ;  /* 0x00000005040d7224 */ /* 0x000fe200078e02ff */
[----:B------:R-:W-:Y:S01]  /*0b40*/  IABS R4, R7 ;  /* 0x0000000700047213 */ /* 0x000fe20000000000 */
[----:B------:R-:W-:Y:S01]  /*0b50*/  VIADD R16, R8, 0x1fc ;  /* 0x000001fc08107836 */ /* 0x000fe20000000000 */
[----:B------:R-:W-:Y:S01]  /*0b60*/  USHF.L.U32 UR4, UR7, 0x15, URZ ;  /* 0x0000001507047899 */ /* 0x000fe200080006ff */
[----:B------:R-:W-:-:S03]  /*0b70*/  IMAD.HI.U32 R6, R11, R13, R10 ;  /* 0x0000000d0b067227 */ /* 0x000fc600078e000a */
[----:B------:R-:W-:Y:S01]  /*0b80*/  IABS R15, R16 ;  /* 0x00000010000f7213 */ /* 0x000fe20000000000 */
[----:B------:R-:W-:Y:S01]  /*0b90*/  IMAD.MOV.U32 R11, RZ, RZ, R4 ;  /* 0x000000ffff0b7224 */ /* 0x000fe200078e0004 */
[----:B------:R-:W-:Y:S01]  /*0ba0*/  ULOP3.LUT UR4, UR4, 0x600000, URZ, 0xc0, !UPT ;  /* 0x0060000004047892 */ /* 0x000fe2000f8ec0ff */
[----:B------:R-:W-:Y:S01]  /*0bb0*/  @!P0 IMAD.IADD R9, R9, 0x1, -R12 ;  /* 0x0000000109098824 */ /* 0x000fe200078e0a0c */
[----:B------:R-:W-:Y:S01]  /*0bc0*/  ISETP.GE.AND P2, PT, R16, RZ, PT ;  /* 0x000000ff1000720c */ /* 0x000fe20003f46270 */
[----:B------:R-:W-:Y:S01]  /*0bd0*/  IMAD.HI.U32 R10, R6, R15, RZ ;  /* 0x0000000f060a7227 */ /* 0x000fe200078e00ff */
[----:B------:R-:W-:Y:S02]  /*0be0*/  UIADD3 UR12, UPT, UPT, UR10, UR4, URZ ;  /* 0x000000040a0c7290 */ /* 0x000fe4000fffe0ff */
[----:B------:R-:W-:Y:S01]  /*0bf0*/  ISETP.GT.U32.AND P0, PT, R12, R9, PT ;  /* 0x000000090c00720c */ /* 0x000fe20003f04070 */
[----:B------:R-:W-:Y:S02]  /*0c00*/  IMAD.MOV R10, RZ, RZ, -R10 ;  /* 0x000000ffff0a7224 */ /* 0x000fe400078e0a0a */
[----:B------:R-:W-:-:S04]  /*0c10*/  IMAD.HI.U32 R4, R6, R11, RZ ;  /* 0x0000000b06047227 */ /* 0x000fc800078e00ff */
[----:B------:R-:W-:Y:S02]  /*0c20*/  IMAD R15, R5, R10, R15 ;  /* 0x0000000a050f7224 */ /* 0x000fe400078e020f */
[----:B---3--:R-:W-:Y:S02]  /*0c30*/  VIADD R10, R2, 0xfffffffe ;  /* 0xfffffffe020a7836 */ /* 0x008fe40000000000 */
[----:B------:R-:W-:Y:S02]  /*0c40*/  IMAD.MOV R4, RZ, RZ, -R4 ;  /* 0x000000ffff047224 */ /* 0x000fe400078e0a04 */
[----:B------:R-:W-:Y:S01]  /*0c50*/  @!P0 IMAD.IADD R9, R9, 0x1, -R12 ;  /* 0x0000000109098824 */ /* 0x000fe200078e0a0c */
[----:B------:R-:W-:Y:S01]  /*0c60*/  ISETP.GE.U32.AND P3, PT, R10, 0x7fffffdf, PT ;  /* 0x7fffffdf0a00780c */ /* 0x000fe20003f66070 */
[----:B------:R-:W-:Y:S02]  /*0c70*/  VIADD R13, R2, 0xffffffff ;  /* 0xffffffff020d7836 */ /* 0x000fe40000000000 */
[----:B------:R-:W-:-:S02]  /*0c80*/  IMAD R4, R5, R4, R11 ;  /* 0x0000000405047224 */ /* 0x000fc400078e020b */
[C---:B------:R-:W-:Y:S01]  /*0c90*/  VIADD R11, R2.reuse, 0xfffffffd ;  /* 0xfffffffd020b7836 */ /* 0x040fe20000000000 */
[----:B------:R-:W-:Y:S01]  /*0ca0*/  ISETP.GE.U32.AND P0, PT, R13, 0x7fffffe0, PT ;  /* 0x7fffffe00d00780c */ /* 0x000fe20003f06070 */
[C---:B------:R-:W-:Y:S02]  /*0cb0*/  VIADD R12, R2.reuse, 0xfffffffc ;  /* 0xfffffffc020c7836 */ /* 0x040fe40000000000 */
[----:B------:R-:W-:Y:S01]  /*0cc0*/  IMAD.MOV.U32 R10, RZ, RZ, R9 ;  /* 0x000000ffff0a7224 */ /* 0x000fe200078e0009 */
[----:B------:R-:W-:Y:S01]  /*0cd0*/  ISETP.GE.U32.AND P5, PT, R11, 0x7fffffde, PT ;  /* 0x7fffffde0b00780c */ /* 0x000fe20003fa6070 */
[----:B------:R-:W-:Y:S01]  /*0ce0*/  VIADD R13, R2, 0xfffffffb ;  /* 0xfffffffb020d7836 */ /* 0x000fe20000000000 */
[----:B------:R-:W-:Y:S01]  /*0cf0*/  ISETP.GE.U32.AND P4, PT, R12, 0x7fffffdd, PT ;  /* 0x7fffffdd0c00780c */ /* 0x000fe20003f86070 */
[----:B------:R-:W-:Y:S01]  /*0d00*/  @!P1 IMAD.MOV R10, RZ, RZ, -R10 ;  /* 0x000000ffff0a9224 */ /* 0x000fe200078e0a0a */
[----:B------:R-:W-:Y:S02]  /*0d10*/  ISETP.NE.U32.AND P1, PT, R51, RZ, PT ;  /* 0x000000ff3300720c */ /* 0x000fe40003f25070 */
[----:B------:R-:W-:Y:S01]  /*0d20*/  @!P6 LOP3.LUT R10, RZ, R38, RZ, 0x33, !PT ;  /* 0x00000026ff0ae212 */ /* 0x000fe200078e33ff */
[----:B0-2-4-:R-:W-:Y:S10]  /*0d30*/  BRA.U UP0, `(.L_x_5) ;  /* 0x0000000100187547 */ /* 0x015ff4000b800000 */
[----:B------:R-:W-:Y:S01]  /*0d40*/  ELECT P6, URZ, PT ;  /* 0x0000000000ff782f */ /* 0x000fe200038c0000 */
[----:B------:R-:W-:Y:S01]  /*0d50*/  IMAD.MOV.U32 R9, RZ, RZ, 0x1 ;  /* 0x00000001ff097424 */ /* 0x000fe200078e00ff */
[----:B------:R-:W-:Y:S01]  /*0d60*/  UMOV UR4, 0x40 ;  /* 0x0000004000047882 */ /* 0x000fe20000000000 */
[----:B------:R-:W-:Y:S01]  /*0d70*/  UVIRTCOUNT.DEALLOC.SMPOOL 0x80 ;  /* 0x000000800000784c */ /* 0x000fe20000000000 */
[----:B------:R-:W-:-:S09]  /*0d80*/  ULEA UR4, UR5, UR4, 0x18 ;  /* 0x0000000405047291 */ /* 0x000fd2000f8ec0ff */
[----:B------:R0:W-:Y:S03]  /*0d90*/  @P6 STS.U8 [UR4], R9 ;  /* 0x00000009ff006988 */ /* 0x0001e60008000004 */
.L_x_5:
[----:B------:R-:W-:Y:S01]  /*0da0*/  STTM.x64 tmem[UR12], RZ ;  /* 0x000000ff000079ed */ /* 0x000fe2000834000c */
[----:B------:R-:W-:Y:S01]  /*0db0*/  STTM.x64 tmem[UR12+0x40], RZ ;  /* 0x000040ff000079ed */ /* 0x000fe2000834000c */
[----:B------:R-:W-:Y:S01]  /*0dc0*/  STTM.x64 tmem[UR12+0x80], RZ ;  /* 0x000080ff000079ed */ /* 0x000fe2000834000c */
[----:B------:R-:W-:Y:S01]  /*0dd0*/  STTM.x64 tmem[UR12+0xc0], RZ ;  /* 0x0000c0ff000079ed */ /* 0x000fe2000834000c */
[----:B------:R-:W-:Y:S01]  /*0de0*/  STTM.x64 tmem[UR12+0x100], RZ ;  /* 0x000100ff000079ed */ /* 0x000fe2000834000c */
[----:B------:R-:W-:Y:S01]  /*0df0*/  STTM.x64 tmem[UR12+0x140], RZ ;  /* 0x000140ff000079ed */ /* 0x000fe2000834000c */
[----:B------:R-:W-:Y:S01]  /*0e00*/  STTM.x64 tmem[UR12+0x180], RZ ;  /* 0x000180ff000079ed */ /* 0x000fe2000834000c */
[----:B------:R-:W-:Y:S01]  /*0e10*/  STTM.x64 tmem[UR12+0x1c0], RZ ;  /* 0x0001c0ff000079ed */ /* 0x000fe2000834000c */
[----:B------:R-:W1:Y:S02]  /*0e20*/  FENCE.VIEW.ASYNC.T ;  /* 0x00000000000073c6 */ /* 0x000e640000000200 */
[----:B-1----:R-:W-:Y:S01]  /*0e30*/  VOTEU.ALL UP1, P1 ;  /* 0x0000000000ff7886 */ /* 0x002fe20000820000 */
[----:B------:R-:W-:Y:S01]  /*0e40*/  VOTEU.ALL UP2, P1 ;  /* 0x0000000000ff7886 */ /* 0x000fe20000840000 */
[----:B------:R-:W-:-:S02]  /*0e50*/  IMAD R10, R10, UR9, RZ ;  /* 0x000000090a0a7c24 */ /* 0x000fc4000f8e02ff */
[----:B------:R-:W-:Y:S01]  /*0e60*/  IMAD.SHL.U32 R14, R82, 0x2, RZ ;  /* 0x00000002520e7824 */ /* 0x000fe200078e00ff */
[----:B------:R-:W-:-:S04]  /*0e70*/  @!UP1 UIADD3 UR4, UPT, UPT, -UR6, 0x100000, URZ ;  /* 0x0010000006049890 */ /* 0x000fc8000fffe1ff */
[----:B------:R-:W-:Y:S02]  /*0e80*/  @!UP1 USHF.L.U32 UR5, UR4, 0xb, URZ ;  /* 0x0000000b04059899 */ /* 0x000fe400080006ff */
[----:B------:R-:W-:Y:S01]  /*0e90*/  @!UP1 USHF.L.U32 UR4, UR4, 0x1, URZ ;  /* 0x0000000104049899 */ /* 0x000fe200080006ff */
[----:B------:R-:W-:Y:S01]  /*0ea0*/  BAR.SYNC.DEFER_BLOCKING 0x0 ;  /* 0x0000000000007b1d */ /* 0x000fe20000010000 */
[----:B0-----:R-:W-:Y:S02]  /*0eb0*/  SHF.R.S32.HI R9, RZ, 0x1f, R10 ;  /* 0x0000001fff097819 */ /* 0x001fe4000001140a */
[----:B------:R-:W-:Y:S02]  /*0ec0*/  PRMT R113, RZ, 0x7610, R113 ;  /* 0x00007610ff717816 */ /* 0x000fe40000000071 */
[----:B------:R-:W-:Y:S02]  /*0ed0*/  PRMT R112, RZ, 0x7610, R112 ;  /* 0x00007610ff707816 */ /* 0x000fe40000000070 */
[----:B------:R-:W-:Y:S01]  /*0ee0*/  PRMT R111, RZ, 0x7610, R111 ;  /* 0x00007610ff6f7816 */ /* 0x000fe2000000006f */
[----:B------:R0:W-:Y:S01]  /*0ef0*/  STL [R1+0x150], R10 ;  /* 0x0001500a01007387 */ /* 0x0001e20000100800 */
[----:B------:R-:W-:-:S02]  /*0f00*/  VIADD R20, R2, 0xffffffe5 ;  /* 0xffffffe502147836 */ /* 0x000fc40000000000 */
[C---:B------:R-:W-:Y:S01]  /*0f10*/  VIADD R22, R2.reuse, 0xffffffe6 ;  /* 0xffffffe602167836 */ /* 0x040fe20000000000 */
[----:B------:R1:W-:Y:S01]  /*0f20*/  STL [R1+0x1f4], R9 ;  /* 0x0001f40901007387 */ /* 0x0003e20000100800 */
[C---:B------:R-:W-:Y:S02]  /*0f30*/  VIADD R52, R2.reuse, 0xffffffe0 ;  /* 0xffffffe002347836 */ /* 0x040fe40000000000 */
[C---:B------:R-:W-:Y:S02]  /*0f40*/  VIADD R23, R2.reuse, 0xffffffe2 ;  /* 0xffffffe202177836 */ /* 0x040fe40000000000 */
[----:B------:R-:W-:Y:S01]  /*0f50*/  VIADD R24, R2, 0xffffffe3 ;  /* 0xffffffe302187836 */ /* 0x000fe20000000000 */
[----:B0-----:R-:W-:Y:S01]  /*0f60*/  IADD3 R10, P6, PT, R10, UR20, RZ ;  /* 0x000000140a0a7c10 */ /* 0x001fe2000ffde0ff */
[----:B------:R-:W-:Y:S02]  /*0f70*/  VIADD R25, R2, 0xffffffe7 ;  /* 0xffffffe702197836 */ /* 0x000fe40000000000 */
[----:B------:R-:W-:Y:S01]  /*0f80*/  IMAD.SHL.U32 R28, R82, 0x4, RZ ;  /* 0x00000004521c7824 */ /* 0x000fe200078e00ff */
[----:B------:R-:W-:Y:S01]  /*0f90*/  IADD3.X R11, PT, PT, R9, UR21, RZ, P6, !PT ;  /* 0x00000015090b7c10 */ /* 0x000fe2000b7fe4ff */
[----:B------:R-:W0:Y:S01]  /*0fa0*/  LDCU UR9, c[0x0][0x3b0] ;  /* 0x00007600ff0977ac */ /* 0x000e220008000800 */
[----:B------:R-:W2:Y:S02]  /*0fb0*/  FENCE.VIEW.ASYNC.S ;  /* 0x00000000000073c6 */ /* 0x000ea40000000000 */
[----:B--2---:R2:W3:Y:S02]  /*0fc0*/  @!UP2 SYNCS.EXCH.64 URZ, [UR8], UR4 ;  /* 0x0000000408ffa5b2 */ /* 0x0044e40008000100 */
[----:B---3--:R-:W-:Y:S01]  /*0fd0*/  BAR.SYNC.DEFER_BLOCKING 0x0 ;  /* 0x0000000000007b1d */ /* 0x008fe20000010000 */
[----:B-1----:R-:W-:-:S02]  /*0fe0*/  SHF.R.S32.HI R9, RZ, 0x1f, R82 ;  /* 0x0000001fff097819 */ /* 0x002fc40000011452 */
[----:B------:R-:W-:Y:S02]  /*0ff0*/  IADD3 R12, P6, PT, R10, R82, RZ ;  /* 0x000000520a0c7210 */ /* 0x000fe40007fde0ff */
[----:B------:R-:W-:Y:S01]  /*1000*/  SHF.R.S32.HI R18, RZ, 0x1f, R14 ;  /* 0x0000001fff127819 */ /* 0x000fe2000001140e */
[----:B------:R1:W-:Y:S04]  /*1010*/  STL [R1+0x1d0], R9 ;  /* 0x0001d00901007387 */ /* 0x0003e80000100800 */
[----:B------:R3:W-:Y:S04]  /*1020*/  STL [R1+0x1cc], R14 ;  /* 0x0001cc0e01007387 */ /* 0x0007e80000100800 */
[----:B------:R4:W-:Y:S04]  /*1030*/  STL [R1+0x26c], R18 ;  /* 0x00026c1201007387 */ /* 0x0009e80000100800 */
[----:B------:R-:W5:Y:S01]  /*1040*/  @!P0 LDG.E.U8 R79, desc[UR24][R10.64] ;  /* 0x000000180a4f8981 */ /* 0x000f62000c1e1100 */
[----:B------:R-:W-:Y:S01]  /*1050*/  ISETP.GE.U32.AND P0, PT, R13, 0x7fffffdc, PT ;  /* 0x7fffffdc0d00780c */ /* 0x000fe20003f06070 */
[----:B------:R-:W-:Y:S01]  /*1060*/  IMAD.X R13, R9, 0x1, R11, P6 ;  /* 0x00000001090d7824 */ /* 0x000fe200030e060b */
[----:B------:R-:W-:Y:S01]  /*1070*/  IADD3 R16, P6, PT, R14, R10, RZ ;  /* 0x0000000a0e107210 */ /* 0x000fe20007fde0ff */
[----:B-1----:R-:W-:-:S02]  /*1080*/  VIADD R9, R2, 0xfffffffa ;  /* 0xfffffffa02097836 */ /* 0x002fc40000000000 */
[----:B---3--:R-:W-:Y:S01]  /*1090*/  IMAD R14, R82, 0x3, RZ ;  /* 0x00000003520e7824 */ /* 0x008fe200078e02ff */
[----:B------:R1:W3:Y:S01]  /*10a0*/  @!P3 LDG.E.U8 R113, desc[UR24][R12.64] ;  /* 0x000000180c71b981 */ /* 0x0002e2000c1e1100 */
[----:B------:R-:W-:Y:S01]  /*10b0*/  IMAD.X R17, R18, 0x1, R11, P6 ;  /* 0x0000000112117824 */ /* 0x000fe200030e060b */
[----:B------:R-:W-:Y:S01]  /*10c0*/  ISETP.GE.U32.AND P3, PT, R9, 0x7fffffdb, PT ;  /* 0x7fffffdb0900780c */ /* 0x000fe20003f66070 */
[----:B------:R-:W-:Y:S01]  /*10d0*/  VIADD R9, R2, 0xfffffff9 ;  /* 0xfffffff902097836 */ /* 0x000fe20000000000 */
[----:B----4-:R-:W-:Y:S01]  /*10e0*/  IADD3 R18, P6, PT, R14, R10, RZ ;  /* 0x0000000a0e127210 */ /* 0x010fe20007fde0ff */
[----:B------:R4:W-:Y:S04]  /*10f0*/  STL [R1+0x1c8], R14 ;  /* 0x0001c80e01007387 */ /* 0x0009e80000100800 */
[----:B------:R0:W2:Y:S01]  /*1100*/  @!P5 LDG.E.U8 R112, desc[UR24][R16.64] ;  /* 0x000000181070d981 */ /* 0x0000a2000c1e1100 */
[----:B-1----:R-:W-:-:S02]  /*1110*/  SHF.R.S32.HI R12, RZ, 0x1f, R14 ;  /* 0x0000001fff0c7819 */ /* 0x002fc4000001140e */
[----:B------:R-:W-:Y:S01]  /*1120*/  ISETP.GE.U32.AND P5, PT, R9, 0x7fffffda, PT ;  /* 0x7fffffda0900780c */ /* 0x000fe20003fa6070 */
[C---:B------:R-:W-:Y:S02]  /*1130*/  VIADD R9, R2.reuse, 0xffffffed ;  /* 0xffffffed02097836 */ /* 0x040fe40000000000 */
[----:B----4-:R-:W-:Y:S02]  /*1140*/  VIADD R14, R2, 0xffffffec ;  /* 0xffffffec020e7836 */ /* 0x010fe40000000000 */
[----:B------:R-:W-:Y:S01]  /*1150*/  IMAD.X R19, R12, 0x1, R11, P6 ;  /* 0x000000010c137824 */ /* 0x000fe200030e060b */
[----:B------:R1:W-:Y:S02]  /*1160*/  STL [R1+0x268], R12 ;  /* 0x0002680c01007387 */ /* 0x0003e40000100800 */
[----:B------:R-:W-:Y:S02]  /*1170*/  ISETP.GE.U32.AND P6, PT, R14, 0x7fffffcd, PT ;  /* 0x7fffffcd0e00780c */ /* 0x000fe40003fc6070 */
[----:B------:R4:W2:Y:S01]  /*1180*/  @!P4 LDG.E.U8 R111, desc[UR24][R18.64] ;  /* 0x00000018126fc981 */ /* 0x0008a2000c1e1100 */
[----:B------:R-:W-:Y:S01]  /*1190*/  ISETP.GE.U32.AND P4, PT, R9, 0x7fffffce, PT ;  /* 0x7fffffce0900780c */ /* 0x000fe20003f86070 */
[----:B------:R-:W-:-:S02]  /*11a0*/  VIADD R9, R2, 0xffffffef ;  /* 0xffffffef02097836 */ /* 0x000fc40000000000 */
[----:B-1----:R-:W-:Y:S01]  /*11b0*/  VIADD R12, R2, 0xffffffee ;  /* 0xffffffee020c7836 */ /* 0x002fe20000000000 */
[----:B------:R-:W-:Y:S02]  /*11c0*/  SEL R14, RZ, 0x1, P6 ;  /* 0x00000001ff0e7807 */ /* 0x000fe40003000000 */
[----:B0-----:R-:W-:Y:S02]  /*11d0*/  SEL R17, RZ, 0x1fffe, P4 ;  /* 0x0001fffeff117807 */ /* 0x001fe40002000000 */
[----:B------:R-:W-:Y:S01]  /*11e0*/  ISETP.GE.U32.AND P6, PT, R12, 0x7fffffcf, PT ;  /* 0x7fffffcf0c00780c */ /* 0x000fe20003fc6070 */
[C---:B------:R-:W-:Y:S01]  /*11f0*/  VIADD R12, R2.reuse, 0xffffffe8 ;  /* 0xffffffe8020c7836 */ /* 0x040fe20000000000 */
[----:B------:R-:W-:Y:S01]  /*1200*/  ISETP.GE.U32.AND P4, PT, R9, 0x7fffffd0, PT ;  /* 0x7fffffd00900780c */ /* 0x000fe20003f86070 */
[C---:B------:R-:W-:Y:S01]  /*1210*/  VIADD R9, R2.reuse, 0xffffffe9 ;  /* 0xffffffe902097836 */ /* 0x040fe20000000000 */
[----:B------:R-:W-:Y:S01]  /*1220*/  SEL R13, RZ, 0x4, P6 ;  /* 0x00000004ff0d7807 */ /* 0x000fe20003000000 */
[----:B------:R-:W-:Y:S01]  /*1230*/  VIADD R16, R2, 0xffffffea ;  /* 0xffffffea02107836 */ /* 0x000fe20000000000 */
[----:B------:R-:W-:-:S02]  /*1240*/  ISETP.GE.U32.AND P6, PT, R12, 0x7fffffc9, PT ;  /* 0x7fffffc90c00780c */ /* 0x000fc40003fc6070 */
[----:B------:R-:W-:Y:S02]  /*1250*/  SEL R12, RZ, 0x7fff8, P4 ;  /* 0x0007fff8ff0c7807 */ /* 0x000fe40002000000 */
[----:B------:R-:W-:Y:S01]  /*1260*/  ISETP.GE.U32.AND P4, PT, R9, 0x7fffffca, PT ;  /* 0x7fffffca0900780c */ /* 0x000fe20003f86070 */
[----:B------:R-:W-:Y:S01]  /*1270*/  VIADD R9, R2, 0xffffffeb ;  /* 0xffffffeb02097836 */ /* 0x000fe20000000000 */
[----:B----4-:R-:W-:Y:S02]  /*1280*/  SEL R18, RZ, 0x1, P6 ;  /* 0x00000001ff127807 */ /* 0x010fe40003000000 */
[----:B------:R-:W-:Y:S01]  /*1290*/  ISETP.GE.U32.AND P6, PT, R16, 0x7fffffcb, PT ;  /* 0x7fffffcb1000780c */ /* 0x000fe20003fc6070 */
[----:B------:R-:W-:Y:S01]  /*12a0*/  VIADD R16, R2, 0xffffffe4 ;  /* 0xffffffe402107836 */ /* 0x000fe20000000000 */
[----:B------:R-:W-:Y:S02]  /*12b0*/  SEL R19, RZ, 0x1fffe, P4 ;  /* 0x0001fffeff137807 */ /* 0x000fe40002000000 */
[----:B------:R-:W-:-:S02]  /*12c0*/  ISETP.GE.U32.AND P4, PT, R9, 0x7fffffcc, PT ;  /* 0x7fffffcc0900780c */ /* 0x000fc40003f86070 */
[----:B------:R-:W-:Y:S02]  /*12d0*/  SEL R9, RZ, 0x4, P6 ;  /* 0x00000004ff097807 */ /* 0x000fe40003000000 */
[----:B------:R-:W-:Y:S02]  /*12e0*/  ISETP.GE.U32.AND P6, PT, R16, 0x7fffffc5, PT ;  /* 0x7fffffc51000780c */ /* 0x000fe40003fc6070 */
[----:B------:R-:W-:Y:S02]  /*12f0*/  SEL R16, RZ, 0x7fff8, P4 ;  /* 0x0007fff8ff107807 */ /* 0x000fe40002000000 */
[----:B------:R-:W-:Y:S01]  /*1300*/  ISETP.GE.U32.AND P4, PT, R20, 0x7fffffc6, PT ;  /* 0x7fffffc61400780c */ /* 0x000fe20003f86070 */
[----:B------:R-:W-:Y:S01]  /*1310*/  VIADD R20, R2, 0xffffffe1 ;  /* 0xffffffe102147836 */ /* 0x000fe20000000000 */
[----:B------:R-:W-:Y:S02]  /*1320*/  SEL R21, RZ, 0x1, P6 ;  /* 0x00000001ff157807 */ /* 0x000fe40003000000 */
[----:B------:R-:W-:-:S02]  /*1330*/  ISETP.GE.U32.AND P6, PT, R22, 0x7fffffc7, PT ;  /* 0x7fffffc71600780c */ /* 0x000fc40003fc6070 */
[----:B------:R-:W-:Y:S02]  /*1340*/  SEL R22, RZ, 0x1fffe, P4 ;  /* 0x0001fffeff167807 */ /* 0x000fe40002000000 */
[----:B------:R-:W-:-:S04]  /*1350*/  ISETP.GE.U32.AND P4, PT, R20, 0x7fffffc2, PT ;  /* 0x7fffffc21400780c */ /* 0x000fc80003f86070 */
[----:B------:R-:W-:Y:S02]  /*1360*/  SEL R26, RZ, 0x1fffe, P4 ;  /* 0x0001fffeff1a7807 */ /* 0x000fe40002000000 */
[----:B------:R-:W-:Y:S01]  /*1370*/  ISETP.GE.U32.AND P4, PT, R52, 0x7fffffc1, PT ;  /* 0x7fffffc13400780c */ /* 0x000fe20003f86070 */
[----:B------:R-:W-:Y:S01]  /*1380*/  IMAD.IADD R14, R14, 0x1, R17 ;  /* 0x000000010e0e7824 */ /* 0x000fe200078e0211 */
[----:B------:R-:W-:Y:S02]  /*1390*/  SEL R20, RZ, 0x4, P6 ;  /* 0x00000004ff147807 */ /* 0x000fe40003000000 */
[----:B------:R-:W-:Y:S02]  /*13a0*/  ISETP.GE.U32.AND P6, PT, R23, 0x7fffffc3, PT ;  /* 0x7fffffc31700780c */ /* 0x000fe40003fc6070 */
[----:B------:R-:W-:Y:S02]  /*13b0*/  SEL R17, RZ, 0x1, P4 ;  /* 0x00000001ff117807 */ /* 0x000fe40002000000 */
[----:B------:R-:W-:-:S02]  /*13c0*/  SEL R23, RZ, 0x4, P6 ;  /* 0x00000004ff177807 */ /* 0x000fc40003000000 */
[----:B------:R-:W-:Y:S01]  /*13d0*/  ISETP.GE.U32.AND P6, PT, R24, 0x7fffffc4, PT ;  /* 0x7fffffc41800780c */ /* 0x000fe20003fc6070 */
[----:B------:R-:W-:Y:S01]  /*13e0*/  IMAD.IADD R17, R17, 0x1, R26 ;  /* 0x0000000111117824 */ /* 0x000fe200078e021a */
[----:B------:R-:W-:Y:S01]  /*13f0*/  LOP3.LUT R14, R14, 0x3, RZ, 0xc0, !PT ;  /* 0x000000030e0e7812 */ /* 0x000fe200078ec0ff */
[----:B------:R-:W-:Y:S01]  /*1400*/  IMAD.IADD R18, R18, 0x1, R19 ;  /* 0x0000000112127824 */ /* 0x000fe200078e0213 */
[----:B------:R-:W-:Y:S01]  /*1410*/  SEL R24, RZ, 0x7fff8, P6 ;  /* 0x0007fff8ff187807 */ /* 0x000fe20003000000 */
[----:B------:R-:W-:Y:S01]  /*1420*/  IMAD.IADD R21, R21, 0x1, R22 ;  /* 0x0000000115157824 */ /* 0x000fe200078e0216 */
[----:B------:R-:W-:Y:S02]  /*1430*/  ISETP.GE.U32.AND P6, PT, R25, 0x7fffffc8, PT ;  /* 0x7fffffc81900780c */ /* 0x000fe40003fc6070 */
[----:B------:R-:W-:Y:S02]  /*1440*/  LOP3.LUT R17, R17, 0x3, RZ, 0xc0, !PT ;  /* 0x0000000311117812 */ /* 0x000fe400078ec0ff */
[----:B------:R-:W-:-:S02]  /*1450*/  IADD3 R14, PT, PT, R14, R12, R13 ;  /* 0x0000000c0e0e7210 */ /* 0x000fc40007ffe00d */
[----:B------:R-:W-:Y:S02]  /*1460*/  LOP3.LUT R18, R18, 0x3, RZ, 0xc0, !PT ;  /* 0x0000000312127812 */ /* 0x000fe400078ec0ff */
[----:B------:R-:W-:Y:S02]  /*1470*/  SEL R13, RZ, 0x7fff8, P6 ;  /* 0x0007fff8ff0d7807 */ /* 0x000fe40003000000 */
[----:B------:R-:W-:Y:S02]  /*1480*/  IADD3 R17, PT, PT, R17, R24, R23 ;  /* 0x0000001811117210 */ /* 0x000fe40007ffe017 */
[----:B------:R-:W-:Y:S02]  /*1490*/  LOP3.LUT R21, R21, 0x3, RZ, 0xc0, !PT ;  /* 0x0000000315157812 */ /* 0x000fe400078ec0ff */
[----:B------:R-:W-:Y:S02]  /*14a0*/  SHF.R.S32.HI R27, RZ, 0x1f, R28 ;  /* 0x0000001fff1b7819 */ /* 0x000fe4000001141c */
[----:B------:R-:W-:-:S02]  /*14b0*/  IADD3 R12, P6, PT, R28, R10, RZ ;  /* 0x0000000a1c0c7210 */ /* 0x000fc40007fde0ff */
[----:B------:R-:W-:Y:S01]  /*14c0*/  IADD3 R9, PT, PT, R18, R16, R9 ;  /* 0x0000001012097210 */ /* 0x000fe20007ffe009 */
[----:B------:R-:W-:Y:S01]  /*14d0*/  IMAD R16, R82, 0x5, RZ ;  /* 0x0000000552107824 */ /* 0x000fe200078e02ff */
[----:B------:R-:W-:Y:S01]  /*14e0*/  IADD3 R20, PT, PT, R21, R13, R20 ;  /* 0x0000000d15147210 */ /* 0x000fe20007ffe014 */
[----:B------:R-:W-:Y:S01]  /*14f0*/  IMAD.X R13, R27, 0x1, R11, P6 ;  /* 0x000000011b0d7824 */ /* 0x000fe200030e060b */
[----:B------:R-:W-:Y:S02]  /*1500*/  LOP3.LUT R17, R17, 0xf, RZ, 0xc0, !PT ;  /* 0x0000000f11117812 */ /* 0x000fe400078ec0ff */
[----:B------:R-:W-:Y:S01]  /*1510*/  PRMT R110, RZ, 0x7610, R110 ;  /* 0x00007610ff6e7816 */ /* 0x000fe2000000006e */
[----:B------:R-:W-:Y:S01]  /*1520*/  STL [R1+0x1c4], R28 ;  /* 0x0001c41c01007387 */ /* 0x000fe20000100800 */
[----:B------:R-:W-:Y:S01]  /*1530*/  SHF.R.S32.HI R18, RZ, 0x1f, R16 ;  /* 0x0000001fff127819 */ /* 0x000fe20000011410 */
[----:B------:R-:W-:Y:S02]  /*1540*/  IMAD R17, R20, 0x10, R17 ;  /* 0x0000001014117824 */ /* 0x000fe400078e0211 */
[----:B------:R-:W-:Y:S01]  /*1550*/  STL [R1+0x264], R27 ;  /* 0x0002641b01007387 */ /* 0x000fe20000100800 */
[----:B------:R-:W-:-:S03]  /*1560*/  IMAD.SHL.U32 R9, R9, 0x100, RZ ;  /* 0x0000010009097824 */ /* 0x000fc600078e00ff */
[----:B------:R0:W-:Y:S04]  /*1570*/  STL [R1+0x1c0], R16 ;  /* 0x0001c01001007387 */ /* 0x0001e80000100800 */
[----:B------:R1:W4:Y:S01]  /*1580*/  @!P0 LDG.E.U8 R110, desc[UR24][R12.64] ;  /* 0x000000180c6e8981 */ /* 0x000322000c1e1100 */
[----:B------:R-:W-:Y:S02]  /*1590*/  LOP3.LUT R19, R17, 0xff, RZ, 0xc0, !PT ;  /* 0x000000ff11137812 */ /* 0x000fe400078ec0ff */
[----:B0-----:R-:W-:Y:S01]  /*15a0*/  IADD3 R16, P6, PT, R16, R10, RZ ;  /* 0x0000000a10107210 */ /* 0x001fe20007fde0ff */
[----:B-1----:R-:W-:Y:S01]  /*15b0*/  IMAD R12, R82, 0x6, RZ ;  /* 0x00000006520c7824 */ /* 0x002fe200078e02ff */
[----:B------:R-:W-:Y:S01]  /*15c0*/  LOP3.LUT R9, R9, 0xf00, RZ, 0xe2, !PT ;  /* 0x00000f0009097812 */ /* 0x000fe200078ee2ff */
[----:B------:R0:W-:Y:S02]  /*15d0*/  STL [R1+0x260], R18 ;  /* 0x0002601201007387 */ /* 0x0001e40000100800 */
[----:B------:R-:W-:Y:S01]  /*15e0*/  IMAD.X R17, R18, 0x1, R11, P6 ;  /* 0x0000000112117824 */ /* 0x000fe200030e060b */
[----:B------:R-:W-:Y:S01]  /*15f0*/  PRMT R109, RZ, 0x7610, R109 ;  /* 0x00007610ff6d7816 */ /* 0x000fe2000000006d */
[----:B------:R1:W-:Y:S01]  /*1600*/  STL [R1+0x1bc], R12 ;  /* 0x0001bc0c01007387 */ /* 0x0003e20000100800 */
[----:B------:R-:W-:Y:S01]  /*1610*/  IMAD R14, R14, 0x1000, R9 ;  /* 0x000010000e0e7824 */ /* 0x000fe200078e0209 */
[----:B0-----:R-:W-:-:S03]  /*1620*/  SHF.R.S32.HI R18, RZ, 0x1f, R12 ;  /* 0x0000001fff127819 */ /* 0x001fc6000001140c */
[----:B------:R0:W2:Y:S01]  /*1630*/  @!P3 LDG.E.U8 R109, desc[UR24][R16.64] ;  /* 0x00000018106db981 */ /* 0x0000a2000c1e1100 */
[----:B-1----:R-:W-:Y:S01]  /*1640*/  IADD3 R12, P6, PT, R12, R10, RZ ;  /* 0x0000000a0c0c7210 */ /* 0x002fe20007fde0ff */
[----:B------:R-:W-:Y:S01]  /*1650*/  VIADD R9, R2, 0xfffffff8 ;  /* 0xfffffff802097836 */ /* 0x000fe20000000000 */
[----:B------:R-:W-:Y:S01]  /*1660*/  PRMT R108, RZ, 0x7610, R108 ;  /* 0x00007610ff6c7816 */ /* 0x000fe2000000006c */
[----:B------:R-:W-:Y:S02]  /*1670*/  IMAD.IADD R14, R14, 0x1, R19 ;  /* 0x000000010e0e7824 */ /* 0x000fe400078e0213 */
[----:B------:R-:W-:Y:S02]  /*1680*/  IMAD.X R13, R18, 0x1, R11, P6 ;  /* 0x00000001120d7824 */ /* 0x000fe400030e060b */
[----:B0-----:R-:W-:Y:S01]  /*1690*/  IMAD R17, R82, 0x7, RZ ;  /* 0x0000000752117824 */ /* 0x001fe200078e02ff */
[----:B------:R-:W-:Y:S01]  /*16a0*/  ISETP.GE.U32.AND P0, PT, R9, 0x7fffffd9, PT ;  /* 0x7fffffd90900780c */ /* 0x000fe20003f06070 */
[----:B------:R0:W-:Y:S01]  /*16b0*/  STL [R1+0x25c], R18 ;  /* 0x00025c1201007387 */ /* 0x0001e20000100800 */
[----:B------:R-:W-:-:S02]  /*16c0*/  VIADD R9, R2, 0xfffffff7 ;  /* 0xfffffff702097836 */ /* 0x000fc40000000000 */
[----:B------:R-:W-:Y:S01]  /*16d0*/  SHF.R.S32.HI R16, RZ, 0x1f, R17 ;  /* 0x0000001fff107819 */ /* 0x000fe20000011411 */
[----:B------:R1:W2:Y:S01]  /*16e0*/  @!P5 LDG.E.U8 R108, desc[UR24][R12.64] ;  /* 0x000000180c6cd981 */ /* 0x0002a2000c1e1100 */
[----:B------:R-:W-:Y:S02]  /*16f0*/  LOP3.LUT R14, R14, 0xffff, RZ, 0xc0, !PT ;  /* 0x0000ffff0e0e7812 */ /* 0x000fe400078ec0ff */
[----:B0-----:R-:W-:Y:S01]  /*1700*/  IADD3 R18, P6, PT, R17, R10, RZ ;  /* 0x0000000a11127210 */ /* 0x001fe20007fde0ff */
[----:B------:R-:W-:Y:S01]  /*1710*/  STL [R1+0x1b8], R17 ;  /* 0x0001b81101007387 */ /* 0x000fe20000100800 */
[----:B-1----:R-:W-:Y:S01]  /*1720*/  IMAD.SHL.U32 R12, R82, 0x8, RZ ;  /* 0x00000008520c7824 */ /* 0x002fe200078e00ff */
[----:B------:R-:W-:Y:S02]  /*1730*/  ISETP.GE.U32.AND P3, PT, R9, 0x7fffffd8, PT ;  /* 0x7fffffd80900780c */ /* 0x000fe40003f66070 */
[----:B------:R0:W-:Y:S01]  /*1740*/  STL [R1+0x258], R16 ;  /* 0x0002581001007387 */ /* 0x0001e20000100800 */
[----:B------:R-:W-:Y:S01]  /*1750*/  IMAD.X R19, R16, 0x1, R11, P6 ;  /* 0x0000000110137824 */ /* 0x000fe200030e060b */
[----:B------:R-:W-:Y:S01]  /*1760*/  SHF.R.U32.HI R9, RZ, 0xf, R14 ;  /* 0x0000000fff097819 */ /* 0x000fe2000001160e */
[----:B------:R-:W-:Y:S01]  /*1770*/  IMAD.SHL.U32 R13, R82, 0x10, RZ ;  /* 0x00000010520d7824 */ /* 0x000fe200078e00ff */
[----:B------:R-:W-:Y:S01]  /*1780*/  SHF.R.S32.HI R20, RZ, 0x1f, R12 ;  /* 0x0000001fff147819 */ /* 0x000fe2000001140c */
[----:B------:R1:W-:Y:S01]  /*1790*/  STL [R1+0x1b4], R12 ;  /* 0x0001b40c01007387 */ /* 0x0003e20000100800 */
[----:B------:R-:W-:-:S02]  /*17a0*/  LOP3.LUT P5, RZ, R9, 0x1, RZ, 0xc0, !PT ;  /* 0x0000000109ff7812 */ /* 0x000fc400078ac0ff */
[-C--:B0-----:R-:W-:Y:S01]  /*17b0*/  IADD3 R16, P6, PT, R12, R10.reuse, RZ ;  /* 0x0000000a0c107210 */ /* 0x081fe20007fde0ff */
[----:B------:R-:W-:Y:S04]  /*17c0*/  STL [R1+0x194], R13 ;  /* 0x0001940d01007387 */ /* 0x000fe80000100800 */
[----:B------:R0:W-:Y:S01]  /*17d0*/  STL [R1+0x254], R20 ;  /* 0x0002541401007387 */ /* 0x0001e20000100800 */
[----:B------:R-:W-:Y:S01]  /*17e0*/  IMAD.X R17, R20, 0x1, R11, P6 ;  /* 0x0000000114117824 */ /* 0x000fe200030e060b */
[----:B-1----:R-:W-:Y:S02]  /*17f0*/  SHF.R.S32.HI R12, RZ, 0x1f, R13 ;  /* 0x0000001fff0c7819 */ /* 0x002fe4000001140d */
[----:B------:R-:W-:Y:S01]  /*1800*/  PRMT R107, RZ, 0x7610, R107 ;  /* 0x00007610ff6b7816 */ /* 0x000fe2000000006b */
[----:B------:R-:W-:Y:S01]  /*1810*/  VIADD R9, R2, 0xfffffff6 ;  /* 0xfffffff602097836 */ /* 0x000fe20000000000 */
[----:B0-----:R-:W-:Y:S01]  /*1820*/  IADD3 R20, P6, PT, R13, R10, RZ ;  /* 0x0000000a0d147210 */ /* 0x001fe20007fde0ff */
[----:B------:R0:W-:Y:S01]  /*1830*/  STL [R1+0x234], R12 ;  /* 0x0002340c01007387 */ /* 0x0001e20000100800 */
[----:B------:R-:W-:-:S02]  /*1840*/  PRMT R77, RZ, 0x7610, R77 ;  /* 0x00007610ff4d7816 */ /* 0x000fc4000000004d */
[----:B------:R-:W-:Y:S01]  /*1850*/  PRMT R78, RZ, 0x7610, R78 ;  /* 0x00007610ff4e7816 */ /* 0x000fe2000000004e */
[----:B------:R-:W-:Y:S01]  /*1860*/  IMAD.X R21, R12, 0x1, R11, P6 ;  /* 0x000000010c157824 */ /* 0x000fe200030e060b */
[----:B------:R1:W2:Y:S01]  /*1870*/  @!P0 LDG.E.U8 R107, desc[UR24][R18.64] ;  /* 0x00000018126b8981 */ /* 0x0002a2000c1e1100 */
[----:B------:R-:W-:-:S03]  /*1880*/  ISETP.GE.U32.AND P0, PT, R9, 0x7fffffd7, PT ;  /* 0x7fffffd70900780c */ /* 0x000fc60003f06070 */
[----:B------:R1:W2:Y:S01]  /*1890*/  @!P3 LDG.E.U8 R78, desc[UR24][R16.64] ;  /* 0x00000018104eb981 */ /* 0x0002a2000c1e1100 */
[----:B0-----:R-:W-:Y:S02]  /*18a0*/  IMAD R12, R82, 0x9, RZ ;  /* 0x00000009520c7824 */ /* 0x001fe400078e02ff */
[----:B------:R-:W-:Y:S01]  /*18b0*/  VIADD R9, R2, 0xfffffff5 ;  /* 0xfffffff502097836 */ /* 0x000fe20000000000 */
[----:B------:R-:W2:Y:S02]  /*18c0*/  @P5 LDG.E.U8 R77, desc[UR24][R20.64] ;  /* 0x00000018144d5981 */ /* 0x000ea4000c1e1100 */
[----:B-1----:R-:W-:Y:S02]  /*18d0*/  SHF.R.S32.HI R18, RZ, 0x1f, R12 ;  /* 0x0000001fff127819 */ /* 0x002fe4000001140c */
[----:B------:R0:W-:Y:S01]  /*18e0*/  STL [R1+0x1b0], R12 ;  /* 0x0001b00c01007387 */ /* 0x0001e20000100800 */
[----:B------:R-:W-:Y:S01]  /*18f0*/  IMAD R16, R82, 0x18, RZ ;  /* 0x0000001852107824 */ /* 0x000fe200078e02ff */
[----:B------:R-:W-:-:S02]  /*1900*/  ISETP.GE.U32.AND P3, PT, R9, 0x7fffffd6, PT ;  /* 0x7fffffd60900780c */ /* 0x000fc40003f66070 */
[----:B------:R1:W-:Y:S01]  /*1910*/  STL [R1+0x250], R18 ;  /* 0x0002501201007387 */ /* 0x0003e20000100800 */
[----:B------:R-:W-:Y:S02]  /*1920*/  PRMT R106, RZ, 0x7610, R106 ;  /* 0x00007610ff6a7816 */ /* 0x000fe4000000006a */
[-C--:B0-----:R-:W-:Y:S01]  /*1930*/  IADD3 R12, P5, PT, R12, R10.reuse, RZ ;  /* 0x0000000a0c0c7210 */ /* 0x081fe20007fbe0ff */
[----:B------:R0:W-:Y:S01]  /*1940*/  STL [R1+0x174], R16 ;  /* 0x0001741001007387 */ /* 0x0001e20000100800 */
[----:B------:R-:W-:Y:S02]  /*1950*/  SHF.R.U32.HI R9, RZ, 0x7, R14 ;  /* 0x00000007ff097819 */ /* 0x000fe4000001160e */
[----:B------:R-:W-:Y:S01]  /*1960*/  SHF.R.S32.HI R17, RZ, 0x1f, R16 ;  /* 0x0000001fff117819 */ /* 0x000fe20000011410 */
[----:B------:R-:W-:Y:S01]  /*1970*/  IMAD.X R13, R18, 0x1, R11, P5 ;  /* 0x00000001120d7824 */ /* 0x000fe200028e060b */
[----:B-1----:R-:W-:Y:S02]  /*1980*/  IADD3 R18, P5, PT, R16, R10, RZ ;  /* 0x0000000a10127210 */ /* 0x002fe40007fbe0ff */
[----:B------:R-:W-:Y:S01]  /*1990*/  LOP3.LUT P6, RZ, R9, 0x1, RZ, 0xc0, !PT ;  /* 0x0000000109ff7812 */ /* 0x000fe200078cc0ff */
[----:B------:R-:W-:Y:S01]  /*19a0*/  STL [R1+0x214], R17 ;  /* 0x0002141101007387 */ /* 0x000fe20000100800 */
[----:B0-----:R-:W-:-:S03]  /*19b0*/  IMAD R16, R82, 0xa, RZ ;  /* 0x0000000a52107824 */ /* 0x001fc600078e02ff */
[----:B------:R0:W2:Y:S04]  /*19c0*/  @!P0 LDG.E.U8 R106, desc[UR24][R12.64] ;  /* 0x000000180c6a8981 */ /* 0x0000a8000c1e1100 */
[----:B------:R1:W-:Y:S01]  /*19d0*/  STL [R1+0x1ac], R16 ;  /* 0x0001ac1001007387 */ /* 0x0003e20000100800 */
[----:B------:R-:W-:Y:S01]  /*19e0*/  VIADD R9, R2, 0xfffffff4 ;  /* 0xfffffff402097836 */ /* 0x000fe20000000000 */
[----:B0-----:R-:W-:Y:S02]  /*19f0*/  SHF.R.S32.HI R12, RZ, 0x1f, R16 ;  /* 0x0000001fff0c7819 */ /* 0x001fe40000011410 */
[----:B-1----:R-:W-:Y:S01]  /*1a00*/  IADD3 R16, P0, PT, R16, R10, RZ ;  /* 0x0000000a10107210 */ /* 0x002fe20007f1e0ff */
[--C-:B------:R-:W-:Y:S01]  /*1a10*/  IMAD.X R19, R17, 0x1, R11.reuse, P5 ;  /* 0x0000000111137824 */ /* 0x100fe200028e060b */
[----:B------:R-:W-:Y:S01]  /*1a20*/  PRMT R76, RZ, 0x7610, R76 ;  /* 0x00007610ff4c7816 */ /* 0x000fe2000000004c */
[----:B------:R0:W-:Y:S02]  /*1a30*/  STL [R1+0x24c], R12 ;  /* 0x00024c0c01007387 */ /* 0x0001e40000100800 */
[----:B------:R-:W-:Y:S01]  /*1a40*/  IMAD.X R17, R12, 0x1, R11, P0 ;  /* 0x000000010c117824 */ /* 0x000fe200000e060b */
[----:B------:R-:W-:Y:S01]  /*1a50*/  ISETP.GE.U32.AND P5, PT, R9, 0x7fffffd5, PT ;  /* 0x7fffffd50900780c */ /* 0x000fe20003fa6070 */
[----:B------:R-:W-:Y:S01]  /*1a60*/  VIADD R9, R2, 0xfffffff3 ;  /* 0xfffffff302097836 */ /* 0x000fe20000000000 */
[----:B------:R1:W2:Y:S01]  /*1a70*/  @P6 LDG.E.U8 R76, desc[UR24][R18.64] ;  /* 0x00000018124c6981 */ /* 0x0002a2000c1e1100 */
[----:B------:R-:W-:Y:S01]  /*1a80*/  PRMT R105, RZ, 0x7610, R105 ;  /* 0x00007610ff697816 */ /* 0x000fe20000000069 */
[----:B0-----:R-:W-:-:S02]  /*1a90*/  IMAD R12, R82, 0xb, RZ ;  /* 0x0000000b520c7824 */ /* 0x001fc400078e02ff */
[----:B------:R-:W-:-:S03]  /*1aa0*/  ISETP.GE.U32.AND P0, PT, R9, 0x7fffffd4, PT ;  /* 0x7fffffd40900780c */ /* 0x000fc60003f06070 */
[----:B------:R0:W2:Y:S01]  /*1ab0*/  @!P3 LDG.E.U8 R105, desc[UR24][R16.64] ;  /* 0x000000181069b981 */ /* 0x0000a2000c1e1100 */
[----:B-1----:R-:W-:-:S03]  /*1ac0*/  SHF.R.S32.HI R19, RZ, 0x1f, R12 ;  /* 0x0000001fff137819 */ /* 0x002fc6000001140c */
[----:B------:R1:W-:Y:S01]  /*1ad0*/  STL [R1+0x1a8], R12 ;  /* 0x0001a80c01007387 */ /* 0x0003e20000100800 */
[----:B------:R-:W-:Y:S02]  /*1ae0*/  IMAD R18, R82, 0xc, RZ ;  /* 0x0000000c52127824 */ /* 0x000fe400078e02ff */
[----:B------:R-:W-:Y:S01]  /*1af0*/  VIADD R9, R2, 0xfffffff2 ;  /* 0xfffffff202097836 */ /* 0x000fe20000000000 */
[----:B------:R-:W-:Y:S01]  /*1b00*/  STL [R1+0x248], R19 ;  /* 0x0002481301007387 */ /* 0x000fe20000100800 */
[----:B-1----:R-:W-:-:S03]  /*1b10*/  IADD3 R12, P6, PT, R12, R10, RZ ;  /* 0x0000000a0c0c7210 */ /* 0x002fc60007fde0ff */
[----:B------:R1:W-:Y:S01]  /*1b20*/  STL [R1+0x1a4], R18 ;  /* 0x0001a41201007387 */ /* 0x0003e20000100800 */
[----:B0-----:R-:W-:Y:S01]  /*1b30*/  SHF.R.S32.HI R17, RZ, 0x1f, R18 ;  /* 0x0000001fff117819 */ /* 0x001fe20000011412 */
[----:B------:R-:W-:Y:S02]  /*1b40*/  IMAD R16, R82, 0xd, RZ ;  /* 0x0000000d52107824 */ /* 0x000fe400078e02ff */
[--C-:B------:R-:W-:Y:S01]  /*1b50*/  IMAD.X R13, R19, 0x1, R11.reuse, P6 ;  /* 0x00000001130d7824 */ /* 0x100fe200030e060b */
[----:B------:R-:W-:Y:S02]  /*1b60*/  ISETP.GE.U32.AND P3, PT, R9, 0x7fffffd3, PT ;  /* 0x7fffffd30900780c */ /* 0x000fe40003f66070 */
[----:B-1----:R-:W-:Y:S01]  /*1b70*/  IADD3 R18, P6, PT, R18, R10, RZ ;  /* 0x0000000a12127210 */ /* 0x002fe20007fde0ff */
[----:B------:R0:W-:Y:S01]  /*1b80*/  STL [R1+0x1a0], R16 ;  /* 0x0001a01001007387 */ /* 0x0001e20000100800 */
[----:B------:R-:W-:Y:S02]  /*1b90*/  PRMT R104, RZ, 0x7610, R104 ;  /* 0x00007610ff687816 */ /* 0x000fe40000000068 */
[----:B------:R-:W-:Y:S01]  /*1ba0*/  SHF.R.S32.HI R20, RZ, 0x1f, R16 ;  /* 0x0000001fff147819 */ /* 0x000fe20000011410 */
[----:B------:R-:W-:Y:S01]  /*1bb0*/  IMAD.X R19, R17, 0x1, R11, P6 ;  /* 0x0000000111137824 */ /* 0x000fe200030e060b */
[----:B------:R1:W-:Y:S01]  /*1bc0*/  STL [R1+0x244], R17 ;  /* 0x0002441101007387 */ /* 0x0003e20000100800 */
[----:B------:R-:W-:Y:S01]  /*1bd0*/  PRMT R102, RZ, 0x7610, R102 ;  /* 0x00007610ff667816 */ /* 0x000fe20000000066 */
[----:B------:R-:W-:-:S02]  /*1be0*/  VIADD R9, R2, 0xfffffff1 ;  /* 0xfffffff102097836 */ /* 0x000fc40000000000 */
[----:B------:R3:W2:Y:S01]  /*1bf0*/  @!P5 LDG.E.U8 R104, desc[UR24][R12.64] ;  /* 0x000000180c68d981 */ /* 0x0006a2000c1e1100 */
[----:B0-----:R-:W-:-:S05]  /*1c00*/  IADD3 R16, P6, PT, R16, R10, RZ ;  /* 0x0000000a10107210 */ /* 0x001fca0007fde0ff */
[----:B-1----:R-:W-:Y:S02]  /*1c10*/  IMAD.X R17, R20, 0x1, R11, P6 ;  /* 0x0000000114117824 */ /* 0x002fe400030e060b */
[----:B---3--:R-:W-:Y:S01]  /*1c20*/  IMAD R12, R82, 0xe, RZ ;  /* 0x0000000e520c7824 */ /* 0x008fe200078e02ff */
[----:B------:R-:W-:Y:S01]  /*1c30*/  PRMT R103, RZ, 0x7610, R103 ;  /* 0x00007610ff677816 */ /* 0x000fe20000000067 */
[----:B------:R0:W-:Y:S01]  /*1c40*/  STL [R1+0x240], R20 ;  /* 0x0002401401007387 */ /* 0x0001e20000100800 */
[----:B------:R-:W-:Y:S01]  /*1c50*/  ISETP.GE.U32.AND P5, PT, R9, 0x7fffffd2, PT ;  /* 0x7fffffd20900780c */ /* 0x000fe20003fa6070 */
[----:B------:R-:W-:Y:S02]  /*1c60*/  VIADD R9, R2, 0xfffffff0 ;  /* 0xfffffff002097836 */ /* 0x000fe40000000000 */
[----:B------:R1:W3:Y:S04]  /*1c70*/  @!P3 LDG.E.U8 R102, desc[UR24][R16.64] ;  /* 0x000000181066b981 */ /* 0x0002e8000c1e1100 */
[----:B------:R5:W-:Y:S01]  /*1c80*/  STL [R1+0x19c], R12 ;  /* 0x00019c0c01007387 */ /* 0x000be20000100800 */
[----:B0-----:R-:W-:-:S03]  /*1c90*/  SHF.R.S32.HI R20, RZ, 0x1f, R12 ;  /* 0x0000001fff147819 */ /* 0x001fc6000001140c */
[----:B------:R0:W2:Y:S01]  /*1ca0*/  @!P0 LDG.E.U8 R103, desc[UR24][R18.64] ;  /* 0x0000001812678981 */ /* 0x0000a2000c1e1100 */
[----:B-1----:R-:W-:Y:S01]  /*1cb0*/  IMAD R16, R82, 0xf, RZ ;  /* 0x0000000f52107824 */ /* 0x002fe200078e02ff */
[----:B-----5:R-:W-:Y:S02]  /*1cc0*/  IADD3 R12, P6, PT, R12, R10, RZ ;  /* 0x0000000a0c0c7210 */ /* 0x020fe40007fde0ff */
[----:B------:R-:W-:Y:S01]  /*1cd0*/  STL [R1+0x23c], R20 ;  /* 0x00023c1401007387 */ /* 0x000fe20000100800 */
[----:B------:R-:W-:Y:S02]  /*1ce0*/  ISETP.GE.U32.AND P0, PT, R9, 0x7fffffd1, PT ;  /* 0x7fffffd10900780c */ /* 0x000fe40003f06070 */
[----:B0-----:R-:W-:Y:S01]  /*1cf0*/  SHF.R.S32.HI R19, RZ, 0x1f, R16 ;  /* 0x0000001fff137819 */ /* 0x001fe20000011410 */
[----:B------:R-:W-:Y:S01]  /*1d00*/  IMAD.X R13, R20, 0x1, R11, P6 ;  /* 0x00000001140d7824 */ /* 0x000fe200030e060b */
[----:B------:R0:W-:Y:S01]  /*1d10*/  STL [R1+0x198], R16 ;  /* 0x0001981001007387 */ /* 0x0001e20000100800 */
[----:B------:R-:W-:Y:S01]  /*1d20*/  SHF.R.U32.HI R9, RZ, 0xe, R14 ;  /* 0x0000000eff097819 */ /* 0x000fe2000001160e */
[----:B------:R-:W-:Y:S01]  /*1d30*/  IMAD R18, R82, 0x11, RZ ;  /* 0x0000001152127824 */ /* 0x000fe200078e02ff */
[----:B------:R-:W-:-:S02]  /*1d40*/  PRMT R101, RZ, 0x7610, R101 ;  /* 0x00007610ff657816 */ /* 0x000fc40000000065 */
[----:B------:R-:W-:Y:S02]  /*1d50*/  LOP3.LUT P3, RZ, R9, 0x1, RZ, 0xc0, !PT ;  /* 0x0000000109ff7812 */ /* 0x000fe4000786c0ff */
[-C--:B0-----:R-:W-:Y:S01]  /*1d60*/  IADD3 R16, P6, PT, R16, R10.reuse, RZ ;  /* 0x0000000a10107210 */ /* 0x081fe20007fde0ff */
[----:B------:R0:W-:Y:S01]  /*1d70*/  STL [R1+0x190], R18 ;  /* 0x0001901201007387 */ /* 0x0001e20000100800 */
[----:B------:R-:W-:Y:S02]  /*1d80*/  SHF.R.S32.HI R20, RZ, 0x1f, R18 ;  /* 0x0000001fff147819 */ /* 0x000fe40000011412 */
[----:B------:R-:W-:Y:S01]  /*1d90*/  PRMT R100, RZ, 0x7610, R100 ;  /* 0x00007610ff647816 */ /* 0x000fe20000000064 */
[----:B------:R-:W-:Y:S01]  /*1da0*/  IMAD.X R17, R19, 0x1, R11, P6 ;  /* 0x0000000113117824 */ /* 0x000fe200030e060b */
[----:B------:R1:W5:Y:S01]  /*1db0*/  @!P5 LDG.E.U8 R101, desc[UR24][R12.64] ;  /* 0x000000180c65d981 */ /* 0x000362000c1e1100 */
[----:B------:R-:W-:Y:S02]  /*1dc0*/  SHF.R.U32.HI R9, RZ, 0xd, R14 ;  /* 0x0000000dff097819 */ /* 0x000fe4000001160e */
[----:B------:R-:W-:Y:S01]  /*1dd0*/  PRMT R99, RZ, 0x7610, R99 ;  /* 0x00007610ff637816 */ /* 0x000fe20000000063 */
[----:B------:R1:W-:Y:S01]  /*1de0*/  STL [R1+0x238], R19 ;  /* 0x0002381301007387 */ /* 0x0003e20000100800 */
[----:B0-----:R-:W-:-:S03]  /*1df0*/  IADD3 R18, P6, PT, R18, R10, RZ ;  /* 0x0000000a12127210 */ /* 0x001fc60007fde0ff */
[----:B------:R0:W2:Y:S01]  /*1e00*/  @!P0 LDG.E.U8 R100, desc[UR24][R16.64] ;  /* 0x0000001810648981 */ /* 0x0000a2000c1e1100 */
[----:B-1----:R-:W-:Y:S01]  /*1e10*/  IMAD R12, R82, 0x12, RZ ;  /* 0x00000012520c7824 */ /* 0x002fe200078e02ff */
[----:B------:R-:W-:Y:S02]  /*1e20*/  LOP3.LUT P5, RZ, R9, 0x1, RZ, 0xc0, !PT ;  /* 0x0000000109ff7812 */ /* 0x000fe400078ac0ff */
[----:B------:R1:W-:Y:S01]  /*1e30*/  STL [R1+0x230], R20 ;  /* 0x0002301401007387 */ /* 0x0003e20000100800 */
[----:B------:R-:W-:-:S03]  /*1e40*/  IMAD.X R19, R20, 0x1, R11, P6 ;  /* 0x0000000114137824 */ /* 0x000fc600030e060b */
[----:B------:R1:W-:Y:S01]  /*1e50*/  STL [R1+0x18c], R12 ;  /* 0x00018c0c01007387 */ /* 0x0003e20000100800 */
[----:B------:R-:W-:Y:S01]  /*1e60*/  SHF.R.U32.HI R9, RZ, 0xc, R14 ;  /* 0x0000000cff097819 */ /* 0x000fe2000001160e */
[----:B0-----:R-:W-:Y:S02]  /*1e70*/  IMAD R16, R82, 0x13, RZ ;  /* 0x0000001352107824 */ /* 0x001fe400078e02ff */
[----:B------:R0:W2:Y:S01]  /*1e80*/  @P3 LDG.E.U8 R99, desc[UR24][R18.64] ;  /* 0x0000001812633981 */ /* 0x0000a2000c1e1100 */
[----:B-1----:R-:W-:Y:S02]  /*1e90*/  SHF.R.S32.HI R20, RZ, 0x1f, R12 ;  /* 0x0000001fff147819 */ /* 0x002fe4000001140c */
[----:B------:R-:W-:-:S03]  /*1ea0*/  IADD3 R12, P6, PT, R12, R10, RZ ;  /* 0x0000000a0c0c7210 */ /* 0x000fc60007fde0ff */
[----:B------:R-:W-:Y:S01]  /*1eb0*/  STL [R1+0x22c], R20 ;  /* 0x00022c1401007387 */ /* 0x000fe20000100800 */
[----:B------:R-:W-:Y:S02]  /*1ec0*/  LOP3.LUT P0, RZ, R9, 0x1, RZ, 0xc0, !PT ;  /* 0x0000000109ff7812 */ /* 0x000fe4000780c0ff */
[----:B0-----:R-:W-:Y:S01]  /*1ed0*/  SHF.R.S32.HI R19, RZ, 0x1f, R16 ;  /* 0x0000001fff137819 */ /* 0x001fe20000011410 */
[----:B------:R-:W-:Y:S01]  /*1ee0*/  IMAD.X R13, R20, 0x1, R11, P6 ;  /* 0x00000001140d7824 */ /* 0x000fe200030e060b */
[----:B------:R0:W-:Y:S01]  /*1ef0*/  STL [R1+0x188], R16 ;  /* 0x0001881001007387 */ /* 0x0001e20000100800 */
[----:B------:R-:W-:Y:S01]  /*1f00*/  SHF.R.U32.HI R9, RZ, 0xb, R14 ;  /* 0x0000000bff097819 */ /* 0x000fe2000001160e */
[----:B------:R-:W-:Y:S01]  /*1f10*/  IMAD R18, R82, 0x14, RZ ;  /* 0x0000001452127824 */ /* 0x000fe200078e02ff */
[----:B------:R-:W-:Y:S02]  /*1f20*/  PRMT R98, RZ, 0x7610, R98 ;  /* 0x00007610ff627816 */ /* 0x000fe40000000062 */
[----:B------:R-:W-:-:S02]  /*1f30*/  LOP3.LUT P3, RZ, R9, 0x1, RZ, 0xc0, !PT ;  /* 0x0000000109ff7812 */ /* 0x000fc4000786c0ff */
[-C--:B0-----:R-:W-:Y:S01]  /*1f40*/  IADD3 R16, P6, PT, R16, R10.reuse, RZ ;  /* 0x0000000a10107210 */ /* 0x081fe20007fde0ff */
[----:B------:R0:W-:Y:S01]  /*1f50*/  STL [R1+0x184], R18 ;  /* 0x0001841201007387 */ /* 0x0001e20000100800 */
[----:B------:R-:W-:Y:S02]  /*1f60*/  SHF.R.S32.HI R20, RZ, 0x1f, R18 ;  /* 0x0000001fff147819 */ /* 0x000fe40000011412 */
[----:B------:R-:W-:Y:S01]  /*1f70*/  PRMT R97, RZ, 0x7610, R97 ;  /* 0x00007610ff617816 */ /* 0x000fe20000000061 */
[----:B------:R-:W-:Y:S01]  /*1f80*/  IMAD.X R17, R19, 0x1, R11, P6 ;  /* 0x0000000113117824 */ /* 0x000fe200030e060b */
[----:B------:R1:W2:Y:S01]  /*1f90*/  @P5 LDG.E.U8 R98, desc[UR24][R12.64] ;  /* 0x000000180c625981 */ /* 0x0002a2000c1e1100 */
[----:B------:R-:W-:Y:S02]  /*1fa0*/  SHF.R.U32.HI R9, RZ, 0xa, R14 ;  /* 0x0000000aff097819 */ /* 0x000fe4000001160e */
[----:B------:R-:W-:Y:S01]  /*1fb0*/  PRMT R96, RZ, 0x7610, R96 ;  /* 0x00007610ff607816 */ /* 0x000fe20000000060 */
[----:B------:R1:W-:Y:S01]  /*1fc0*/  STL [R1+0x228], R19 ;  /* 0x0002281301007387 */ /* 0x0003e20000100800 */
[----:B0-----:R-:W-:-:S03]  /*1fd0*/  IADD3 R18, P6, PT, R18, R10, RZ ;  /* 0x0000000a12127210 */ /* 0x001fc60007fde0ff */
[----:B------:R0:W2:Y:S01]  /*1fe0*/  @P0 LDG.E.U8 R97, desc[UR24][R16.64] ;  /* 0x0000001810610981 */ /* 0x0000a2000c1e1100 */
        /* <DEDUP_REMOVED lines=9> */
[----:B----4-:R-:W-:-:S03]  /*2080*/  IADD3 R12, P6, PT, R12, R10, RZ ;  /* 0x0000000a0c0c7210 */ /* 0x010fc60007fde0ff */
        /* <DEDUP_REMOVED lines=12> */
[----:B------:R-:W-:Y:S01]  /*2150*/  SHF.R.U32.HI R9, RZ, 0x6, R14 ;  /* 0x00000006ff097819 */ /* 0x000fe2000001160e */
[----:B------:R-:W-:Y:S01]  /*2160*/  IMAD.X R17, R19, 0x1, R11, P6 ;  /* 0x0000000113117824 */ /* 0x000fe200030e060b */
[----:B------:R1:W4:Y:S01]  /*2170*/  @P5 LDG.E.U8 R95, desc[UR24][R12.64] ;  /* 0x000000180c5f5981 */ /* 0x000322000c1e1100 */
[----:B------:R-:W-:Y:S02]  /*2180*/  PRMT R94, RZ, 0x7610, R94 ;  /* 0x00007610ff5e7816 */ /* 0x000fe4000000005e */
[----:B0-----:R-:W-:Y:S01]  /*2190*/  IADD3 R18, P6, PT, R18, R10, RZ ;  /* 0x0000000a12127210 */ /* 0x001fe20007fde0ff */
[----:B------:R0:W-:Y:S01]  /*21a0*/  STL [R1+0x21c], R19 ;  /* 0x00021c1301007387 */ /* 0x0001e20000100800 */
[----:B------:R-:W-:Y:S01]  /*21b0*/  LOP3.LUT P5, RZ, R9, 0x1, RZ, 0xc0, !PT ;  /* 0x0000000109ff7812 */ /* 0x000fe200078ac0ff */
[----:B-1----:R-:W-:-:S02]  /*21c0*/  IMAD R12, R82, 0x19, RZ ;  /* 0x00000019520c7824 */ /* 0x002fc400078e02ff */
[----:B------:R1:W-:Y:S01]  /*21d0*/  STL [R1+0x218], R20 ;  /* 0x0002181401007387 */ /* 0x0003e20000100800 */
[----:B------:R-:W-:-:S03]  /*21e0*/  PRMT R92, RZ, 0x7610, R92 ;  /* 0x00007610ff5c7816 */ /* 0x000fc6000000005c */
[----:B------:R1:W2:Y:S01]  /*21f0*/  @P0 LDG.E.U8 R94, desc[UR24][R16.64] ;  /* 0x00000018105e0981 */ /* 0x0002a2000c1e1100 */
[----:B0-----:R-:W-:Y:S01]  /*2200*/  IMAD.X R19, R20, 0x1, R11, P6 ;  /* 0x0000000114137824 */ /* 0x001fe200030e060b */
[----:B------:R-:W-:Y:S02]  /*2210*/  SHF.R.U32.HI R9, RZ, 0x5, R14 ;  /* 0x00000005ff097819 */ /* 0x000fe4000001160e */
[----:B------:R0:W-:Y:S01]  /*2220*/  STL [R1+0x170], R12 ;  /* 0x0001700c01007387 */ /* 0x0001e20000100800 */
[----:B-1----:R-:W-:-:S03]  /*2230*/  SHF.R.S32.HI R20, RZ, 0x1f, R12 ;  /* 0x0000001fff147819 */ /* 0x002fc6000001140c */
[----:B------:R1:W2:Y:S01]  /*2240*/  @P3 LDG.E.U8 R92, desc[UR24][R18.64] ;  /* 0x00000018125c3981 */ /* 0x0002a2000c1e1100 */
[----:B------:R-:W-:Y:S01]  /*2250*/  IMAD R16, R82, 0x1a, RZ ;  /* 0x0000001a52107824 */ /* 0x000fe200078e02ff */
[-C--:B0-----:R-:W-:Y:S02]  /*2260*/  IADD3 R12, P6, PT, R12, R10.reuse, RZ ;  /* 0x0000000a0c0c7210 */ /* 0x081fe40007fde0ff */
[----:B------:R-:W-:Y:S01]  /*2270*/  STL [R1+0x210], R20 ;  /* 0x0002101401007387 */ /* 0x000fe20000100800 */
[----:B------:R-:W-:Y:S02]  /*2280*/  PRMT R91, RZ, 0x7610, R91 ;  /* 0x00007610ff5b7816 */ /* 0x000fe4000000005b */
[----:B------:R-:W-:Y:S01]  /*2290*/  LOP3.LUT P0, RZ, R9, 0x1, RZ, 0xc0, !PT ;  /* 0x0000000109ff7812 */ /* 0x000fe2000780c0ff */
[----:B------:R-:W-:Y:S01]  /*22a0*/  IMAD.X R13, R20, 0x1, R11, P6 ;  /* 0x00000001140d7824 */ /* 0x000fe200030e060b */
[----:B------:R0:W-:Y:S01]  /*22b0*/  STL [R1+0x16c], R16 ;  /* 0x00016c1001007387 */ /* 0x0001e20000100800 */
[----:B-1----:R-:W-:Y:S01]  /*22c0*/  SHF.R.S32.HI R19, RZ, 0x1f, R16 ;  /* 0x0000001fff137819 */ /* 0x002fe20000011410 */
[----:B------:R-:W-:Y:S01]  /*22d0*/  IMAD R18, R82, 0x1b, RZ ;  /* 0x0000001b52127824 */ /* 0x000fe200078e02ff */
[----:B------:R-:W-:Y:S01]  /*22e0*/  SHF.R.U32.HI R9, RZ, 0x4, R14 ;  /* 0x00000004ff097819 */ /* 0x000fe2000001160e */
[----:B------:R1:W2:Y:S01]  /*22f0*/  @P5 LDG.E.U8 R91, desc[UR24][R12.64] ;  /* 0x000000180c5b5981 */ /* 0x0002a2000c1e1100 */
[----:B0-----:R-:W-:-:S03]  /*2300*/  IADD3 R16, P6, PT, R16, R10, RZ ;  /* 0x0000000a10107210 */ /* 0x001fc60007fde0ff */
[----:B------:R0:W-:Y:S01]  /*2310*/  STL [R1+0x168], R18 ;  /* 0x0001681201007387 */ /* 0x0001e20000100800 */
[----:B------:R-:W-:Y:S02]  /*2320*/  LOP3.LUT P3, RZ, R9, 0x1, RZ, 0xc0, !PT ;  /* 0x0000000109ff7812 */ /* 0x000fe4000786c0ff */
[----:B-1----:R-:W-:Y:S01]  /*2330*/  SHF.R.S32.HI R12, RZ, 0x1f, R18 ;  /* 0x0000001fff0c7819 */ /* 0x002fe20000011412 */
[----:B------:R-:W-:Y:S01]  /*2340*/  IMAD.X R17, R19, 0x1, R11, P6 ;  /* 0x0000000113117824 */ /* 0x000fe200030e060b */
[----:B------:R1:W-:Y:S01]  /*2350*/  STL [R1+0x20c], R19 ;  /* 0x00020c1301007387 */ /* 0x0003e20000100800 */
[----:B0-----:R-:W-:-:S03]  /*2360*/  IADD3 R18, P6, PT, R18, R10, RZ ;  /* 0x0000000a12127210 */ /* 0x001fc60007fde0ff */
[----:B------:R0:W-:Y:S01]  /*2370*/  STL [R1+0x208], R12 ;  /* 0x0002080c01007387 */ /* 0x0001e20000100800 */
[----:B------:R-:W-:Y:S02]  /*2380*/  SHF.R.U32.HI R9, RZ, 0x3, R14 ;  /* 0x00000003ff097819 */ /* 0x000fe4000001160e */
[----:B------:R-:W-:Y:S01]  /*2390*/  PRMT R89, RZ, 0x7610, R89 ;  /* 0x00007610ff597816 */ /* 0x000fe20000000059 */
[----:B-1----:R-:W-:Y:S01]  /*23a0*/  IMAD.X R19, R12, 0x1, R11, P6 ;  /* 0x000000010c137824 */ /* 0x002fe200030e060b */
[----:B------:R-:W-:Y:S02]  /*23b0*/  PRMT R90, RZ, 0x7610, R90 ;  /* 0x00007610ff5a7816 */ /* 0x000fe4000000005a */
[----:B------:R-:W-:Y:S02]  /*23c0*/  LOP3.LUT P5, RZ, R9, 0x1, RZ, 0xc0, !PT ;  /* 0x0000000109ff7812 */ /* 0x000fe400078ac0ff */
[----:B------:R-:W2:Y:S01]  /*23d0*/  @P3 LDG.E.U8 R89, desc[UR24][R18.64] ;  /* 0x0000001812593981 */ /* 0x000ea2000c1e1100 */
[----:B0-----:R-:W-:Y:S01]  /*23e0*/  IMAD R12, R82, 0x1c, RZ ;  /* 0x0000001c520c7824 */ /* 0x001fe200078e02ff */
[----:B------:R-:W-:-:S02]  /*23f0*/  SHF.R.U32.HI R9, RZ, 0x2, R14 ;  /* 0x00000002ff097819 */ /* 0x000fc4000001160e */
[----:B------:R0:W2:Y:S02]  /*2400*/  @P0 LDG.E.U8 R90, desc[UR24][R16.64] ;  /* 0x00000018105a0981 */ /* 0x0000a4000c1e1100 */
[----:B------:R-:W-:Y:S02]  /*2410*/  SHF.R.S32.HI R20, RZ, 0x1f, R12 ;  /* 0x0000001fff147819 */ /* 0x000fe4000001140c */
[----:B------:R1:W-:Y:S01]  /*2420*/  STL [R1+0x164], R12 ;  /* 0x0001640c01007387 */ /* 0x0003e20000100800 */
[----:B------:R-:W-:Y:S02]  /*2430*/  LOP3.LUT P0, RZ, R9, 0x1, RZ, 0xc0, !PT ;  /* 0x0000000109ff7812 */ /* 0x000fe4000780c0ff */
[----:B------:R-:W-:Y:S01]  /*2440*/  PRMT R88, RZ, 0x7610, R88 ;  /* 0x00007610ff587816 */ /* 0x000fe20000000058 */
[----:B0-----:R-:W-:Y:S01]  /*2450*/  IMAD R16, R82, 0x1d, RZ ;  /* 0x0000001d52107824 */ /* 0x001fe200078e02ff */
[----:B-1----:R-:W-:-:S04]  /*2460*/  IADD3 R12, P3, PT, R12, R10, RZ ;  /* 0x0000000a0c0c7210 */ /* 0x002fc80007f7e0ff */
[----:B------:R0:W-:Y:S01]  /*2470*/  STL [R1+0x160], R16 ;  /* 0x0001601001007387 */ /* 0x0001e20000100800 */
[----:B------:R-:W-:Y:S01]  /*2480*/  SHF.R.S32.HI R9, RZ, 0x1f, R16 ;  /* 0x0000001fff097819 */ /* 0x000fe20000011410 */
[----:B------:R-:W-:Y:S01]  /*2490*/  IMAD.X R13, R20, 0x1, R11, P3 ;  /* 0x00000001140d7824 */ /* 0x000fe200018e060b */
[----:B------:R-:W-:Y:S01]  /*24a0*/  PRMT R87, RZ, 0x7610, R87 ;  /* 0x00007610ff577816 */ /* 0x000fe20000000057 */
[----:B------:R-:W-:Y:S01]  /*24b0*/  IMAD R18, R82, 0x1e, RZ ;  /* 0x0000001e52127824 */ /* 0x000fe200078e02ff */
[----:B------:R-:W-:Y:S02]  /*24c0*/  SHF.R.U32.HI R14, RZ, 0x1, R14 ;  /* 0x00000001ff0e7819 */ /* 0x000fe4000001160e */
[----:B------:R1:W2:Y:S01]  /*24d0*/  @P5 LDG.E.U8 R88, desc[UR24][R12.64] ;  /* 0x000000180c585981 */ /* 0x0002a2000c1e1100 */
[----:B0-----:R-:W-:Y:S02]  /*24e0*/  IADD3 R16, P6, PT, R16, R10, RZ ;  /* 0x0000000a10107210 */ /* 0x001fe40007fde0ff */
[----:B------:R-:W-:Y:S01]  /*24f0*/  ISETP.GT.U32.AND P5, PT, R5, R15, PT ;  /* 0x0000000f0500720c */ /* 0x000fe20003fa4070 */
[----:B------:R0:W-:Y:S02]  /*2500*/  STL [R1+0x204], R20 ;  /* 0x0002041401007387 */ /* 0x0001e40000100800 */
[----:B------:R-:W-:Y:S01]  /*2510*/  IMAD.X R17, R9, 0x1, R11, P6 ;  /* 0x0000000109117824 */ /* 0x000fe200030e060b */
[----:B------:R-:W-:Y:S01]  /*2520*/  LOP3.LUT R22, R7, 0x10, RZ, 0xfc, !PT ;  /* 0x0000001007167812 */ /* 0x000fe200078efcff */
[----:B------:R1:W-:Y:S01]  /*2530*/  STL [R1+0x200], R9 ;  /* 0x0002000901007387 */ /* 0x0003e20000100800 */
[----:B------:R-:W-:-:S03]  /*2540*/  LOP3.LUT P3, RZ, R14, 0x1, RZ, 0xc0, !PT ;  /* 0x000000010eff7812 */ /* 0x000fc6000786c0ff */
[----:B------:R1:W-:Y:S01]  /*2550*/  STL [R1+0x15c], R18 ;  /* 0x00015c1201007387 */ /* 0x0003e20000100800 */
[----:B0-----:R-:W-:Y:S01]  /*2560*/  LOP3.LUT R20, R7, 0x8, RZ, 0xfc, !PT ;  /* 0x0000000807147812 */ /* 0x001fe200078efcff */
[----:B-1----:R-:W-:Y:S02]  /*2570*/  IMAD R12, R82, 0x1f, RZ ;  /* 0x0000001f520c7824 */ /* 0x002fe400078e02ff */
[----:B------:R0:W2:Y:S01]  /*2580*/  @P0 LDG.E.U8 R87, desc[UR24][R16.64] ;  /* 0x0000001810570981 */ /* 0x0000a2000c1e1100 */
[----:B------:R-:W-:Y:S02]  /*2590*/  SHF.R.S32.HI R9, RZ, 0x1f, R18 ;  /* 0x0000001fff097819 */ /* 0x000fe40000011412 */
[----:B------:R-:W-:Y:S02]  /*25a0*/  IABS R14, R20 ;  /* 0x00000014000e7213 */ /* 0x000fe40000000000 */
[----:B------:R-:W-:Y:S02]  /*25b0*/  IADD3 R18, P6, PT, R18, R10, RZ ;  /* 0x0000000a12127210 */ /* 0x000fe40007fde0ff */
[----:B------:R-:W-:-:S02]  /*25c0*/  ISETP.GT.U32.AND P0, PT, R5, R4, PT ;  /* 0x000000040500720c */ /* 0x000fc40003f04070 */
[----:B------:R-:W-:Y:S01]  /*25d0*/  IABS R21, R22 ;  /* 0x0000001600157213 */ /* 0x000fe20000000000 */
[----:B------:R1:W-:Y:S01]  /*25e0*/  STL [R1+0x1fc], R9 ;  /* 0x0001fc0901007387 */ /* 0x0003e20000100800 */
[----:B------:R-:W-:Y:S01]  /*25f0*/  IMAD.X R19, R9, 0x1, R11, P6 ;  /* 0x0000000109137824 */ /* 0x000fe200030e060b */
[----:B0-----:R-:W-:Y:S01]  /*2600*/  SHF.R.S32.HI R16, RZ, 0x1f, R12 ;  /* 0x0000001fff107819 */ /* 0x001fe2000001140c */
[----:B------:R-:W-:Y:S01]  /*2610*/  @!P5 IMAD.IADD R15, R15, 0x1, -R5 ;  /* 0x000000010f0fd824 */ /* 0x000fe200078e0a05 */
[----:B------:R0:W-:Y:S01]  /*2620*/  STL [R1+0x158], R12 ;  /* 0x0001580c01007387 */ /* 0x0001e20000100800 */
[----:B------:R-:W-:-:S04]  /*2630*/  IMAD.HI.U32 R13, R6, R21, RZ ;  /* 0x00000015060d7227 */ /* 0x000fc800078e00ff */
[----:B-1----:R-:W-:Y:S01]  /*2640*/  IMAD.HI.U32 R9, R6, R14, RZ ;  /* 0x0000000e06097227 */ /* 0x002fe200078e00ff */
[----:B0-----:R-:W-:-:S03]  /*2650*/  IADD3 R12, P6, PT, R12, R10, RZ ;  /* 0x0000000a0c0c7210 */ /* 0x001fc60007fde0ff */
[----:B------:R-:W-:Y:S01]  /*2660*/  IMAD.MOV R9, RZ, RZ, -R9 ;  /* 0x000000ffff097224 */ /* 0x000fe200078e0a09 */
[----:B------:R-:W-:Y:S01]  /*2670*/  PRMT R85, RZ, 0x7610, R85 ;  /* 0x00007610ff557816 */ /* 0x000fe20000000055 */
[----:B------:R-:W-:Y:S01]  /*2680*/  IMAD.MOV R10, RZ, RZ, -R13 ;  /* 0x000000ffff0a7224 */ /* 0x000fe200078e0a0d */
[----:B------:R-:W-:Y:S01]  /*2690*/  PRMT R86, RZ, 0x7610, R86 ;  /* 0x00007610ff567816 */ /* 0x000fe20000000056 */
[----:B------:R-:W-:Y:S01]  /*26a0*/  IMAD.X R13, R16, 0x1, R11, P6 ;  /* 0x00000001100d7824 */ /* 0x000fe200030e060b */
[C---:B------:R-:W-:Y:S01]  /*26b0*/  ISETP.GT.U32.AND P5, PT, R5.reuse, R15, PT ;  /* 0x0000000f0500720c */ /* 0x040fe20003fa4070 */
[C---:B------:R-:W-:Y:S02]  /*26c0*/  IMAD R17, R5.reuse, R9, R14 ;  /* 0x0000000905117224 */ /* 0x040fe400078e020e */
[----:B------:R-:W-:Y:S01]  /*26d0*/  @!P0 IMAD.IADD R4, R4, 0x1, -R5 ;  /* 0x0000000104048824 */ /* 0x000fe200078e0a05 */
[----:B------:R0:W2:Y:S02]  /*26e0*/  @!P4 LDG.E.U8 R85, desc[UR24][R12.64] ;  /* 0x000000180c55c981 */ /* 0x0000a4000c1e1100 */
[----:B------:R-:W-:-:S02]  /*26f0*/  ISETP.GT.U32.AND P4, PT, R5, R17, PT ;  /* 0x000000110500720c */ /* 0x000fc40003f84070 */
[----:B------:R1:W2:Y:S01]  /*2700*/  @P3 LDG.E.U8 R86, desc[UR24][R18.64] ;  /* 0x0000001812563981 */ /* 0x0002a2000c1e1100 */
[C---:B------:R-:W-:Y:S01]  /*2710*/  ISETP.GT.U32.AND P3, PT, R5.reuse, R4, PT ;  /* 0x000000040500720c */ /* 0x040fe20003f64070 */
[----:B------:R-:W-:-:S03]  /*2720*/  IMAD R21, R5, R10, R21 ;  /* 0x0000000a05157224 */ /* 0x000fc600078e0215 */
[--C-:B------:R-:W-:Y:S02]  /*2730*/  @!P5 IMAD.IADD R15, R15, 0x1, -R5.reuse ;  /* 0x000000010f0fd824 */ /* 0x100fe400078e0a05 */
[----:B------:R-:W-:Y:S02]  /*2740*/  ISETP.GT.U32.AND P5, PT, R5, R21, PT ;  /* 0x000000150500720c */ /* 0x000fe40003fa4070 */
[C---:B------:R-:W-:Y:S02]  /*2750*/  LOP3.LUT R9, R7.reuse, 0x18, RZ, 0xfc, !PT ;  /* 0x0000001807097812 */ /* 0x040fe400078efcff */
[----:B------:R-:W-:Y:S01]  /*2760*/  ISETP.GE.AND P6, PT, R7, RZ, PT ;  /* 0x000000ff0700720c */ /* 0x000fe20003fc6270 */
[--C-:B------:R-:W-:Y:S01]  /*2770*/  @!P4 IMAD.IADD R17, R17, 0x1, -R5.reuse ;  /* 0x000000011111c824 */ /* 0x100fe200078e0a05 */
[----:B------:R-:W-:Y:S01]  /*2780*/  IABS R23, R9 ;  /* 0x0000000900177213 */ /* 0x000fe20000000000 */
[----:B------:R-:W-:Y:S01]  /*2790*/  @!P3 IMAD.IADD R4, R4, 0x1, -R5 ;  /* 0x000000010404b824 */ /* 0x000fe200078e0a05 */
[----:B------:R-:W-:-:S02]  /*27a0*/  LOP3.LUT R10, R7, 0x20, RZ, 0xfc, !PT ;  /* 0x00000020070a7812 */ /* 0x000fc400078efcff */
[----:B------:R-:W-:Y:S01]  /*27b0*/  ISETP.GT.U32.AND P4, PT, R5, R17, PT ;  /* 0x000000110500720c */ /* 0x000fe20003f84070 */
[----:B------:R-:W-:Y:S02]  /*27c0*/  IMAD.MOV.U32 R11, RZ, RZ, R4 ;  /* 0x000000ffff0b7224 */ /* 0x000fe400078e0004 */
[----:B------:R-:W-:Y:S01]  /*27d0*/  IMAD.HI.U32 R4, R6, R23, RZ ;  /* 0x0000001706047227 */ /* 0x000fe200078e00ff */
[----:B------:R-:W-:-:S03]  /*27e0*/  IABS R25, R10 ;  /* 0x0000000a00197213 */ /* 0x000fc60000000000 */
[----:B------:R-:W-:Y:S02]  /*27f0*/  @!P5 IMAD.IADD R21, R21, 0x1, -R5 ;  /* 0x000000011515d824 */ /* 0x000fe400078e0a05 */
[----:B------:R-:W-:Y:S02]  /*2800*/  IMAD.MOV R4, RZ, RZ, -R4 ;  /* 0x000000ffff047224 */ /* 0x000fe400078e0a04 */
[----:B------:R-:W-:Y:S01]  /*2810*/  @!P6 IMAD.MOV R11, RZ, RZ, -R11 ;  /* 0x000000ffff0be224 */ /* 0x000fe200078e0a0b */
[----:B------:R-:W-:Y:S01]  /*2820*/  ISETP.GE.AND P6, PT, R9, RZ, PT ;  /* 0x000000ff0900720c */ /* 0x000fe20003fc6270 */
[----:B------:R-:W-:Y:S01]  /*2830*/  IMAD.HI.U32 R9, R6, R25, RZ ;  /* 0x0000001906097227 */ /* 0x000fe200078e00ff */
[----:B------:R-:W-:-:S03]  /*2840*/  ISETP.GT.U32.AND P5, PT, R5, R21, PT ;  /* 0x000000150500720c */ /* 0x000fc60003fa4070 */
[----:B------:R-:W-:Y:S02]  /*2850*/  IMAD R23, R5, R4, R23 ;  /* 0x0000000405177224 */ /* 0x000fe400078e0217 */
[----:B------:R-:W-:Y:S01]  /*2860*/  @!P2 IMAD.MOV R15, RZ, RZ, -R15 ;  /* 0x000000ffff0fa224 */ /* 0x000fe200078e0a0f */
[----:B------:R-:W-:Y:S01]  /*2870*/  ISETP.GE.AND P2, PT, R10, RZ, PT ;  /* 0x000000ff0a00720c */ /* 0x000fe20003f46270 */
[----:B------:R-:W-:Y:S02]  /*2880*/  IMAD.MOV R10, RZ, RZ, -R9 ;  /* 0x000000ffff0a7224 */ /* 0x000fe400078e0a09 */
[----:B------:R-:W-:Y:S01]  /*2890*/  @!P4 IMAD.IADD R17, R17, 0x1, -R5 ;  /* 0x000000011111c824 */ /* 0x000fe200078e0a05 */
[C---:B------:R-:W-:Y:S01]  /*28a0*/  ISETP.GT.U32.AND P4, PT, R5.reuse, R23, PT ;  /* 0x000000170500720c */ /* 0x040fe20003f84070 */
[----:B------:R-:W-:Y:S01]  /*28b0*/  IMAD R25, R5, R10, R25 ;  /* 0x0000000a05197224 */ /* 0x000fe200078e0219 */
[----:B------:R-:W-:Y:S01]  /*28c0*/  ISETP.GE.AND P3, PT, R22, RZ, PT ;  /* 0x000000ff1600720c */ /* 0x000fe20003f66270 */
[----:B------:R-:W-:Y:S01]  /*28d0*/  @!P5 IMAD.IADD R21, R21, 0x1, -R5 ;  /* 0x000000011515d824 */ /* 0x000fe200078e0a05 */
[----:B0-----:R-:W-:-:S02]  /*28e0*/  LOP3.LUT R12, R7, 0x28, RZ, 0xfc, !PT ;  /* 0x00000028070c7812 */ /* 0x001fc400078efcff */
[----:B------:R-:W-:Y:S02]  /*28f0*/  ISETP.GT.U32.AND P5, PT, R5, R25, PT ;  /* 0x000000190500720c */ /* 0x000fe40003fa4070 */
[----:B------:R-:W-:-:S05]  /*2900*/  IABS R27, R12 ;  /* 0x0000000c001b7213 */ /* 0x000fca0000000000 */
[----:B------:R-:W-:Y:S01]  /*2910*/  @!P4 IMAD.IADD R23, R23, 0x1, -R5 ;  /* 0x000000011717c824 */ /* 0x000fe200078e0a05 */
[----:B------:R-:W-:Y:S01]  /*2920*/  LOP3.LUT R13, R7, 0x30, RZ, 0xfc, !PT ;  /* 0x00000030070d7812 */ /* 0x000fe200078efcff */
[----:B------:R-:W-:Y:S02]  /*2930*/  @!P3 IMAD.MOV R21, RZ, RZ, -R21 ;  /* 0x000000ffff15b224 */ /* 0x000fe400078e0a15 */
[----:B------:R-:W-:Y:S01]  /*2940*/  IMAD.HI.U32 R4, R6, R27, RZ ;  /* 0x0000001b06047227 */ /* 0x000fe200078e00ff */
[----:B------:R-:W-:Y:S02]  /*2950*/  ISETP.GT.U32.AND P3, PT, R5, R23, PT ;  /* 0x000000170500720c */ /* 0x000fe40003f64070 */
[----:B------:R-:W-:Y:S01]  /*2960*/  IABS R29, R13 ;  /* 0x0000000d001d7213 */ /* 0x000fe20000000000 */
[----:B------:R-:W-:Y:S01]  /*2970*/  @!P5 IMAD.IADD R25, R25, 0x1, -R5 ;  /* 0x000000011919d824 */ /* 0x000fe200078e0a05 */
[----:B------:R-:W-:Y:S01]  /*2980*/  LOP3.LUT R14, R7, 0x38, RZ, 0xfc, !PT ;  /* 0x00000038070e7812 */ /* 0x000fe200078efcff */
[----:B------:R-:W-:Y:S01]  /*2990*/  IMAD.MOV R4, RZ, RZ, -R4 ;  /* 0x000000ffff047224 */ /* 0x000fe200078e0a04 */
[----:B------:R-:W-:Y:S01]  /*29a0*/  ISETP.GE.AND P0, PT, R20, RZ, PT ;  /* 0x000000ff1400720c */ /* 0x000fe20003f06270 */
[----:B------:R-:W-:Y:S01]  /*29b0*/  IMAD.HI.U32 R9, R6, R29, RZ ;  /* 0x0000001d06097227 */ /* 0x000fe200078e00ff */
[----:B------:R-:W-:-:S02]  /*29c0*/  IABS R31, R14 ;  /* 0x0000000e001f7213 */ /* 0x000fc40000000000 */
[C---:B------:R-:W-:Y:S01]  /*29d0*/  ISETP.GT.U32.AND P5, PT, R5.reuse, R25, PT ;  /* 0x000000190500720c */ /* 0x040fe20003fa4070 */
[----:B------:R-:W-:Y:S02]  /*29e0*/  IMAD R27, R5, R4, R27 ;  /* 0x00000004051b7224 */ /* 0x000fe400078e021b */
[----:B------:R-:W-:Y:S02]  /*29f0*/  IMAD.MOV R10, RZ, RZ, -R9 ;  /* 0x000000ffff0a7224 */ /* 0x000fe400078e0a09 */
[----:B------:R-:W-:-:S04]  /*2a00*/  IMAD.HI.U32 R4, R6, R31, RZ ;  /* 0x0000001f06047227 */ /* 0x000fc800078e00ff */
[----:B------:R-:W-:Y:S01]  /*2a10*/  @!P3 IMAD.IADD R23, R23, 0x1, -R5 ;  /* 0x000000011717b824 */ /* 0x000fe200078e0a05 */
[C---:B------:R-:W-:Y:S01]  /*2a20*/  ISETP.GT.U32.AND P3, PT, R5.reuse, R27, PT ;  /* 0x0000001b0500720c */ /* 0x040fe20003f64070 */
[----:B------:R-:W-:Y:S02]  /*2a30*/  IMAD R29, R5, R10, R29 ;  /* 0x0000000a051d7224 */ /* 0x000fe400078e021d */
[----:B------:R-:W-:Y:S02]  /*2a40*/  IMAD.MOV R4, RZ, RZ, -R4 ;  /* 0x000000ffff047224 */ /* 0x000fe400078e0a04 */
[----:B------:R-:W-:Y:S01]  /*2a50*/  @!P5 IMAD.IADD R25, R25, 0x1, -R5 ;  /* 0x000000011919d824 */ /* 0x000fe200078e0a05 */
[C---:B------:R-:W-:Y:S01]  /*2a60*/  ISETP.GT.U32.AND P5, PT, R5.reuse, R29, PT ;  /* 0x0000001d0500720c */ /* 0x040fe20003fa4070 */
[----:B------:R-:W-:Y:S02]  /*2a70*/  IMAD R31, R5, R4, R31 ;  /* 0x00000004051f7224 */ /* 0x000fe400078e021f */
[----:B------:R-:W-:Y:S01]  /*2a80*/  @!P0 IMAD.MOV R17, RZ, RZ, -R17 ;  /* 0x000000ffff118224 */ /* 0x000fe200078e0a11 */
[----:B------:R-:W-:Y:S01]  /*2a90*/  ISETP.GE.AND P0, PT, R12, RZ, PT ;  /* 0x000000ff0c00720c */ /* 0x000fe20003f06270 */
[----:B------:R-:W-:Y:S01]  /*2aa0*/  @!P6 IMAD.MOV R23, RZ, RZ, -R23 ;  /* 0x000000ffff17e224 */ /* 0x000fe200078e0a17 */
[----:B------:R-:W-:Y:S01]  /*2ab0*/  LOP3.LUT R12, R7, 0x40, RZ, 0xfc, !PT ;  /* 0x00000040070c7812 */ /* 0x000fe200078efcff */
[----:B------:R-:W-:Y:S01]  /*2ac0*/  @!P3 IMAD.IADD R27, R27, 0x1, -R5 ;  /* 0x000000011b1bb824 */ /* 0x000fe200078e0a05 */
[----:B------:R-:W-:-:S02]  /*2ad0*/  ISETP.GT.U32.AND P6, PT, R5, R31, PT ;  /* 0x0000001f0500720c */ /* 0x000fc40003fc4070 */
[----:B------:R-:W-:Y:S02]  /*2ae0*/  IABS R33, R12 ;  /* 0x0000000c00217213 */ /* 0x000fe40000000000 */
[----:B------:R-:W-:Y:S02]  /*2af0*/  ISETP.GE.AND P4, PT, R13, RZ, PT ;  /* 0x000000ff0d00720c */ /* 0x000fe40003f86270 */
[----:B------:R-:W-:Y:S01]  /*2b00*/  LOP3.LUT R13, R7, 0x48, RZ, 0xfc, !PT ;  /* 0x00000048070d7812 */ /* 0x000fe200078efcff */
[----:B------:R-:W-:Y:S01]  /*2b10*/  IMAD.HI.U32 R4, R6, R33, RZ ;  /* 0x0000002106047227 */ /* 0x000fe200078e00ff */
[----:B------:R-:W-:Y:S01]  /*2b20*/  ISETP.GT.U32.AND P3, PT, R5, R27, PT ;  /* 0x0000001b0500720c */ /* 0x000fe20003f64070 */
[----:B------:R0:W-:Y:S01]  /*2b30*/  STL [R1+0x1f8], R16 ;  /* 0x0001f81001007387 */ /* 0x0001e20000100800 */
[----:B------:R-:W-:Y:S01]  /*2b40*/  IABS R35, R13 ;  /* 0x0000000d00237213 */ /* 0x000fe20000000000 */
[----:B------:R-:W-:Y:S02]  /*2b50*/  @!P5 IMAD.IADD R29, R29, 0x1, -R5 ;  /* 0x000000011d1dd824 */ /* 0x000fe400078e0a05 */
[----:B------:R-:W-:-:S02]  /*2b60*/  IMAD.MOV R4, RZ, RZ, -R4 ;  /* 0x000000ffff047224 */ /* 0x000fc400078e0a04 */
[----:B------:R-:W-:Y:S01]  /*2b70*/  @!P6 IMAD.IADD R31, R31, 0x1, -R5 ;  /* 0x000000011f1fe824 */ /* 0x000fe200078e0a05 */
[----:B0-----:R-:W-:Y:S01]  /*2b80*/  LOP3.LUT R16, R7, 0x50, RZ, 0xfc, !PT ;  /* 0x0000005007107812 */ /* 0x001fe200078efcff */
[C---:B------:R-:W-:Y:S01]  /*2b90*/  IMAD.HI.U32 R9, R6.reuse, R35, RZ ;  /* 0x0000002306097227 */ /* 0x040fe200078e00ff */
[C---:B------:R-:W-:Y:S02]  /*2ba0*/  ISETP.GT.U32.AND P5, PT, R5.reuse, R29, PT ;  /* 0x0000001d0500720c */ /* 0x040fe40003fa4070 */
[----:B------:R-:W-:Y:S01]  /*2bb0*/  IABS R37, R16 ;  /* 0x0000001000257213 */ /* 0x000fe20000000000 */
[C---:B------:R-:W-:Y:S01]  /*2bc0*/  IMAD R33, R5.reuse, R4, R33 ;  /* 0x0000000405217224 */ /* 0x040fe200078e0221 */
[----:B------:R-:W-:Y:S01]  /*2bd0*/  ISETP.GT.U32.AND P6, PT, R5, R31, PT ;  /* 0x0000001f0500720c */ /* 0x000fe20003fc4070 */
[----:B------:R-:W-:Y:S02]  /*2be0*/  IMAD.MOV R10, RZ, RZ, -R9 ;  /* 0x000000ffff0a7224 */ /* 0x000fe400078e0a09 */
[----:B------:R-:W-:-:S04]  /*2bf0*/  IMAD.HI.U32 R4, R6, R37, RZ ;  /* 0x0000002506047227 */ /* 0x000fc800078e00ff */
[----:B------:R-:W-:Y:S01]  /*2c00*/  @!P3 IMAD.IADD R27, R27, 0x1, -R5 ;  /* 0x000000011b1bb824 */ /* 0x000fe200078e0a05 */
[C---:B------:R-:W-:Y:S01]  /*2c10*/  ISETP.GT.U32.AND P3, PT, R5.reuse, R33, PT ;  /* 0x000000210500720c */ /* 0x040fe20003f64070 */
[C---:B------:R-:W-:Y:S02]  /*2c20*/  IMAD R35, R5.reuse, R10, R35 ;  /* 0x0000000a05237224 */ /* 0x040fe400078e0223 */
[----:B------:R-:W-:Y:S02]  /*2c30*/  IMAD.MOV R4, RZ, RZ, -R4 ;  /* 0x000000ffff047224 */ /* 0x000fe400078e0a04 */
[----:B------:R-:W-:Y:S01]  /*2c40*/  @!P2 IMAD.MOV R25, RZ, RZ, -R25 ;  /* 0x000000ffff19a224 */ /* 0x000fe200078e0a19 */
[----:B------:R-:W-:Y:S01]  /*2c50*/  ISETP.GE.AND P2, PT, R14, RZ, PT ;  /* 0x000000ff0e00720c */ /* 0x000fe20003f46270 */
[----:B------:R-:W-:Y:S02]  /*2c60*/  IMAD R37, R5, R4, R37 ;  /* 0x0000000405257224 */ /* 0x000fe400078e0225 */
[----:B------:R-:W-:Y:S01]  /*2c70*/  @!P5 IMAD.IADD R29, R29, 0x1, -R5 ;  /* 0x000000011d1dd824 */ /* 0x000fe200078e0a05 */
[----:B------:R-:W-:-:S02]  /*2c80*/  ISETP.GT.U32.AND P5, PT, R5, R35, PT ;  /* 0x000000230500720c */ /* 0x000fc40003fa4070 */
[----:B------:R-:W-:Y:S01]  /*2c90*/  LOP3.LUT R14, R7, 0x58, RZ, 0xfc, !PT ;  /* 0x00000058070e7812 */ /* 0x000fe200078efcff */
[--C-:B------:R-:W-:Y:S01]  /*2ca0*/  @!P6 IMAD.IADD R31, R31, 0x1, -R5.reuse ;  /* 0x000000011f1fe824 */ /* 0x100fe200078e0a05 */
[----:B------:R-:W-:Y:S01]  /*2cb0*/  ISETP.GT.U32.AND P6, PT, R5, R37, PT ;  /* 0x000000250500720c */ /* 0x000fe20003fc4070 */
[----:B------:R-:W-:Y:S01]  /*2cc0*/  @!P3 IMAD.IADD R33, R33, 0x1, -R5 ;  /* 0x000000012121b824 */ /* 0x000fe200078e0a05 */
[----:B------:R-:W-:Y:S02]  /*2cd0*/  IABS R41, R14 ;  /* 0x0000000e00297213 */ /* 0x000fe40000000000 */
[C---:B-1----:R-:W-:Y:S02]  /*2ce0*/  LOP3.LUT R18, R7.reuse, 0x60, RZ, 0xfc, !PT ;  /* 0x0000006007127812 */ /* 0x042fe400078efcff */
[----:B------:R-:W-:Y:S01]  /*2cf0*/  LOP3.LUT R19, R7, 0x68, RZ, 0xfc, !PT ;  /* 0x0000006807137812 */ /* 0x000fe200078efcff */
[----:B------:R-:W-:Y:S01]  /*2d00*/  IMAD.HI.U32 R4, R6, R41, RZ ;  /* 0x0000002906047227 */ /* 0x000fe200078e00ff */
[----:B------:R-:W-:-:S02]  /*2d10*/  IABS R43, R18 ;  /* 0x00000012002b7213 */ /* 0x000fc40000000000 */
[----:B------:R-:W-:Y:S01]  /*2d20*/  ISETP.GT.U32.AND P3, PT, R5, R33, PT ;  /* 0x000000210500720c */ /* 0x000fe20003f64070 */
[----:B------:R-:W-:Y:S01]  /*2d30*/  @!P0 IMAD.MOV R27, RZ, RZ, -R27 ;  /* 0x000000ffff1b8224 */ /* 0x000fe200078e0a1b */
[----:B------:R-:W-:Y:S01]  /*2d40*/  IABS R45, R19 ;  /* 0x00000013002d7213 */ /* 0x000fe20000000000 */
[----:B------:R-:W-:Y:S01]  /*2d50*/  @!P5 IMAD.IADD R35, R35, 0x1, -R5 ;  /* 0x000000012323d824 */ /* 0x000fe200078e0a05 */
[----:B------:R-:W-:Y:S01]  /*2d60*/  ISETP.GE.AND P0, PT, R12, RZ, PT ;  /* 0x000000ff0c00720c */ /* 0x000fe20003f06270 */
[----:B------:R-:W-:Y:S02]  /*2d70*/  IMAD.MOV R10, RZ, RZ, -R4 ;  /* 0x000000ffff0a7224 */ /* 0x000fe400078e0a04 */
[----:B------:R-:W-:-:S04]  /*2d80*/  IMAD.HI.U32 R9, R6, R43, RZ ;  /* 0x0000002b06097227 */ /* 0x000fc800078e00ff */
[----:B------:R-:W-:Y:S01]  /*2d90*/  @!P6 IMAD.IADD R37, R37, 0x1, -R5 ;  /* 0x000000012525e824 */ /* 0x000fe200078e0a05 */
[C---:B------:R-:W-:Y:S01]  /*2da0*/  ISETP.GT.U32.AND P6, PT, R5.reuse, R35, PT ;  /* 0x000000230500720c */ /* 0x040fe20003fc4070 */
[----:B------:R-:W-:Y:S02]  /*2db0*/  IMAD R41, R5, R10, R41 ;  /* 0x0000000a05297224 */ /* 0x000fe400078e0229 */
[----:B------:R-:W-:-:S04]  /*2dc0*/  IMAD.HI.U32 R4, R6, R45, RZ ;  /* 0x0000002d06047227 */ /* 0x000fc800078e00ff */
[----:B------:R-:W-:Y:S02]  /*2dd0*/  IMAD.MOV R10, RZ, RZ, -R9 ;  /* 0x000000ffff0a7224 */ /* 0x000fe400078e0a09 */
[----:B------:R-:W-:Y:S02]  /*2de0*/  IMAD.MOV R4, RZ, RZ, -R4 ;  /* 0x000000ffff047224 */ /* 0x000fe400078e0a04 */
[----:B------:R-:W-:Y:S02]  /*2df0*/  @!P3 IMAD.IADD R33, R33, 0x1, -R5 ;  /* 0x000000012121b824 */ /* 0x000fe400078e0a05 */
[C---:B------:R-:W-:Y:S02]  /*2e00*/  IMAD R43, R5.reuse, R10, R43 ;  /* 0x0000000a052b7224 */ /* 0x040fe400078e022b */
[C---:B------:R-:W-:Y:S02]  /*2e10*/  IMAD R45, R5.reuse, R4, R45 ;  /* 0x00000004052d7224 */ /* 0x040fe400078e022d */
[----:B------:R-:W-:Y:S01]  /*2e20*/  @!P0 IMAD.MOV R33, RZ, RZ, -R33 ;  /* 0x000000ffff218224 */ /* 0x000fe200078e0a21 */
[----:B------:R-:W-:Y:S01]  /*2e30*/  ISETP.GT.U32.AND P0, PT, R5, R43, PT ;  /* 0x0000002b0500720c */ /* 0x000fe20003f04070 */
[----:B------:R-:W-:Y:S01]  /*2e40*/  @!P6 IMAD.IADD R35, R35, 0x1, -R5 ;  /* 0x000000012323e824 */ /* 0x000fe200078e0a05 */
[----:B------:R-:W-:Y:S01]  /*2e50*/  LOP3.LUT R9, R7, 0x70, RZ, 0xfc, !PT ;  /* 0x0000007007097812 */ /* 0x000fe200078efcff */
[----:B------:R-:W-:Y:S01]  /*2e60*/  @!P4 IMAD.MOV R29, RZ, RZ, -R29 ;  /* 0x000000ffff1dc224 */ /* 0x000fe200078e0a1d */
[C---:B------:R-:W-:Y:S01]  /*2e70*/  ISETP.GT.U32.AND P6, PT, R5.reuse, R45, PT ;  /* 0x0000002d0500720c */ /* 0x040fe20003fc4070 */
[----:B------:R-:W-:Y:S01]  /*2e80*/  @!P2 IMAD.MOV R31, RZ, RZ, -R31 ;  /* 0x000000ffff1fa224 */ /* 0x000fe200078e0a1f */
[----:B------:R-:W-:-:S02]  /*2e90*/  ISETP.GT.U32.AND P4, PT, R5, R37, PT ;  /* 0x000000250500720c */ /* 0x000fc40003f84070 */
[----:B------:R-:W-:Y:S02]  /*2ea0*/  ISETP.GT.U32.AND P2, PT, R5, R41, PT ;  /* 0x000000290500720c */ /* 0x000fe40003f44070 */
[----:B------:R-:W-:Y:S02]  /*2eb0*/  IABS R47, R9 ;  /* 0x00000009002f7213 */ /* 0x000fe40000000000 */
[----:B------:R-:W-:Y:S02]  /*2ec0*/  ISETP.GE.AND P5, PT, R13, RZ, PT ;  /* 0x000000ff0d00720c */ /* 0x000fe40003fa6270 */
[----:B------:R-:W-:Y:S01]  /*2ed0*/  ISETP.GE.AND P3, PT, R16, RZ, PT ;  /* 0x000000ff1000720c */ /* 0x000fe20003f66270 */
[----:B------:R-:W-:Y:S01]  /*2ee0*/  IMAD.HI.U32 R4, R6, R47, RZ ;  /* 0x0000002f06047227 */ /* 0x000fe200078e00ff */
[----:B------:R-:W-:-:S03]  /*2ef0*/  LOP3.LUT R12, R7, 0x78, RZ, 0xfc, !PT ;  /* 0x00000078070c7812 */ /* 0x000fc600078efcff */
[--C-:B------:R-:W-:Y:S02]  /*2f00*/  @!P0 IMAD.IADD R43, R43, 0x1, -R5.reuse ;  /* 0x000000012b2b8824 */ /* 0x100fe400078e0a05 */
[----:B------:R-:W-:Y:S02]  /*2f10*/  IMAD.MOV R10, RZ, RZ, -R4 ;  /* 0x000000ffff0a7224 */ /* 0x000fe400078e0a04 */
[--C-:B------:R-:W-:Y:S01]  /*2f20*/  @!P6 IMAD.IADD R45, R45, 0x1, -R5.reuse ;  /* 0x000000012d2de824 */ /* 0x100fe200078e0a05 */
[----:B------:R-:W-:Y:S01]  /*2f30*/  ISETP.GT.U32.AND P6, PT, R5, R43, PT ;  /* 0x0000002b0500720c */ /* 0x000fe20003fc4070 */
[--C-:B------:R-:W-:Y:S01]  /*2f40*/  @!P4 IMAD.IADD R37, R37, 0x1, -R5.reuse ;  /* 0x000000012525c824 */ /* 0x100fe200078e0a05 */
[----:B------:R-:W-:Y:S01]  /*2f50*/  IABS R49, R12 ;  /* 0x0000000c00317213 */ /* 0x000fe20000000000 */
[----:B------:R-:W-:Y:S02]  /*2f60*/  @!P2 IMAD.IADD R41, R41, 0x1, -R5 ;  /* 0x000000012929a824 */ /* 0x000fe400078e0a05 */
[----:B------:R-:W-:-:S02]  /*2f70*/  IMAD R47, R5, R10, R47 ;  /* 0x0000000a052f7224 */ /* 0x000fc400078e022f */
[----:B------:R-:W-:Y:S01]  /*2f80*/  @!P5 IMAD.MOV R35, RZ, RZ, -R35 ;  /* 0x000000ffff23d224 */ /* 0x000fe200078e0a23 */
[----:B------:R-:W-:Y:S01]  /*2f90*/  ISETP.GT.U32.AND P5, PT, R5, R45, PT ;  /* 0x0000002d0500720c */ /* 0x000fe20003fa4070 */
[----:B------:R-:W-:Y:S01]  /*2fa0*/  @!P3 IMAD.MOV R37, RZ, RZ, -R37 ;  /* 0x000000ffff25b224 */ /* 0x000fe200078e0a25 */
[----:B------:R-:W-:Y:S01]  /*2fb0*/  LOP3.LUT R13, R7, 0x80, RZ, 0xfc, !PT ;  /* 0x00000080070d7812 */ /* 0x000fe200078efcff */
[----:B------:R-:W-:Y:S01]  /*2fc0*/  IMAD.HI.U32 R4, R6, R49, RZ ;  /* 0x0000003106047227 */ /* 0x000fe200078e00ff */
[C---:B------:R-:W-:Y:S02]  /*2fd0*/  ISETP.GT.U32.AND P0, PT, R5.reuse, R41, PT ;  /* 0x000000290500720c */ /* 0x040fe40003f04070 */
[----:B------:R-:W-:Y:S01]  /*2fe0*/  ISETP.GT.U32.AND P3, PT, R5, R47, PT ;  /* 0x0000002f0500720c */ /* 0x000fe20003f64070 */
[----:B------:R-:W-:Y:S01]  /*2ff0*/  IMAD.MOV R4, RZ, RZ, -R4 ;  /* 0x000000ffff047224 */ /* 0x000fe200078e0a04 */
[----:B------:R-:W-:Y:S02]  /*3000*/  ISETP.GE.AND P4, PT, R14, RZ, PT ;  /* 0x000000ff0e00720c */ /* 0x000fe40003f86270 */
[----:B------:R-:W-:Y:S01]  /*3010*/  IABS R53, R13 ;  /* 0x0000000d00357213 */ /* 0x000fe20000000000 */
[----:B------:R-:W-:Y:S01]  /*3020*/  @!P6 IMAD.IADD R43, R43, 0x1, -R5 ;  /* 0x000000012b2be824 */ /* 0x000fe200078e0a05 */
[----:B------:R-:W-:Y:S01]  /*3030*/  ISETP.GE.AND P6, PT, R9, RZ, PT ;  /* 0x000000ff0900720c */ /* 0x000fe20003fc6270 */
[----:B------:R-:W-:Y:S01]  /*3040*/  IMAD R49, R5, R4, R49 ;  /* 0x0000000405317224 */ /* 0x000fe200078e0231 */
[C---:B------:R-:W-:Y:S01]  /*3050*/  LOP3.LUT R9, R7.reuse, 0x88, RZ, 0xfc, !PT ;  /* 0x0000008807097812 */ /* 0x040fe200078efcff */
[----:B------:R-:W-:Y:S01]  /*3060*/  IMAD.HI.U32 R4, R6, R53, RZ ;  /* 0x0000003506047227 */ /* 0x000fe200078e00ff */
[----:B------:R-:W-:-:S02]  /*3070*/  LOP3.LUT R14, R7, 0x90, RZ, 0xfc, !PT ;  /* 0x00000090070e7812 */ /* 0x000fc400078efcff */
[----:B------:R-:W-:Y:S01]  /*3080*/  IABS R55, R9 ;  /* 0x0000000900377213 */ /* 0x000fe20000000000 */
[--C-:B------:R-:W-:Y:S01]  /*3090*/  @!P5 IMAD.IADD R45, R45, 0x1, -R5.reuse ;  /* 0x000000012d2dd824 */ /* 0x100fe200078e0a05 */
[----:B------:R-:W-:Y:S01]  /*30a0*/  ISETP.GT.U32.AND P5, PT, R5, R49, PT ;  /* 0x000000310500720c */ /* 0x000fe20003fa4070 */
[--C-:B------:R-:W-:Y:S02]  /*30b0*/  @!P0 IMAD.IADD R41, R41, 0x1, -R5.reuse ;  /* 0x0000000129298824 */ /* 0x100fe400078e0a05 */
[----:B------:R-:W-:Y:S02]  /*30c0*/  IMAD.MOV R4, RZ, RZ, -R4 ;  /* 0x000000ffff047224 */ /* 0x000fe400078e0a04 */
[----:B------:R-:W-:Y:S01]  /*30d0*/  @!P3 IMAD.IADD R47, R47, 0x1, -R5 ;  /* 0x000000012f2fb824 */ /* 0x000fe200078e0a05 */
[----:B------:R-:W-:Y:S01]  /*30e0*/  IABS R57, R14 ;  /* 0x0000000e00397213 */ /* 0x000fe20000000000 */
[C---:B------:R-:W-:Y:S02]  /*30f0*/  IMAD R53, R5.reuse, R4, R53 ;  /* 0x0000000405357224 */ /* 0x040fe400078e0235 */
[----:B------:R-:W-:Y:S01]  /*3100*/  @!P4 IMAD.MOV R41, RZ, RZ, -R41 ;  /* 0x000000ffff29c224 */ /* 0x000fe200078e0a29 */
[----:B------:R-:W-:Y:S01]  /*3110*/  ISETP.GT.U32.AND P4, PT, R5, R47, PT ;  /* 0x0000002f0500720c */ /* 0x000fe20003f84070 */
[----:B------:R-:W-:-:S04]  /*3120*/  IMAD.HI.U32 R4, R6, R55, RZ ;  /* 0x0000003706047227 */ /* 0x000fc800078e00ff */
[----:B------:R-:W-:Y:S02]  /*3130*/  IMAD.MOV R10, RZ, RZ, -R4 ;  /* 0x000000ffff0a7224 */ /* 0x000fe400078e0a04 */
[----:B------:R-:W-:Y:S01]  /*3140*/  IMAD.HI.U32 R4, R6, R57, RZ ;  /* 0x0000003906047227 */ /* 0x000fe200078e00ff */
[----:B------:R-:W-:-:S03]  /*3150*/  ISETP.GE.AND P2, PT, R18, RZ, PT ;  /* 0x000000ff1200720c */ /* 0x000fc60003f46270 */
[--C-:B------:R-:W-:Y:S02]  /*3160*/  @!P5 IMAD.IADD R49, R49, 0x1, -R5.reuse ;  /* 0x000000013131d824 */ /* 0x100fe400078e0a05 */
[----:B------:R-:W-:Y:S02]  /*3170*/  IMAD.MOV R4, RZ, RZ, -R4 ;  /* 0x000000ffff047224 */ /* 0x000fe400078e0a04 */
[----:B------:R-:W-:Y:S01]  /*3180*/  @!P4 IMAD.IADD R47, R47, 0x1, -R5 ;  /* 0x000000012f2fc824 */ /* 0x000fe200078e0a05 */
[C---:B------:R-:W-:Y:S01]  /*3190*/  ISETP.GT.U32.AND P5, PT, R5.reuse, R49, PT ;  /* 0x000000310500720c */ /* 0x040fe20003fa4070 */
[----:B------:R-:W-:Y:S01]  /*31a0*/  IMAD R57, R5, R4, R57 ;  /* 0x0000000405397224 */ /* 0x000fe200078e0239 */
[----:B------:R-:W-:Y:S01]  /*31b0*/  ISETP.GE.AND P3, PT, R12, RZ, PT ;  /* 0x000000ff0c00720c */ /* 0x000fe20003f66270 */
[----:B------:R-:W-:Y:S01]  /*31c0*/  @!P6 IMAD.MOV R47, RZ, RZ, -R47 ;  /* 0x000000ffff2fe224 */ /* 0x000fe200078e0a2f */
[----:B------:R-:W-:Y:S02]  /*31d0*/  LOP3.LUT R12, R7, 0x98, RZ, 0xfc, !PT ;  /* 0x00000098070c7812 */ /* 0x000fe400078efcff */
[C---:B------:R-:W-:Y:S01]  /*31e0*/  ISETP.GT.U32.AND P6, PT, R5.reuse, R57, PT ;  /* 0x000000390500720c */ /* 0x040fe20003fc4070 */
[----:B------:R-:W-:Y:S01]  /*31f0*/  @!P2 IMAD.MOV R43, RZ, RZ, -R43 ;  /* 0x000000ffff2ba224 */ /* 0x000fe200078e0a2b */
[C---:B------:R-:W-:Y:S01]  /*3200*/  ISETP.GT.U32.AND P2, PT, R5.reuse, R53, PT ;  /* 0x000000350500720c */ /* 0x040fe20003f44070 */
[----:B------:R-:W-:Y:S01]  /*3210*/  IMAD R55, R5, R10, R55 ;  /* 0x0000000a05377224 */ /* 0x000fe200078e0237 */
[----:B------:R-:W-:-:S02]  /*3220*/  IABS R59, R12 ;  /* 0x0000000c003b7213 */ /* 0x000fc40000000000 */
[----:B------:R-:W-:Y:S01]  /*3230*/  ISETP.GE.AND P4, PT, R9, RZ, PT ;  /* 0x000000ff0900720c */ /* 0x000fe20003f86270 */
[----:B------:R-:W-:Y:S01]  /*3240*/  @!P5 IMAD.IADD R49, R49, 0x1, -R5 ;  /* 0x000000013131d824 */ /* 0x000fe200078e0a05 */
[----:B------:R-:W-:Y:S01]  /*3250*/  ISETP.GT.U32.AND P5, PT, R5, R55, PT ;  /* 0x000000370500720c */ /* 0x000fe20003fa4070 */
[----:B------:R-:W-:Y:S01]  /*3260*/  IMAD.HI.U32 R4, R6, R59, RZ ;  /* 0x0000003b06047227 */ /* 0x000fe200078e00ff */
[----:B------:R-:W-:-:S03]  /*3270*/  LOP3.LUT R9, R7, 0xa0, RZ, 0xfc, !PT ;  /* 0x000000a007097812 */ /* 0x000fc600078efcff */
[--C-:B------:R-:W-:Y:S01]  /*3280*/  @!P6 IMAD.IADD R57, R57, 0x1, -R5.reuse ;  /* 0x000000013939e824 */ /* 0x100fe200078e0a05 */
[----:B------:R-:W-:Y:S01]  /*3290*/  IABS R61, R9 ;  /* 0x00000009003d7213 */ /* 0x000fe20000000000 */
[----:B------:R-:W-:Y:S01]  /*32a0*/  IMAD.MOV R4, RZ, RZ, -R4 ;  /* 0x000000ffff047224 */ /* 0x000fe200078e0a04 */
[----:B------:R-:W-:Y:S01]  /*32b0*/  ISETP.GE.AND P0, PT, R19, RZ, PT ;  /* 0x000000ff1300720c */ /* 0x000fe20003f06270 */
[----:B------:R-:W-:Y:S01]  /*32c0*/  @!P2 IMAD.IADD R53, R53, 0x1, -R5 ;  /* 0x000000013535a824 */ /* 0x000fe200078e0a05 */
[C---:B------:R-:W-:Y:S01]  /*32d0*/  ISETP.GT.U32.AND P6, PT, R5.reuse, R57, PT ;  /* 0x000000390500720c */ /* 0x040fe20003fc4070 */
[C---:B------:R-:W-:Y:S02]  /*32e0*/  IMAD R59, R5.reuse, R4, R59 ;  /* 0x00000004053b7224 */ /* 0x040fe400078e023b */
[----:B------:R-:W-:Y:S01]  /*32f0*/  IMAD.HI.U32 R4, R6, R61, RZ ;  /* 0x0000003d06047227 */ /* 0x000fe200078e00ff */
[----:B------:R-:W-:-:S03]  /*3300*/  ISETP.GT.U32.AND P2, PT, R5, R53, PT ;  /* 0x000000350500720c */ /* 0x000fc60003f44070 */
[----:B------:R-:W-:Y:S02]  /*3310*/  @!P5 IMAD.IADD R55, R55, 0x1, -R5 ;  /* 0x000000013737d824 */ /* 0x000fe400078e0a05 */
[----:B------:R-:W-:-:S03]  /*3320*/  IMAD.MOV R10, RZ, RZ, -R4 ;  /* 0x000000ffff0a7224 */ /* 0x000fc600078e0a04 */
[C---:B------:R-:W-:Y:S01]  /*3330*/  ISETP.GT.U32.AND P5, PT, R5.reuse, R55, PT ;  /* 0x000000370500720c */ /* 0x040fe20003fa4070 */
[----:B------:R-:W-:Y:S02]  /*3340*/  IMAD R61, R5, R10, R61 ;  /* 0x0000000a053d7224 */ /* 0x000fe400078e023d */
[----:B------:R-:W-:Y:S01]  /*3350*/  @!P0 IMAD.MOV R45, RZ, RZ, -R45 ;  /* 0x000000ffff2d8224 */ /* 0x000fe200078e0a2d */
[----:B------:R-:W-:Y:S01]  /*3360*/  ISETP.GE.AND P0, PT, R13, RZ, PT ;  /* 0x000000ff0d00720c */ /* 0x000fe20003f06270 */
[--C-:B------:R-:W-:Y:S01]  /*3370*/  @!P6 IMAD.IADD R57, R57, 0x1, -R5.reuse ;  /* 0x000000013939e824 */ /* 0x100fe200078e0a05 */
[----:B------:R-:W-:Y:S02]  /*3380*/  ISETP.GT.U32.AND P6, PT, R5, R61, PT ;  /* 0x0000003d0500720c */ /* 0x000fe40003fc4070 */
[----:B------:R-:W-:Y:S01]  /*3390*/  LOP3.LUT R13, R7, 0xa8, RZ, 0xfc, !PT ;  /* 0x000000a8070d7812 */ /* 0x000fe200078efcff */
[----:B------:R-:W-:Y:S01]  /*33a0*/  @!P2 IMAD.IADD R53, R53, 0x1, -R5 ;  /* 0x000000013535a824 */ /* 0x000fe200078e0a05 */
[----:B------:R-:W-:-:S02]  /*33b0*/  ISETP.GT.U32.AND P2, PT, R5, R59, PT ;  /* 0x0000003b0500720c */ /* 0x000fc40003f44070 */
[----:B------:R-:W-:Y:S01]  /*33c0*/  IABS R63, R13 ;  /* 0x0000000d003f7213 */ /* 0x000fe20000000000 */
[----:B------:R-:W-:Y:S01]  /*33d0*/  @!P5 IMAD.IADD R55, R55, 0x1, -R5 ;  /* 0x000000013737d824 */ /* 0x000fe200078e0a05 */
[----:B------:R-:W-:Y:S02]  /*33e0*/  ISETP.GE.AND P5, PT, R9, RZ, PT ;  /* 0x000000ff0900720c */ /* 0x000fe40003fa6270 */
[----:B------:R-:W-:Y:S01]  /*33f0*/  LOP3.LUT R9, R7, 0xb0, RZ, 0xfc, !PT ;  /* 0x000000b007097812 */ /* 0x000fe200078efcff */
[----:B------:R-:W-:-:S03]  /*3400*/  IMAD.HI.U32 R4, R6, R63, RZ ;  /* 0x0000003f06047227 */ /* 0x000fc600078e00ff */
[----:B------:R-:W-:Y:S01]  /*3410*/  IABS R65, R9 ;  /* 0x0000000900417213 */ /* 0x000fe20000000000 */
[----:B------:R-:W-:Y:S02]  /*3420*/  @!P6 IMAD.IADD R61, R61, 0x1, -R5 ;  /* 0x000000013d3de824 */ /* 0x000fe400078e0a05 */
[----:B------:R-:W-:Y:S02]  /*3430*/  IMAD.MOV R4, RZ, RZ, -R4 ;  /* 0x000000ffff047224 */ /* 0x000fe400078e0a04 */
[----:B------:R-:W-:Y:S01]  /*3440*/  @!P3 IMAD.MOV R49, RZ, RZ, -R49 ;  /* 0x000000ffff31b224 */ /* 0x000fe200078e0a31 */
[----:B------:R-:W-:Y:S01]  /*3450*/  ISETP.GE.AND P3, PT, R14, RZ, PT ;  /* 0x000000ff0e00720c */ /* 0x000fe20003f66270 */
[----:B------:R-:W-:Y:S01]  /*3460*/  @!P2 IMAD.IADD R59, R59, 0x1, -R5 ;  /* 0x000000013b3ba824 */ /* 0x000fe200078e0a05 */
[C---:B------:R-:W-:Y:S01]  /*3470*/  ISETP.GT.U32.AND P6, PT, R5.reuse, R61, PT ;  /* 0x0000003d0500720c */ /* 0x040fe20003fc4070 */
[C---:B------:R-:W-:Y:S02]  /*3480*/  IMAD R63, R5.reuse, R4, R63 ;  /* 0x00000004053f7224 */ /* 0x040fe400078e023f */
[----:B------:R-:W-:Y:S01]  /*3490*/  IMAD.HI.U32 R4, R6, R65, RZ ;  /* 0x0000004106047227 */ /* 0x000fe200078e00ff */
[----:B------:R-:W-:-:S03]  /*34a0*/  ISETP.GT.U32.AND P2, PT, R5, R59, PT ;  /* 0x0000003b0500720c */ /* 0x000fc60003f44070 */
[----:B------:R-:W-:Y:S02]  /*34b0*/  IMAD.MOV R10, RZ, RZ, -R4 ;  /* 0x000000ffff0a7224 */ /* 0x000fe400078e0a04 */
[----:B------:R-:W-:Y:S01]  /*34c0*/  @!P0 IMAD.MOV R53, RZ, RZ, -R53 ;  /* 0x000000ffff358224 */ /* 0x000fe200078e0a35 */
[----:B------:R-:W-:Y:S01]  /*34d0*/  ISETP.GE.AND P0, PT, R12, RZ, PT ;  /* 0x000000ff0c00720c */ /* 0x000fe20003f06270 */
[----:B------:R-:W-:Y:S01]  /*34e0*/  IMAD R65, R5, R10, R65 ;  /* 0x0000000a05417224 */ /* 0x000fe200078e0241 */
[----:B------:R-:W-:Y:S01]  /*34f0*/  LOP3.LUT R12, R7, 0xb8, RZ, 0xfc, !PT ;  /* 0x000000b8070c7812 */ /* 0x000fe200078efcff */
[----:B------:R-:W-:Y:S01]  /*3500*/  @!P3 IMAD.MOV R57, RZ, RZ, -R57 ;  /* 0x000000ffff39b224 */ /* 0x000fe200078e0a39 */
[----:B------:R-:W-:Y:S01]  /*3510*/  ISETP.GE.AND P3, PT, R9, RZ, PT ;  /* 0x000000ff0900720c */ /* 0x000fe20003f66270 */
[----:B------:R-:W-:Y:S01]  /*3520*/  @!P6 IMAD.IADD R61, R61, 0x1, -R5 ;  /* 0x000000013d3de824 */ /* 0x000fe200078e0a05 */
[----:B------:R-:W-:Y:S02]  /*3530*/  IABS R67, R12 ;  /* 0x0000000c00437213 */ /* 0x000fe40000000000 */
[----:B------:R-:W-:-:S02]  /*3540*/  ISETP.GT.U32.AND P6, PT, R5, R65, PT ;  /* 0x000000410500720c */ /* 0x000fc40003fc4070 */
[----:B------:R-:W-:Y:S01]  /*3550*/  LOP3.LUT R9, R7, 0xc0, RZ, 0xfc, !PT ;  /* 0x000000c007097812 */ /* 0x000fe200078efcff */
[----:B------:R-:W-:Y:S01]  /*3560*/  @!P2 IMAD.IADD R59, R59, 0x1, -R5 ;  /* 0x000000013b3ba824 */ /* 0x000fe200078e0a05 */
[----:B------:R-:W-:Y:S01]  /*3570*/  ISETP.GT.U32.AND P2, PT, R5, R63, PT ;  /* 0x0000003f0500720c */ /* 0x000fe20003f44070 */
[----:B------:R-:W-:Y:S01]  /*3580*/  IMAD.HI.U32 R4, R6, R67, RZ ;  /* 0x0000004306047227 */ /* 0x000fe200078e00ff */
[----:B------:R-:W-:-:S03]  /*3590*/  IABS R69, R9 ;  /* 0x0000000900457213 */ /* 0x000fc60000000000 */
[----:B------:R-:W-:Y:S01]  /*35a0*/  @!P0 IMAD.MOV R59, RZ, RZ, -R59 ;  /* 0x000000ffff3b8224 */ /* 0x000fe200078e0a3b */
[----:B------:R-:W-:Y:S01]  /*35b0*/  ISETP.GE.AND P0, PT, R12, RZ, PT ;  /* 0x000000ff0c00720c */ /* 0x000fe20003f06270 */
[----:B------:R-:W-:Y:S01]  /*35c0*/  IMAD.MOV R10, RZ, RZ, -R4 ;  /* 0x000000ffff0a7224 */ /* 0x000fe200078e0a04 */
[----:B------:R-:W-:Y:S01]  /*35d0*/  LOP3.LUT R12, R7, 0xc8, RZ, 0xfc, !PT ;  /* 0x000000c8070c7812 */ /* 0x000fe200078efcff */
[----:B------:R-:W-:-:S03]  /*35e0*/  IMAD.HI.U32 R4, R6, R69, RZ ;  /* 0x0000004506047227 */ /* 0x000fc600078e00ff */
[----:B------:R-:W-:Y:S01]  /*35f0*/  IABS R71, R12 ;  /* 0x0000000c00477213 */ /* 0x000fe20000000000 */
[--C-:B------:R-:W-:Y:S02]  /*3600*/  @!P6 IMAD.IADD R65, R65, 0x1, -R5.reuse ;  /* 0x000000014141e824 */ /* 0x100fe400078e0a05 */
[----:B------:R-:W-:Y:S02]  /*3610*/  IMAD.MOV R4, RZ, RZ, -R4 ;  /* 0x000000ffff047224 */ /* 0x000fe400078e0a04 */
[----:B------:R-:W-:Y:S01]  /*3620*/  @!P2 IMAD.IADD R63, R63, 0x1, -R5 ;  /* 0x000000013f3fa824 */ /* 0x000fe200078e0a05 */
[C---:B------:R-:W-:Y:S01]  /*3630*/  ISETP.GT.U32.AND P6, PT, R5.reuse, R65, PT ;  /* 0x000000410500720c */ /* 0x040fe20003fc4070 */
[C---:B------:R-:W-:Y:S02]  /*3640*/  IMAD R69, R5.reuse, R4, R69 ;  /* 0x0000000405457224 */ /* 0x040fe400078e0245 */
[C---:B------:R-:W-:Y:S02]  /*3650*/  IMAD R67, R5.reuse, R10, R67 ;  /* 0x0000000a05437224 */ /* 0x040fe400078e0243 */
[----:B------:R-:W-:Y:S01]  /*3660*/  IMAD.HI.U32 R4, R6, R71, RZ ;  /* 0x0000004706047227 */ /* 0x000fe200078e00ff */
[----:B------:R-:W-:-:S03]  /*3670*/  ISETP.GT.U32.AND P2, PT, R5, R63, PT ;  /* 0x0000003f0500720c */ /* 0x000fc60003f44070 */
[----:B------:R-:W-:Y:S01]  /*3680*/  @!P5 IMAD.MOV R61, RZ, RZ, -R61 ;  /* 0x000000ffff3dd224 */ /* 0x000fe200078e0a3d */
[----:B------:R-:W-:Y:S01]  /*3690*/  ISETP.GT.U32.AND P5, PT, R5, R67, PT ;  /* 0x000000430500720c */ /* 0x000fe20003fa4070 */
[----:B------:R-:W-:Y:S02]  /*36a0*/  IMAD.MOV R10, RZ, RZ, -R4 ;  /* 0x000000ffff0a7224 */ /* 0x000fe400078e0a04 */
[----:B------:R-:W-:Y:S01]  /*36b0*/  @!P4 IMAD.MOV R55, RZ, RZ, -R55 ;  /* 0x000000ffff37c224 */ /* 0x000fe200078e0a37 */
[----:B------:R-:W-:Y:S01]  /*36c0*/  ISETP.GE.AND P4, PT, R13, RZ, PT ;  /* 0x000000ff0d00720c */ /* 0x000fe20003f86270 */
[----:B------:R-:W-:Y:S01]  /*36d0*/  IMAD R71, R5, R10, R71 ;  /* 0x0000000a05477224 */ /* 0x000fe200078e0247 */
[----:B------:R-:W-:Y:S01]  /*36e0*/  LOP3.LUT R13, R7, 0xd0, RZ, 0xfc, !PT ;  /* 0x000000d0070d7812 */ /* 0x000fe200078efcff */
[----:B------:R-:W-:-:S03]  /*36f0*/  @!P6 IMAD.IADD R65, R65, 0x1, -R5 ;  /* 0x000000014141e824 */ /* 0x000fc600078e0a05 */
[----:B------:R-:W-:Y:S02]  /*3700*/  IABS R73, R13 ;  /* 0x0000000d00497213 */ /* 0x000fe40000000000 */
[----:B------:R-:W-:Y:S01]  /*3710*/  ISETP.GT.U32.AND P6, PT, R5, R71, PT ;  /* 0x000000470500720c */ /* 0x000fe20003fc4070 */
[--C-:B------:R-:W-:Y:S01]  /*3720*/  @!P2 IMAD.IADD R63, R63, 0x1, -R5.reuse ;  /* 0x000000013f3fa824 */ /* 0x100fe200078e0a05 */
[----:B------:R-:W-:Y:S01]  /*3730*/  ISETP.GE.AND P2, PT, R9, RZ, PT ;  /* 0x000000ff0900720c */ /* 0x000fe20003f46270 */
[----:B------:R-:W-:Y:S01]  /*3740*/  @!P5 IMAD.IADD R67, R67, 0x1, -R5 ;  /* 0x000000014343d824 */ /* 0x000fe200078e0a05 */
[C---:B------:R-:W-:Y:S01]  /*3750*/  LOP3.LUT R9, R7.reuse, 0xd8, RZ, 0xfc, !PT ;  /* 0x000000d807097812 */ /* 0x040fe200078efcff */
[----:B------:R-:W-:Y:S01]  /*3760*/  IMAD.HI.U32 R4, R6, R73, RZ ;  /* 0x0000004906047227 */ /* 0x000fe200078e00ff */
[----:B------:R-:W-:Y:S02]  /*3770*/  LOP3.LUT R14, R7, 0xe0, RZ, 0xfc, !PT ;  /* 0x000000e0070e7812 */ /* 0x000fe400078efcff */
[----:B------:R-:W-:Y:S01]  /*3780*/  IABS R75, R9 ;  /* 0x00000009004b7213 */ /* 0x000fe20000000000 */
[----:B------:R-:W-:Y:S01]  /*3790*/  IMAD.MOV R4, RZ, RZ, -R4 ;  /* 0x000000ffff047224 */ /* 0x000fe200078e0a04 */
[----:B------:R-:W-:-:S02]  /*37a0*/  ISETP.GT.U32.AND P5, PT, R5, R67, PT ;  /* 0x000000430500720c */ /* 0x000fc40003fa4070 */
[----:B------:R-:W-:Y:S01]  /*37b0*/  IABS R93, R14 ;  /* 0x0000000e005d7213 */ /* 0x000fe20000000000 */
[----:B------:R-:W-:Y:S02]  /*37c0*/  IMAD R73, R5, R4, R73 ;  /* 0x0000000405497224 */ /* 0x000fe400078e0249 */
[----:B------:R-:W-:Y:S02]  /*37d0*/  @!P6 IMAD.IADD R71, R71, 0x1, -R5 ;  /* 0x000000014747e824 */ /* 0x000fe400078e0a05 */
[----:B------:R-:W-:-:S03]  /*37e0*/  IMAD.HI.U32 R4, R6, R75, RZ ;  /* 0x0000004b06047227 */ /* 0x000fc600078e00ff */
[C---:B------:R-:W-:Y:S01]  /*37f0*/  ISETP.GT.U32.AND P6, PT, R5.reuse, R71, PT ;  /* 0x000000470500720c */ /* 0x040fe20003fc4070 */
[----:B------:R-:W-:Y:S01]  /*3800*/  @!P4 IMAD.MOV R63, RZ, RZ, -R63 ;  /* 0x000000ffff3fc224 */ /* 0x000fe200078e0a3f */
[----:B------:R-:W-:Y:S01]  /*3810*/  ISETP.GT.U32.AND P4, PT, R5, R69, PT ;  /* 0x000000450500720c */ /* 0x000fe20003f84070 */
[----:B------:R-:W-:Y:S02]  /*3820*/  IMAD.MOV R10, RZ, RZ, -R4 ;  /* 0x000000ffff0a7224 */ /* 0x000fe400078e0a04 */
[----:B------:R-:W-:-:S04]  /*3830*/  IMAD.HI.U32 R4, R6, R93, RZ ;  /* 0x0000005d06047227 */ /* 0x000fc800078e00ff */
[----:B------:R-:W-:Y:S01]  /*3840*/  @!P5 IMAD.IADD R67, R67, 0x1, -R5 ;  /* 0x000000014343d824 */ /* 0x000fe200078e0a05 */
[----:B------:R-:W-:Y:S01]  /*3850*/  ISETP.GT.U32.AND P5, PT, R5, R73, PT ;  /* 0x000000490500720c */ /* 0x000fe20003fa4070 */
[----:B------:R-:W-:-:S04]  /*3860*/  IMAD.MOV R4, RZ, RZ, -R4 ;  /* 0x000000ffff047224 */ /* 0x000fc800078e0a04 */
[----:B------:R-:W-:Y:S02]  /*3870*/  IMAD R93, R5, R4, R93 ;  /* 0x00000004055d7224 */ /* 0x000fe400078e025d */
[--C-:B------:R-:W-:Y:S02]  /*3880*/  @!P4 IMAD.IADD R69, R69, 0x1, -R5.reuse ;  /* 0x000000014545c824 */ /* 0x100fe400078e0a05 */
[--C-:B------:R-:W-:Y:S01]  /*3890*/  @!P6 IMAD.IADD R71, R71, 0x1, -R5.reuse ;  /* 0x000000014747e824 */ /* 0x100fe200078e0a05 */
[----:B------:R-:W-:Y:S02]  /*38a0*/  ISETP.GT.U32.AND P6, PT, R5, R93, PT ;  /* 0x0000005d0500720c */ /* 0x000fe40003fc4070 */
[----:B------:R-:W-:Y:S01]  /*38b0*/  LOP3.LUT R16, R7, 0xe8, RZ, 0xfc, !PT ;  /* 0x000000e807107812 */ /* 0x000fe200078efcff */
[----:B------:R-:W-:Y:S01]  /*38c0*/  @!P5 IMAD.IADD R73, R73, 0x1, -R5 ;  /* 0x000000014949d824 */ /* 0x000fe200078e0a05 */
[C---:B------:R-:W-:Y:S02]  /*38d0*/  ISETP.GT.U32.AND P4, PT, R5.reuse, R69, PT ;  /* 0x000000450500720c */ /* 0x040fe40003f84070 */
[----:B------:R-:W-:Y:S01]  /*38e0*/  IABS R115, R16 ;  /* 0x0000001000737213 */ /* 0x000fe20000000000 */
[C---:B------:R-:W-:Y:S01]  /*38f0*/  IMAD R75, R5.reuse, R10, R75 ;  /* 0x0000000a054b7224 */ /* 0x040fe200078e024b */
[----:B------:R-:W-:-:S02]  /*3900*/  ISETP.GT.U32.AND P5, PT, R5, R73, PT ;  /* 0x000000490500720c */ /* 0x000fc40003fa4070 */
[----:B------:R-:W-:Y:S01]  /*3910*/  LOP3.LUT R10, R7, 0xf0, RZ, 0xfc, !PT ;  /* 0x000000f0070a7812 */ /* 0x000fe200078efcff */
[----:B------:R-:W-:-:S03]  /*3920*/  IMAD.HI.U32 R4, R6, R115, RZ ;  /* 0x0000007306047227 */ /* 0x000fc600078e00ff */
[----:B------:R-:W-:Y:S01]  /*3930*/  IABS R117, R10 ;  /* 0x0000000a00757213 */ /* 0x000fe20000000000 */
[----:B------:R-:W-:Y:S01]  /*3940*/  @!P0 IMAD.MOV R67, RZ, RZ, -R67 ;  /* 0x000000ffff438224 */ /* 0x000fe200078e0a43 */
[----:B------:R-:W-:Y:S01]  /*3950*/  ISETP.GE.AND P0, PT, R13, RZ, PT ;  /* 0x000000ff0d00720c */ /* 0x000fe20003f06270 */
[--C-:B------:R-:W-:Y:S02]  /*3960*/  @!P6 IMAD.IADD R93, R93, 0x1, -R5.reuse ;  /* 0x000000015d5de824 */ /* 0x100fe400078e0a05 */
[----:B------:R-:W-:Y:S02]  /*3970*/  IMAD.MOV R4, RZ, RZ, -R4 ;  /* 0x000000ffff047224 */ /* 0x000fe400078e0a04 */
[----:B------:R-:W-:Y:S01]  /*3980*/  @!P4 IMAD.IADD R69, R69, 0x1, -R5 ;  /* 0x000000014545c824 */ /* 0x000fe200078e0a05 */
[C---:B------:R-:W-:Y:S01]  /*3990*/  ISETP.GT.U32.AND P4, PT, R5.reuse, R75, PT ;  /* 0x0000004b0500720c */ /* 0x040fe20003f84070 */
[C---:B------:R-:W-:Y:S01]  /*39a0*/  IMAD R115, R5.reuse, R4, R115 ;  /* 0x0000000405737224 */ /* 0x040fe200078e0273 */
[----:B------:R-:W-:Y:S01]  /*39b0*/  ISETP.GT.U32.AND P6, PT, R5, R93, PT ;  /* 0x0000005d0500720c */ /* 0x000fe20003fc4070 */
[----:B------:R-:W-:-:S04]  /*39c0*/  IMAD.HI.U32 R4, R6, R117, RZ ;  /* 0x0000007506047227 */ /* 0x000fc800078e00ff */
[----:B------:R-:W-:Y:S02]  /*39d0*/  @!P5 IMAD.IADD R73, R73, 0x1, -R5 ;  /* 0x000000014949d824 */ /* 0x000fe400078e0a05 */
[----:B------:R-:W-:Y:S02]  /*39e0*/  IMAD.MOV R4, RZ, RZ, -R4 ;  /* 0x000000ffff047224 */ /* 0x000fe400078e0a04 */
[----:B------:R-:W-:Y:S01]  /*39f0*/  @!P0 IMAD.MOV R73, RZ, RZ, -R73 ;  /* 0x000000ffff498224 */ /* 0x000fe200078e0a49 */
[C---:B------:R-:W-:Y:S01]  /*3a00*/  ISETP.GT.U32.AND P0, PT, R5.reuse, R115, PT ;  /* 0x000000730500720c */ /* 0x040fe20003f04070 */
[----:B------:R-:W-:Y:S02]  /*3a10*/  IMAD R117, R5, R4, R117 ;  /* 0x0000000405757224 */ /* 0x000fe400078e0275 */
[--C-:B------:R-:W-:Y:S02]  /*3a20*/  @!P4 IMAD.IADD R75, R75, 0x1, -R5.reuse ;  /* 0x000000014b4bc824 */ /* 0x100fe400078e0a05 */
[----:B------:R-:W-:Y:S01]  /*3a30*/  @!P6 IMAD.IADD R93, R93, 0x1, -R5 ;  /* 0x000000015d5de824 */ /* 0x000fe200078e0a05 */
[C---:B------:R-:W-:Y:S01]  /*3a40*/  ISETP.GT.U32.AND P6, PT, R5.reuse, R117, PT ;  /* 0x000000750500720c */ /* 0x040fe20003fc4070 */
[----:B------:R-:W-:Y:S01]  /*3a50*/  @!P3 IMAD.MOV R65, RZ, RZ, -R65 ;  /* 0x000000ffff41b224 */ /* 0x000fe200078e0a41 */
[----:B------:R-:W-:-:S02]  /*3a60*/  ISETP.GT.U32.AND P4, PT, R5, R75, PT ;  /* 0x0000004b0500720c */ /* 0x000fc40003f84070 */
[----:B------:R-:W-:Y:S02]  /*3a70*/  ISETP.GE.AND P3, PT, R12, RZ, PT ;  /* 0x000000ff0c00720c */ /* 0x000fe40003f66270 */
[----:B------:R-:W-:Y:S01]  /*3a80*/  LOP3.LUT R12, R7, 0x100, RZ, 0xfc, !PT ;  /* 0x00000100070c7812 */ /* 0x000fe200078efcff */
[----:B------:R-:W-:Y:S01]  /*3a90*/  @!P2 IMAD.MOV R69, RZ, RZ, -R69 ;  /* 0x000000ffff45a224 */ /* 0x000fe200078e0a45 */
[----:B------:R-:W-:Y:S01]  /*3aa0*/  ISETP.GE.AND P2, PT, R9, RZ, PT ;  /* 0x000000ff0900720c */ /* 0x000fe20003f46270 */
[--C-:B------:R-:W-:Y:S01]  /*3ab0*/  @!P0 IMAD.IADD R115, R115, 0x1, -R5.reuse ;  /* 0x0000000173738824 */ /* 0x100fe200078e0a05 */
[----:B------:R-:W-:Y:S02]  /*3ac0*/  LOP3.LUT R9, R7, 0xf8, RZ, 0xfc, !PT ;  /* 0x000000f807097812 */ /* 0x000fe400078efcff */
[----:B------:R-:W-:Y:S01]  /*3ad0*/  IABS R121, R12 ;  /* 0x0000000c00797213 */ /* 0x000fe20000000000 */
[----:B------:R-:W-:Y:S01]  /*3ae0*/  @!P6 IMAD.IADD R117, R117, 0x1, -R5 ;  /* 0x000000017575e824 */ /* 0x000fe200078e0a05 */
[----:B------:R-:W-:-:S02]  /*3af0*/  IABS R119, R9 ;  /* 0x0000000900777213 */ /* 0x000fc40000000000 */
[----:B------:R-:W-:Y:S01]  /*3b00*/  ISETP.GE.AND P0, PT, R9, RZ, PT ;  /* 0x000000ff0900720c */ /* 0x000fe20003f06270 */
[----:B------:R-:W-:Y:S01]  /*3b10*/  IMAD.HI.U32 R9, R6, R121, RZ ;  /* 0x0000007906097227 */ /* 0x000fe200078e00ff */
[----:B------:R-:W-:-:S03]  /*3b20*/  ISETP.GT.U32.AND P6, PT, R5, R115, PT ;  /* 0x000000730500720c */ /* 0x000fc60003fc4070 */
[----:B------:R-:W-:Y:S01]  /*3b30*/  @!P4 IMAD.IADD R75, R75, 0x1, -R5 ;  /* 0x000000014b4bc824 */ /* 0x000fe200078e0a05 */
[----:B------:R-:W-:Y:S01]  /*3b40*/  ISETP.GE.AND P4, PT, R10, RZ, PT ;  /* 0x000000ff0a00720c */ /* 0x000fe20003f86270 */
[----:B------:R-:W-:Y:S01]  /*3b50*/  IMAD.MOV R10, RZ, RZ, -R9 ;  /* 0x000000ffff0a7224 */ /* 0x000fe200078e0a09 */
[----:B------:R-:W-:Y:S01]  /*3b60*/  LOP3.LUT R13, R7, 0x108, RZ, 0xfc, !PT ;  /* 0x00000108070d7812 */ /* 0x000fe200078efcff */
[----:B------:R-:W-:-:S04]  /*3b70*/  IMAD.HI.U32 R4, R6, R119, RZ ;  /* 0x0000007706047227 */ /* 0x000fc800078e00ff */
[----:B------:R-:W-:Y:S01]  /*3b80*/  @!P2 IMAD.MOV R75, RZ, RZ, -R75 ;  /* 0x000000ffff4ba224 */ /* 0x000fe200078e0a4b */
[C---:B------:R-:W-:Y:S01]  /*3b90*/  ISETP.GT.U32.AND P2, PT, R5.reuse, R117, PT ;  /* 0x000000750500720c */ /* 0x040fe20003f44070 */
[----:B------:R-:W-:Y:S01]  /*3ba0*/  IMAD R121, R5, R10, R121 ;  /* 0x0000000a05797224 */ /* 0x000fe200078e0279 */
[----:B------:R-:W-:Y:S01]  /*3bb0*/  IABS R123, R13 ;  /* 0x0000000d007b7213 */ /* 0x000fe20000000000 */
[----:B------:R-:W-:Y:S01]  /*3bc0*/  IMAD.MOV R4, RZ, RZ, -R4 ;  /* 0x000000ffff047224 */ /* 0x000fe200078e0a04 */
[----:B------:R-:W-:Y:S01]  /*3bd0*/  ISETP.GE.AND P5, PT, R14, RZ, PT ;  /* 0x000000ff0e00720c */ /* 0x000fe20003fa6270 */
[----:B------:R-:W-:Y:S01]  /*3be0*/  @!P3 IMAD.MOV R71, RZ, RZ, -R71 ;  /* 0x000000ffff47b224 */ /* 0x000fe200078e0a47 */
[----:B------:R-:W-:Y:S01]  /*3bf0*/  ISETP.GE.AND P3, PT, R16, RZ, PT ;  /* 0x000000ff1000720c */ /* 0x000fe20003f66270 */
[----:B------:R-:W-:Y:S01]  /*3c00*/  @!P6 IMAD.IADD R115, R115, 0x1, -R5 ;  /* 0x000000017373e824 */ /* 0x000fe200078e0a05 */
[C---:B------:R-:W-:Y:S01]  /*3c10*/  ISETP.GT.U32.AND P6, PT, R5.reuse, R121, PT ;  /* 0x000000790500720c */ /* 0x040fe20003fc4070 */
[----:B------:R-:W-:-:S02]  /*3c20*/  IMAD R119, R5, R4, R119 ;  /* 0x0000000405777224 */ /* 0x000fc400078e0277 */
[----:B------:R-:W-:Y:S01]  /*3c30*/  IMAD.HI.U32 R4, R6, R123, RZ ;  /* 0x0000007b06047227 */ /* 0x000fe200078e00ff */
[----:B------:R-:W-:-:S03]  /*3c40*/  LOP3.LUT R14, R7, 0x110, RZ, 0xfc, !PT ;  /* 0x00000110070e7812 */ /* 0x000fc600078efcff */
[----:B------:R-:W-:Y:S02]  /*3c50*/  IMAD.MOV R4, RZ, RZ, -R4 ;  /* 0x000000ffff047224 */ /* 0x000fe400078e0a04 */
[----:B------:R-:W-:Y:S01]  /*3c60*/  @!P2 IMAD.IADD R117, R117, 0x1, -R5 ;  /* 0x000000017575a824 */ /* 0x000fe200078e0a05 */
[----:B------:R-:W-:Y:S01]  /*3c70*/  ISETP.GE.AND P2, PT, R12, RZ, PT ;  /* 0x000000ff0c00720c */ /* 0x000fe20003f46270 */
[----:B------:R-:W-:Y:S01]  /*3c80*/  IMAD R123, R5, R4, R123 ;  /* 0x00000004057b7224 */ /* 0x000fe200078e027b */
[----:B------:R-:W-:Y:S02]  /*3c90*/  IABS R125, R14 ;  /* 0x0000000e007d7213 */ /* 0x000fe40000000000 */
[----:B------:R-:W-:Y:S01]  /*3ca0*/  LOP3.LUT R12, R7, 0x118, RZ, 0xfc, !PT ;  /* 0x00000118070c7812 */ /* 0x000fe200078efcff */
[----:B------:R-:W-:Y:S01]  /*3cb0*/  @!P5 IMAD.MOV R93, RZ, RZ, -R93 ;  /* 0x000000ffff5dd224 */ /* 0x000fe200078e0a5d */
[----:B------:R-:W-:Y:S01]  /*3cc0*/  ISETP.GT.U32.AND P5, PT, R5, R119, PT ;  /* 0x000000770500720c */ /* 0x000fe20003fa4070 */
[----:B------:R-:W-:Y:S01]  /*3cd0*/  @!P6 IMAD.IADD R121, R121, 0x1, -R5 ;  /* 0x000000017979e824 */ /* 0x000fe200078e0a05 */
[----:B------:R-:W-:Y:S01]  /*3ce0*/  IABS R127, R12 ;  /* 0x0000000c007f7213 */ /* 0x000fe20000000000 */
[----:B------:R-:W-:Y:S01]  /*3cf0*/  @!P3 IMAD.MOV R115, RZ, RZ, -R115 ;  /* 0x000000ffff73b224 */ /* 0x000fe200078e0a73 */
[C---:B------:R-:W-:Y:S01]  /*3d00*/  ISETP.GT.U32.AND P3, PT, R5.reuse, R123, PT ;  /* 0x0000007b0500720c */ /* 0x040fe20003f64070 */
[----:B------:R-:W-:Y:S01]  /*3d10*/  IMAD.HI.U32 R9, R6, R125, RZ ;  /* 0x0000007d06097227 */ /* 0x000fe200078e00ff */
[----:B------:R-:W-:-:S03]  /*3d20*/  ISETP.GT.U32.AND P6, PT, R5, R121, PT ;  /* 0x000000790500720c */ /* 0x000fc60003fc4070 */
[----:B------:R-:W-:Y:S02]  /*3d30*/  IMAD.MOV R10, RZ, RZ, -R9 ;  /* 0x000000ffff0a7224 */ /* 0x000fe400078e0a09 */
[----:B------:R-:W-:Y:S01]  /*3d40*/  IMAD.HI.U32 R4, R6, R127, RZ ;  /* 0x0000007f06047227 */ /* 0x000fe200078e00ff */
[----:B------:R-:W-:-:S03]  /*3d50*/  LOP3.LUT R16, R7, 0x120, RZ, 0xfc, !PT ;  /* 0x0000012007107812 */ /* 0x000fc600078efcff */
[----:B------:R-:W-:Y:S02]  /*3d60*/  IMAD R125, R5, R10, R125 ;  /* 0x0000000a057d7224 */ /* 0x000fe400078e027d */
[----:B------:R-:W-:Y:S01]  /*3d70*/  IMAD.MOV R4, RZ, RZ, -R4 ;  /* 0x000000ffff047224 */ /* 0x000fe200078e0a04 */
[----:B------:R-:W-:Y:S01]  /*3d80*/  IABS R129, R16 ;  /* 0x0000001000817213 */ /* 0x000fe20000000000 */
[----:B------:R-:W-:Y:S02]  /*3d90*/  @!P5 IMAD.IADD R119, R119, 0x1, -R5 ;  /* 0x000000017777d824 */ /* 0x000fe400078e0a05 */
[----:B------:R-:W-:Y:S01]  /*3da0*/  @!P4 IMAD.MOV R117, RZ, RZ, -R117 ;  /* 0x000000ffff75c224 */ /* 0x000fe200078e0a75 */
[C---:B------:R-:W-:Y:S01]  /*3db0*/  ISETP.GT.U32.AND P4, PT, R5.reuse, R125, PT ;  /* 0x0000007d0500720c */ /* 0x040fe20003f84070 */
[----:B------:R-:W-:Y:S02]  /*3dc0*/  IMAD R127, R5, R4, R127 ;  /* 0x00000004057f7224 */ /* 0x000fe400078e027f */
[--C-:B------:R-:W-:Y:S01]  /*3dd0*/  @!P3 IMAD.IADD R123, R123, 0x1, -R5.reuse ;  /* 0x000000017b7bb824 */ /* 0x100fe200078e0a05 */
[----:B------:R-:W-:Y:S01]  /*3de0*/  ISETP.GT.U32.AND P5, PT, R5, R119, PT ;  /* 0x000000770500720c */ /* 0x000fe20003fa4070 */
[----:B------:R-:W-:Y:S01]  /*3df0*/  @!P6 IMAD.IADD R121, R121, 0x1, -R5 ;  /* 0x000000017979e824 */ /* 0x000fe200078e0a05 */
[C---:B------:R-:W-:Y:S01]  /*3e00*/  ISETP.GT.U32.AND P6, PT, R5.reuse, R127, PT ;  /* 0x0000007f0500720c */ /* 0x040fe20003fc4070 */
[----:B------:R-:W-:Y:S01]  /*3e10*/  IMAD.HI.U32 R4, R6, R129, RZ ;  /* 0x0000008106047227 */ /* 0x000fe200078e00ff */
[----:B------:R-:W-:-:S03]  /*3e20*/  ISETP.GT.U32.AND P3, PT, R5, R123, PT ;  /* 0x0000007b0500720c */ /* 0x000fc60003f64070 */
[----:B------:R-:W-:Y:S02]  /*3e30*/  IMAD.MOV R4, RZ, RZ, -R4 ;  /* 0x000000ffff047224 */ /* 0x000fe400078e0a04 */
[----:B------:R-:W-:Y:S02]  /*3e40*/  @!P4 IMAD.IADD R125, R125, 0x1, -R5 ;  /* 0x000000017d7dc824 */ /* 0x000fe400078e0a05 */
[----:B------:R-:W-:Y:S02]  /*3e50*/  IMAD R129, R5, R4, R129 ;  /* 0x0000000405817224 */ /* 0x000fe400078e0281 */
[--C-:B------:R-:W-:Y:S01]  /*3e60*/  @!P5 IMAD.IADD R119, R119, 0x1, -R5.reuse ;  /* 0x000000017777d824 */ /* 0x100fe200078e0a05 */
[----:B------:R-:W-:Y:S01]  /*3e70*/  ISETP.GE.AND P5, PT, R13, RZ, PT ;  /* 0x000000ff0d00720c */ /* 0x000fe20003fa6270 */
[--C-:B------:R-:W-:Y:S01]  /*3e80*/  @!P6 IMAD.IADD R127, R127, 0x1, -R5.reuse ;  /* 0x000000017f7fe824 */ /* 0x100fe200078e0a05 */
[----:B------:R-:W-:Y:S01]  /*3e90*/  ISETP.GT.U32.AND P6, PT, R5, R125, PT ;  /* 0x0000007d0500720c */ /* 0x000fe20003fc4070 */
[----:B------:R-:W-:Y:S01]  /*3ea0*/  @!P3 IMAD.IADD R123, R123, 0x1, -R5 ;  /* 0x000000017b7bb824 */ /* 0x000fe200078e0a05 */
[----:B------:R-:W-:-:S02]  /*3eb0*/  ISETP.GT.U32.AND P3, PT, R5, R129, PT ;  /* 0x000000810500720c */ /* 0x000fc40003f64070 */
[C---:B------:R-:W-:Y:S02]  /*3ec0*/  LOP3.LUT R13, R7.reuse, 0x130, RZ, 0xfc, !PT ;  /* 0x00000130070d7812 */ /* 0x040fe400078efcff */
[----:B------:R-:W-:Y:S02]  /*3ed0*/  ISETP.GE.AND P4, PT, R14, RZ, PT ;  /* 0x000000ff0e00720c */ /* 0x000fe40003f86270 */
[----:B------:R-:W-:Y:S02]  /*3ee0*/  IABS R133, R13 ;  /* 0x0000000d00857213 */ /* 0x000fe40000000000 */
[----:B------:R-:W-:-:S03]  /*3ef0*/  LOP3.LUT R14, R7, 0x138, RZ, 0xfc, !PT ;  /* 0x00000138070e7812 */ /* 0x000fc600078efcff */
[----:B------:R-:W-:Y:S01]  /*3f00*/  IMAD.HI.U32 R4, R6, R133, RZ ;  /* 0x0000008506047227 */ /* 0x000fe200078e00ff */
[----:B------:R-:W-:Y:S02]  /*3f10*/  LOP3.LUT R18, R7, 0x128, RZ, 0xfc, !PT ;  /* 0x0000012807127812 */ /* 0x000fe400078efcff */
[----:B------:R-:W-:Y:S01]  /*3f20*/  IABS R135, R14 ;  /* 0x0000000e00877213 */ /* 0x000fe20000000000 */
[--C-:B------:R-:W-:Y:S02]  /*3f30*/  @!P6 IMAD.IADD R125, R125, 0x1, -R5.reuse ;  /* 0x000000017d7de824 */ /* 0x100fe400078e0a05 */
[----:B------:R-:W-:Y:S02]  /*3f40*/  @!P3 IMAD.IADD R129, R129, 0x1, -R5 ;  /* 0x000000018181b824 */ /* 0x000fe400078e0a05 */
[----:B------:R-:W-:Y:S01]  /*3f50*/  IMAD.MOV R4, RZ, RZ, -R4 ;  /* 0x000000ffff047224 */ /* 0x000fe200078e0a04 */
[----:B------:R-:W-:Y:S01]  /*3f60*/  IABS R131, R18 ;  /* 0x0000001200837213 */ /* 0x000fe20000000000 */
[----:B------:R-:W-:Y:S01]  /*3f70*/  @!P4 IMAD.MOV R125, RZ, RZ, -R125 ;  /* 0x000000ffff7dc224 */ /* 0x000fe200078e0a7d */
[C---:B------:R-:W-:Y:S01]  /*3f80*/  ISETP.GT.U32.AND P4, PT, R5.reuse, R129, PT ;  /* 0x000000810500720c */ /* 0x040fe20003f84070 */
[----:B------:R-:W-:-:S02]  /*3f90*/  IMAD R133, R5, R4, R133 ;  /* 0x0000000405857224 */ /* 0x000fc400078e0285 */
[----:B------:R-:W-:-:S04]  /*3fa0*/  IMAD.HI.U32 R4, R6, R135, RZ ;  /* 0x0000008706047227 */ /* 0x000fc800078e00ff */
[----:B------:R-:W-:-:S04]  /*3fb0*/  IMAD.HI.U32 R9, R6, R131, RZ ;  /* 0x0000008306097227 */ /* 0x000fc800078e00ff */
[----:B------:R-:W-:Y:S02]  /*3fc0*/  IMAD.MOV R4, RZ, RZ, -R4 ;  /* 0x000000ffff047224 */ /* 0x000fe400078e0a04 */
[----:B------:R-:W-:Y:S01]  /*3fd0*/  @!P0 IMAD.MOV R119, RZ, RZ, -R119 ;  /* 0x000000ffff778224 */ /* 0x000fe200078e0a77 */
[C---:B------:R-:W-:Y:S01]  /*3fe0*/  ISETP.GT.U32.AND P0, PT, R5.reuse, R127, PT ;  /* 0x0000007f0500720c */ /* 0x040fe20003f04070 */
[----:B------:R-:W-:Y:S02]  /*3ff0*/  IMAD.MOV R10, RZ, RZ, -R9 ;  /* 0x000000ffff0a7224 */ /* 0x000fe400078e0a09 */
[C---:B------:R-:W-:Y:S02]  /*4000*/  IMAD R135, R5.reuse, R4, R135 ;  /* 0x0000000405877224 */ /* 0x040fe400078e0287 */
[----:B------:R-:W-:Y:S02]  /*4010*/  IMAD R131, R5, R10, R131 ;  /* 0x0000000a05837224 */ /* 0x000fe400078e0283 */
[----:B------:R-:W-:Y:S01]  /*4020*/  @!P2 IMAD.MOV R121, RZ, RZ, -R121 ;  /* 0x000000ffff79a224 */ /* 0x000fe200078e0a79 */
[----:B------:R-:W-:Y:S01]  /*4030*/  ISETP.GE.AND P2, PT, R12, RZ, PT ;  /* 0x000000ff0c00720c */ /* 0x000fe20003f46270 */
[----:B------:R-:W-:Y:S01]  /*4040*/  @!P4 IMAD.IADD R129, R129, 0x1, -R5 ;  /* 0x000000018181c824 */ /* 0x000fe200078e0a05 */
[----:B------:R-:W-:-:S02]  /*4050*/  ISETP.GT.U32.AND P4, PT, R5, R135, PT ;  /* 0x000000870500720c */ /* 0x000fc40003f84070 */
[----:B------:R-:W-:Y:S01]  /*4060*/  LOP3.LUT R12, R7, 0x140, RZ, 0xfc, !PT ;  /* 0x00000140070c7812 */ /* 0x000fe200078efcff */
[----:B------:R-:W-:Y:S01]  /*4070*/  @!P5 IMAD.MOV R123, RZ, RZ, -R123 ;  /* 0x000000ffff7bd224 */ /* 0x000fe200078e0a7b */
[----:B------:R-:W-:Y:S02]  /*4080*/  ISETP.GT.U32.AND P5, PT, R5, R131, PT ;  /* 0x000000830500720c */ /* 0x000fe40003fa4070 */
[----:B------:R-:W-:Y:S01]  /*4090*/  IABS R137, R12 ;  /* 0x0000000c00897213 */ /* 0x000fe20000000000 */
[----:B------:R-:W-:Y:S01]  /*40a0*/  @!P0 IMAD.IADD R127, R127, 0x1, -R5 ;  /* 0x000000017f7f8824 */ /* 0x000fe200078e0a05 */
[----:B------:R-:W-:Y:S02]  /*40b0*/  ISETP.GT.U32.AND P0, PT, R5, R133, PT ;  /* 0x000000850500720c */ /* 0x000fe40003f04070 */
[----:B------:R-:W-:Y:S01]  /*40c0*/  ISETP.GE.AND P3, PT, R18, RZ, PT ;  /* 0x000000ff1200720c */ /* 0x000fe20003f66270 */
[----:B------:R-:W-:Y:S01]  /*40d0*/  IMAD.HI.U32 R4, R6, R137, RZ ;  /* 0x0000008906047227 */ /* 0x000fe200078e00ff */
[----:B------:R-:W-:-:S03]  /*40e0*/  LOP3.LUT R18, R7, 0x150, RZ, 0xfc, !PT ;  /* 0x0000015007127812 */ /* 0x000fc600078efcff */
[--C-:B------:R-:W-:Y:S01]  /*40f0*/  @!P4 IMAD.IADD R135, R135, 0x1, -R5.reuse ;  /* 0x000000018787c824 */ /* 0x100fe200078e0a05 */
[----:B------:R-:W-:Y:S01]  /*4100*/  IABS R141, R18 ;  /* 0x00000012008d7213 */ /* 0x000fe20000000000 */
[----:B------:R-:W-:Y:S01]  /*4110*/  IMAD.MOV R4, RZ, RZ, -R4 ;  /* 0x000000ffff047224 */ /* 0x000fe200078e0a04 */
[----:B------:R-:W-:Y:S01]  /*4120*/  ISETP.GE.AND P6, PT, R16, RZ, PT ;  /* 0x000000ff1000720c */ /* 0x000fe20003fc6270 */
[----:B------:R-:W-:Y:S01]  /*4130*/  @!P5 IMAD.IADD R131, R131, 0x1, -R5 ;  /* 0x000000018383d824 */ /* 0x000fe200078e0a05 */
[----:B------:R-:W-:Y:S01]  /*4140*/  LOP3.LUT R16, R7, 0x148, RZ, 0xfc, !PT ;  /* 0x0000014807107812 */ /* 0x000fe200078efcff */
[----:B------:R-:W-:Y:S01]  /*4150*/  @!P2 IMAD.MOV R127, RZ, RZ, -R127 ;  /* 0x000000ffff7fa224 */ /* 0x000fe200078e0a7f */
[C---:B------:R-:W-:Y:S01]  /*4160*/  ISETP.GT.U32.AND P2, PT, R5.reuse, R135, PT ;  /* 0x000000870500720c */ /* 0x040fe20003f44070 */
[C---:B------:R-:W-:Y:S02]  /*4170*/  IMAD R137, R5.reuse, R4, R137 ;  /* 0x0000000405897224 */ /* 0x040fe400078e0289 */
[----:B------:R-:W-:Y:S01]  /*4180*/  IMAD.HI.U32 R4, R6, R141, RZ ;  /* 0x0000008d06047227 */ /* 0x000fe200078e00ff */
[----:B------:R-:W-:-:S02]  /*4190*/  ISETP.GT.U32.AND P5, PT, R5, R131, PT ;  /* 0x000000830500720c */ /* 0x000fc40003fa4070 */
[----:B------:R-:W-:Y:S01]  /*41a0*/  IABS R139, R16 ;  /* 0x00000010008b7213 */ /* 0x000fe20000000000 */
[----:B------:R-:W-:Y:S02]  /*41b0*/  @!P0 IMAD.IADD R133, R133, 0x1, -R5 ;  /* 0x0000000185858824 */ /* 0x000fe400078e0a05 */
[----:B------:R-:W-:Y:S02]  /*41c0*/  IMAD.MOV R4, RZ, RZ, -R4 ;  /* 0x000000ffff047224 */ /* 0x000fe400078e0a04 */
[----:B------:R-:W-:Y:S01]  /*41d0*/  IMAD.HI.U32 R9, R6, R139, RZ ;  /* 0x0000008b06097227 */ /* 0x000fe200078e00ff */
[----:B------:R-:W-:-:S03]  /*41e0*/  ISETP.GT.U32.AND P0, PT, R5, R133, PT ;  /* 0x000000850500720c */ /* 0x000fc60003f04070 */
[C---:B------:R-:W-:Y:S01]  /*41f0*/  IMAD R141, R5.reuse, R4, R141 ;  /* 0x00000004058d7224 */ /* 0x040fe200078e028d */
[----:B------:R-:W-:Y:S01]  /*4200*/  ISETP.GT.U32.AND P4, PT, R5, R137, PT ;  /* 0x000000890500720c */ /* 0x000fe20003f84070 */
[----:B------:R-:W-:Y:S02]  /*4210*/  IMAD.MOV R10, RZ, RZ, -R9 ;  /* 0x000000ffff0a7224 */ /* 0x000fe400078e0a09 */
[--C-:B------:R-:W-:Y:S01]  /*4220*/  @!P2 IMAD.IADD R135, R135, 0x1, -R5.reuse ;  /* 0x000000018787a824 */ /* 0x100fe200078e0a05 */
[----:B------:R-:W-:Y:S01]  /*4230*/  ISETP.GT.U32.AND P2, PT, R5, R141, PT ;  /* 0x0000008d0500720c */ /* 0x000fe20003f44070 */
[----:B------:R-:W-:Y:S01]  /*4240*/  @!P5 IMAD.IADD R131, R131, 0x1, -R5 ;  /* 0x000000018383d824 */ /* 0x000fe200078e0a05 */
[----:B------:R-:W-:Y:S01]  /*4250*/  LOP3.LUT R9, R7, 0x158, RZ, 0xfc, !PT ;  /* 0x0000015807097812 */ /* 0x000fe200078efcff */
[----:B------:R-:W-:Y:S02]  /*4260*/  IMAD R139, R5, R10, R139 ;  /* 0x0000000a058b7224 */ /* 0x000fe400078e028b */
[----:B------:R-:W-:Y:S01]  /*4270*/  @!P0 IMAD.IADD R133, R133, 0x1, -R5 ;  /* 0x0000000185858824 */ /* 0x000fe200078e0a05 */
[----:B------:R-:W-:Y:S01]  /*4280*/  ISETP.GE.AND P0, PT, R14, RZ, PT ;  /* 0x000000ff0e00720c */ /* 0x000fe20003f06270 */
[----:B------:R-:W-:Y:S01]  /*4290*/  @!P6 IMAD.MOV R129, RZ, RZ, -R129 ;  /* 0x000000ffff81e224 */ /* 0x000fe200078e0a81 */
[----:B------:R-:W-:Y:S01]  /*42a0*/  ISETP.GT.U32.AND P6, PT, R5, R139, PT ;  /* 0x0000008b0500720c */ /* 0x000fe20003fc4070 */
[----:B------:R-:W-:Y:S01]  /*42b0*/  @!P3 IMAD.MOV R131, RZ, RZ, -R131 ;  /* 0x000000ffff83b224 */ /* 0x000fe200078e0a83 */
[----:B------:R-:W-:-:S02]  /*42c0*/  ISETP.GE.AND P3, PT, R12, RZ, PT ;  /* 0x000000ff0c00720c */ /* 0x000fc40003f66270 */
[----:B------:R-:W-:Y:S02]  /*42d0*/  IABS R143, R9 ;  /* 0x00000009008f7213 */ /* 0x000fe40000000000 */
[----:B------:R-:W-:Y:S01]  /*42e0*/  LOP3.LUT R12, R7, 0x160, RZ, 0xfc, !PT ;  /* 0x00000160070c7812 */ /* 0x000fe200078efcff */
[--C-:B------:R-:W-:Y:S01]  /*42f0*/  @!P4 IMAD.IADD R137, R137, 0x1, -R5.reuse ;  /* 0x000000018989c824 */ /* 0x100fe200078e0a05 */
[----:B------:R-:W-:Y:S01]  /*4300*/  ISETP.GE.AND P5, PT, R13, RZ, PT ;  /* 0x000000ff0d00720c */ /* 0x000fe20003fa6270 */
[C---:B------:R-:W-:Y:S01]  /*4310*/  IMAD.HI.U32 R4, R6.reuse, R143, RZ ;  /* 0x0000008f06047227 */ /* 0x040fe200078e00ff */
[----:B------:R-:W-:Y:S02]  /*4320*/  IABS R145, R12 ;  /* 0x0000000c00917213 */ /* 0x000fe40000000000 */
[----:B------:R-:W-:Y:S01]  /*4330*/  LOP3.LUT R13, R7, 0x168, RZ, 0xfc, !PT ;  /* 0x00000168070d7812 */ /* 0x000fe200078efcff */
[----:B------:R-:W-:Y:S01]  /*4340*/  @!P2 IMAD.IADD R141, R141, 0x1, -R5 ;  /* 0x000000018d8da824 */ /* 0x000fe200078e0a05 */
[C---:B------:R-:W-:Y:S01]  /*4350*/  ISETP.GT.U32.AND P4, PT, R5.reuse, R137, PT ;  /* 0x000000890500720c */ /* 0x040fe20003f84070 */
[----:B------:R-:W-:Y:S01]  /*4360*/  IMAD.MOV R10, RZ, RZ, -R4 ;  /* 0x000000ffff0a7224 */ /* 0x000fe200078e0a04 */
[----:B------:R-:W-:Y:S01]  /*4370*/  IABS R147, R13 ;  /* 0x0000000d00937213 */ /* 0x000fe20000000000 */
[----:B------:R-:W-:Y:S01]  /*4380*/  IMAD.HI.U32 R4, R6, R145, RZ ;  /* 0x0000009106047227 */ /* 0x000fe200078e00ff */
[----:B------:R-:W-:-:S03]  /*4390*/  ISETP.GT.U32.AND P2, PT, R5, R141, PT ;  /* 0x0000008d0500720c */ /* 0x000fc60003f44070 */
[----:B------:R-:W-:Y:S02]  /*43a0*/  @!P6 IMAD.IADD R139, R139, 0x1, -R5 ;  /* 0x000000018b8be824 */ /* 0x000fe400078e0a05 */
[----:B------:R-:W-:Y:S01]  /*43b0*/  @!P0 IMAD.MOV R135, RZ, RZ, -R135 ;  /* 0x000000ffff878224 */ /* 0x000fe200078e0a87 */
[----:B------:R-:W-:Y:S01]  /*43c0*/  ISETP.GE.AND P0, PT, R18, RZ, PT ;  /* 0x000000ff1200720c */ /* 0x000fe20003f06270 */
[C---:B------:R-:W-:Y:S02]  /*43d0*/  IMAD R143, R5.reuse, R10, R143 ;  /* 0x0000000a058f7224 */ /* 0x040fe400078e028f */
[----:B------:R-:W-:Y:S02]  /*43e0*/  IMAD.MOV R10, RZ, RZ, -R4 ;  /* 0x000000ffff0a7224 */ /* 0x000fe400078e0a04 */
[----:B------:R-:W-:Y:S01]  /*43f0*/  IMAD.HI.U32 R4, R6, R147, RZ ;  /* 0x0000009306047227 */ /* 0x000fe200078e00ff */
[----:B------:R-:W-:-:S03]  /*4400*/  ISETP.GT.U32.AND P6, PT, R5, R139, PT ;  /* 0x0000008b0500720c */ /* 0x000fc60003fc4070 */
[----:B------:R-:W-:Y:S02]  /*4410*/  IMAD.MOV R4, RZ, RZ, -R4 ;  /* 0x000000ffff047224 */ /* 0x000fe400078e0a04 */
[----:B------:R-:W-:Y:S01]  /*4420*/  @!P5 IMAD.MOV R133, RZ, RZ, -R133 ;  /* 0x000000ffff85d224 */ /* 0x000fe200078e0a85 */
[----:B------:R-:W-:Y:S01]  /*4430*/  ISETP.GE.AND P5, PT, R16, RZ, PT ;  /* 0x000000ff1000720c */ /* 0x000fe20003fa6270 */
[--C-:B------:R-:W-:Y:S02]  /*4440*/  @!P4 IMAD.IADD R137, R137, 0x1, -R5.reuse ;  /* 0x000000018989c824 */ /* 0x100fe400078e0a05 */
[----:B------:R-:W-:Y:S02]  /*4450*/  @!P2 IMAD.IADD R141, R141, 0x1, -R5 ;  /* 0x000000018d8da824 */ /* 0x000fe400078e0a05 */
[C---:B------:R-:W-:Y:S02]  /*4460*/  IMAD R147, R5.reuse, R4, R147 ;  /* 0x0000000405937224 */ /* 0x040fe400078e0293 */
[----:B------:R-:W-:Y:S01]  /*4470*/  @!P3 IMAD.MOV R137, RZ, RZ, -R137 ;  /* 0x000000ffff89b224 */ /* 0x000fe200078e0a89 */
[C---:B------:R-:W-:Y:S01]  /*4480*/  ISETP.GT.U32.AND P3, PT, R5.reuse, R143, PT ;  /* 0x0000008f0500720c */ /* 0x040fe20003f64070 */
[----:B------:R-:W-:Y:S01]  /*4490*/  @!P0 IMAD.MOV R141, RZ, RZ, -R141 ;  /* 0x000000ffff8d8224 */ /* 0x000fe200078e0a8d */
[----:B------:R-:W-:Y:S01]  /*44a0*/  ISETP.GT.U32.AND P0, PT, R5, R147, PT ;  /* 0x000000930500720c */ /* 0x000fe20003f04070 */
[----:B------:R-:W-:-:S02]  /*44b0*/  @!P6 IMAD.IADD R139, R139, 0x1, -R5 ;  /* 0x000000018b8be824 */ /* 0x000fc400078e0a05 */
[----:B------:R-:W-:Y:S02]  /*44c0*/  IMAD R145, R5, R10, R145 ;  /* 0x0000000a05917224 */ /* 0x000fe400078e0291 */
[----:B------:R-:W-:Y:S01]  /*44d0*/  @!P5 IMAD.MOV R139, RZ, RZ, -R139 ;  /* 0x000000ffff8bd224 */ /* 0x000fe200078e0a8b */
[----:B------:R-:W-:Y:S02]  /*44e0*/  ISETP.GE.AND P5, PT, R13, RZ, PT ;  /* 0x000000ff0d00720c */ /* 0x000fe40003fa6270 */
[----:B------:R-:W-:Y:S02]  /*44f0*/  ISETP.GT.U32.AND P2, PT, R5, R145, PT ;  /* 0x000000910500720c */ /* 0x000fe40003f44070 */
[----:B------:R-:W-:Y:S01]  /*4500*/  LOP3.LUT R13, R7, 0x178, RZ, 0xfc, !PT ;  /* 0x00000178070d7812 */ /* 0x000fe200078efcff */
[--C-:B------:R-:W-:Y:S01]  /*4510*/  @!P3 IMAD.IADD R143, R143, 0x1, -R5.reuse ;  /* 0x000000018f8fb824 */ /* 0x100fe200078e0a05 */
[----:B------:R-:W-:Y:S01]  /*4520*/  ISETP.GE.AND P6, PT, R12, RZ, PT ;  /* 0x000000ff0c00720c */ /* 0x000fe20003fc6270 */
[----:B------:R-:W-:Y:S01]  /*4530*/  @!P0 IMAD.IADD R147, R147, 0x1, -R5 ;  /* 0x0000000193938824 */ /* 0x000fe200078e0a05 */
[----:B------:R-:W-:-:S02]  /*4540*/  IABS R151, R13 ;  /* 0x0000000d00977213 */ /* 0x000fc40000000000 */
[C---:B------:R-:W-:Y:S02]  /*4550*/  LOP3.LUT R12, R7.reuse, 0x170, RZ, 0xfc, !PT ;  /* 0x00000170070c7812 */ /* 0x040fe400078efcff */
[----:B------:R-:W-:Y:S02]  /*4560*/  LOP3.LUT R16, R7, 0x188, RZ, 0xfc, !PT ;  /* 0x0000018807107812 */ /* 0x000fe400078efcff */
[----:B------:R-:W-:Y:S01]  /*4570*/  ISETP.GE.AND P4, PT, R9, RZ, PT ;  /* 0x000000ff0900720c */ /* 0x000fe20003f86270 */
[----:B------:R-:W-:Y:S01]  /*4580*/  IMAD.HI.U32 R9, R6, R151, RZ ;  /* 0x0000009706097227 */ /* 0x000fe200078e00ff */
[----:B------:R-:W-:Y:S02]  /*4590*/  IABS R149, R12 ;  /* 0x0000000c00957213 */ /* 0x000fe40000000000 */
[----:B------:R-:W-:Y:S02]  /*45a0*/  ISETP.GT.U32.AND P3, PT, R5, R143, PT ;  /* 0x0000008f0500720c */ /* 0x000fe40003f64070 */
[----:B------:R-:W-:-:S02]  /*45b0*/  IABS R155, R16 ;  /* 0x00000010009b7213 */ /* 0x000fc40000000000 */
[----:B------:R-:W-:Y:S01]  /*45c0*/  ISETP.GT.U32.AND P0, PT, R5, R147, PT ;  /* 0x000000930500720c */ /* 0x000fe20003f04070 */
[----:B------:R-:W-:Y:S01]  /*45d0*/  @!P2 IMAD.IADD R145, R145, 0x1, -R5 ;  /* 0x000000019191a824 */ /* 0x000fe200078e0a05 */
[----:B------:R-:W-:Y:S01]  /*45e0*/  LOP3.LUT R14, R7, 0x180, RZ, 0xfc, !PT ;  /* 0x00000180070e7812 */ /* 0x000fe200078efcff */
[----:B------:R-:W-:Y:S02]  /*45f0*/  IMAD.MOV R10, RZ, RZ, -R9 ;  /* 0x000000ffff0a7224 */ /* 0x000fe400078e0a09 */
[----:B------:R-:W-:Y:S01]  /*4600*/  IMAD.HI.U32 R4, R6, R149, RZ ;  /* 0x0000009506047227 */ /* 0x000fe200078e00ff */
[----:B------:R-:W-:-:S03]  /*4610*/  ISETP.GT.U32.AND P2, PT, R5, R145, PT ;  /* 0x000000910500720c */ /* 0x000fc60003f44070 */
[----:B------:R-:W-:Y:S01]  /*4620*/  IMAD.HI.U32 R9, R6, R155, RZ ;  /* 0x0000009b06097227 */ /* 0x000fe200078e00ff */
[----:B------:R-:W-:-:S03]  /*4630*/  IABS R153, R14 ;  /* 0x0000000e00997213 */ /* 0x000fc60000000000 */
[----:B------:R-:W-:Y:S02]  /*4640*/  IMAD R151, R5, R10, R151 ;  /* 0x0000000a05977224 */ /* 0x000fe400078e0297 */
[----:B------:R-:W-:Y:S02]  /*4650*/  IMAD.MOV R4, RZ, RZ, -R4 ;  /* 0x000000ffff047224 */ /* 0x000fe400078e0a04 */
[----:B------:R-:W-:Y:S02]  /*4660*/  IMAD.MOV R10, RZ, RZ, -R9 ;  /* 0x000000ffff0a7224 */ /* 0x000fe400078e0a09 */
[----:B------:R-:W-:Y:S02]  /*4670*/  @!P3 IMAD.IADD R143, R143, 0x1, -R5 ;  /* 0x000000018f8fb824 */ /* 0x000fe400078e0a05 */
[C---:B------:R-:W-:Y:S02]  /*4680*/  IMAD R149, R5.reuse, R4, R149 ;  /* 0x0000000405957224 */ /* 0x040fe400078e0295 */
[----:B------:R-:W-:-:S02]  /*4690*/  IMAD R155, R5, R10, R155 ;  /* 0x0000000a059b7224 */ /* 0x000fc400078e029b */
[----:B------:R-:W-:Y:S02]  /*46a0*/  @!P0 IMAD.IADD R147, R147, 0x1, -R5 ;  /* 0x0000000193938824 */ /* 0x000fe400078e0a05 */
[----:B------:R-:W-:Y:S01]  /*46b0*/  IMAD.HI.U32 R4, R6, R153, RZ ;  /* 0x0000009906047227 */ /* 0x000fe200078e00ff */
[----:B------:R-:W-:-:S03]  /*46c0*/  ISETP.GE.AND P3, PT, R12, RZ, PT ;  /* 0x000000ff0c00720c */ /* 0x000fc60003f66270 */
[----:B------:R-:W-:Y:S01]  /*46d0*/  @!P4 IMAD.MOV R143, RZ, RZ, -R143 ;  /* 0x000000ffff8fc224 */ /* 0x000fe200078e0a8f */
[C---:B------:R-:W-:Y:S01]  /*46e0*/  ISETP.GT.U32.AND P4, PT, R5.reuse, R151, PT ;  /* 0x000000970500720c */ /* 0x040fe20003f84070 */
[----:B------:R-:W-:Y:S01]  /*46f0*/  @!P5 IMAD.MOV R147, RZ, RZ, -R147 ;  /* 0x000000ffff93d224 */ /* 0x000fe200078e0a93 */
[----:B------:R-:W-:Y:S01]  /*4700*/  ISETP.GT.U32.AND P5, PT, R5, R155, PT ;  /* 0x0000009b0500720c */ /* 0x000fe20003fa4070 */
[----:B------:R-:W-:Y:S01]  /*4710*/  IMAD.MOV R4, RZ, RZ, -R4 ;  /* 0x000000ffff047224 */ /* 0x000fe200078e0a04 */
[----:B------:R-:W-:Y:S01]  /*4720*/  LOP3.LUT R12, R7, 0x190, RZ, 0xfc, !PT ;  /* 0x00000190070c7812 */ /* 0x000fe200078efcff */
[----:B------:R-:W-:Y:S01]  /*4730*/  @!P2 IMAD.IADD R145, R145, 0x1, -R5 ;  /* 0x000000019191a824 */ /* 0x000fe200078e0a05 */
[C---:B------:R-:W-:Y:S01]  /*4740*/  ISETP.GT.U32.AND P2, PT, R5.reuse, R149, PT ;  /* 0x000000950500720c */ /* 0x040fe20003f44070 */
[----:B------:R-:W-:Y:S01]  /*4750*/  IMAD R153, R5, R4, R153 ;  /* 0x0000000405997224 */ /* 0x000fe200078e0299 */
[----:B------:R-:W-:Y:S02]  /*4760*/  IABS R157, R12 ;  /* 0x0000000c009d7213 */ /* 0x000fe40000000000 */
[----:B------:R-:W-:-:S02]  /*4770*/  LOP3.LUT R9, R7, 0x198, RZ, 0xfc, !PT ;  /* 0x0000019807097812 */ /* 0x000fc400078efcff */
[----:B------:R-:W-:Y:S01]  /*4780*/  ISETP.GT.U32.AND P0, PT, R5, R153, PT ;  /* 0x000000990500720c */ /* 0x000fe20003f04070 */
[----:B------:R-:W-:Y:S01]  /*4790*/  IMAD.HI.U32 R4, R6, R157, RZ ;  /* 0x0000009d06047227 */ /* 0x000fe200078e00ff */
[----:B------:R-:W-:-:S03]  /*47a0*/  IABS R159, R9 ;  /* 0x00000009009f7213 */ /* 0x000fc60000000000 */
[--C-:B------:R-:W-:Y:S02]  /*47b0*/  @!P4 IMAD.IADD R151, R151, 0x1, -R5.reuse ;  /* 0x000000019797c824 */ /* 0x100fe400078e0a05 */
[--C-:B------:R-:W-:Y:S02]  /*47c0*/  @!P5 IMAD.IADD R155, R155, 0x1, -R5.reuse ;  /* 0x000000019b9bd824 */ /* 0x100fe400078e0a05 */
[----:B------:R-:W-:Y:S01]  /*47d0*/  IMAD.MOV R4, RZ, RZ, -R4 ;  /* 0x000000ffff047224 */ /* 0x000fe200078e0a04 */
[----:B------:R-:W-:Y:S01]  /*47e0*/  ISETP.GT.U32.AND P4, PT, R5, R151, PT ;  /* 0x000000970500720c */ /* 0x000fe20003f84070 */
        /* <DEDUP_REMOVED lines=12> */
[----:B------:R-:W-:Y:S01]  /*48b0*/  ISETP.GT.U32.AND P4, PT, R5, R157, PT ;  /* 0x0000009d0500720c */ /* 0x000fe20003f84070 */
[--C-:B------:R-:W-:Y:S01]  /*48c0*/  @!P5 IMAD.IADD R155, R155, 0x1, -R5.reuse ;  /* 0x000000019b9bd824 */ /* 0x100fe200078e0a05 */
[----:B------:R-:W-:Y:S02]  /*48d0*/  ISETP.GT.U32.AND P5, PT, R5, R159, PT ;  /* 0x0000009f0500720c */ /* 0x000fe40003fa4070 */
[----:B------:R-:W-:Y:S01]  /*48e0*/  LOP3.LUT R13, R7, 0x1a0, RZ, 0xfc, !PT ;  /* 0x000001a0070d7812 */ /* 0x000fe200078efcff */
[----:B------:R-:W-:-:S03]  /*48f0*/  @!P2 IMAD.IADD R149, R149, 0x1, -R5 ;  /* 0x000000019595a824 */ /* 0x000fc600078e0a05 */
[----:B------:R-:W-:Y:S01]  /*4900*/  IABS R161, R13 ;  /* 0x0000000d00a17213 */ /* 0x000fe20000000000 */
[----:B------:R-:W-:Y:S01]  /*4910*/  @!P3 IMAD.MOV R149, RZ, RZ, -R149 ;  /* 0x000000ffff95b224 */ /* 0x000fe200078e0a95 */
[----:B------:R-:W-:Y:S01]  /*4920*/  ISETP.GE.AND P3, PT, R16, RZ, PT ;  /* 0x000000ff1000720c */ /* 0x000fe20003f66270 */
[----:B------:R-:W-:Y:S01]  /*4930*/  @!P0 IMAD.IADD R153, R153, 0x1, -R5 ;  /* 0x0000000199998824 */ /* 0x000fe200078e0a05 */
[----:B------:R-:W-:Y:S01]  /*4940*/  ISETP.GE.AND P0, PT, R9, RZ, PT ;  /* 0x000000ff0900720c */ /* 0x000fe20003f06270 */
[----:B------:R-:W-:Y:S01]  /*4950*/  IMAD.HI.U32 R4, R6, R161, RZ ;  /* 0x000000a106047227 */ /* 0x000fe200078e00ff */
[----:B------:R-:W-:-:S03]  /*4960*/  LOP3.LUT R9, R7, 0x1a8, RZ, 0xfc, !PT ;  /* 0x000001a807097812 */ /* 0x000fc600078efcff */
[----:B------:R-:W-:Y:S01]  /*4970*/  @!P6 IMAD.MOV R151, RZ, RZ, -R151 ;  /* 0x000000ffff97e224 */ /* 0x000fe200078e0a97 */
[----:B------:R-:W-:Y:S01]  /*4980*/  ISETP.GE.AND P6, PT, R12, RZ, PT ;  /* 0x000000ff0c00720c */ /* 0x000fe20003fc6270 */
[--C-:B------:R-:W-:Y:S01]  /*4990*/  @!P4 IMAD.IADD R157, R157, 0x1, -R5.reuse ;  /* 0x000000019d9dc824 */ /* 0x100fe200078e0a05 */
[----:B------:R-:W-:Y:S01]  /*49a0*/  LOP3.LUT R12, R7, 0x1b0, RZ, 0xfc, !PT ;  /* 0x000001b0070c7812 */ /* 0x000fe200078efcff */
[----:B------:R-:W-:Y:S01]  /*49b0*/  @!P5 IMAD.IADD R159, R159, 0x1, -R5 ;  /* 0x000000019f9fd824 */ /* 0x000fe200078e0a05 */
[----:B------:R-:W-:Y:S01]  /*49c0*/  IABS R163, R9 ;  /* 0x0000000900a37213 */ /* 0x000fe20000000000 */
[----:B------:R-:W-:Y:S01]  /*49d0*/  IMAD.MOV R4, RZ, RZ, -R4 ;  /* 0x000000ffff047224 */ /* 0x000fe200078e0a04 */
[C---:B------:R-:W-:Y:S02]  /*49e0*/  ISETP.GT.U32.AND P4, PT, R5.reuse, R157, PT ;  /* 0x0000009d0500720c */ /* 0x040fe40003f84070 */
[----:B------:R-:W-:Y:S01]  /*49f0*/  IABS R165, R12 ;  /* 0x0000000c00a57213 */ /* 0x000fe20000000000 */
[C---:B------:R-:W-:Y:S01]  /*4a00*/  IMAD R161, R5.reuse, R4, R161 ;  /* 0x0000000405a17224 */ /* 0x040fe200078e02a1 */
[----:B------:R-:W-:Y:S01]  /*4a10*/  ISETP.GT.U32.AND P5, PT, R5, R159, PT ;  /* 0x0000009f0500720c */ /* 0x000fe20003fa4070 */
[----:B------:R-:W-:-:S04]  /*4a20*/  IMAD.HI.U32 R4, R6, R163, RZ ;  /* 0x000000a306047227 */ /* 0x000fc800078e00ff */
[----:B------:R-:W-:Y:S01]  /*4a30*/  @!P3 IMAD.MOV R155, RZ, RZ, -R155 ;  /* 0x000000ffff9bb224 */ /* 0x000fe200078e0a9b */
[----:B------:R-:W-:Y:S01]  /*4a40*/  ISETP.GE.AND P3, PT, R9, RZ, PT ;  /* 0x000000ff0900720c */ /* 0x000fe20003f66270 */
[----:B------:R-:W-:-:S04]  /*4a50*/  IMAD.HI.U32 R9, R6, R165, RZ ;  /* 0x000000a506097227 */ /* 0x000fc800078e00ff */
[----:B------:R-:W-:Y:S01]  /*4a60*/  IMAD.MOV R4, RZ, RZ, -R4 ;  /* 0x000000ffff047224 */ /* 0x000fe200078e0a04 */
[----:B------:R-:W-:Y:S01]  /*4a70*/  ISETP.GE.AND P2, PT, R14, RZ, PT ;  /* 0x000000ff0e00720c */ /* 0x000fe20003f46270 */
[----:B------:R-:W-:Y:S02]  /*4a80*/  IMAD.MOV R10, RZ, RZ, -R9 ;  /* 0x000000ffff0a7224 */ /* 0x000fe400078e0a09 */
[----:B------:R-:W-:Y:S02]  /*4a90*/  IMAD R163, R5, R4, R163 ;  /* 0x0000000405a37224 */ /* 0x000fe400078e02a3 */
[----:B------:R-:W-:Y:S02]  /*4aa0*/  @!P4 IMAD.IADD R157, R157, 0x1, -R5 ;  /* 0x000000019d9dc824 */ /* 0x000fe400078e0a05 */
[----:B------:R-:W-:Y:S02]  /*4ab0*/  IMAD R165, R5, R10, R165 ;  /* 0x0000000a05a57224 */ /* 0x000fe400078e02a5 */
[----:B------:R-:W-:Y:S01]  /*4ac0*/  @!P5 IMAD.IADD R159, R159, 0x1, -R5 ;  /* 0x000000019f9fd824 */ /* 0x000fe200078e0a05 */
[C---:B------:R-:W-:Y:S01]  /*4ad0*/  ISETP.GT.U32.AND P5, PT, R5.reuse, R163, PT ;  /* 0x000000a30500720c */ /* 0x040fe20003fa4070 */
[----:B------:R-:W-:Y:S01]  /*4ae0*/  @!P6 IMAD.MOV R157, RZ, RZ, -R157 ;  /* 0x000000ffff9de224 */ /* 0x000fe200078e0a9d */
[----:B------:R-:W-:Y:S01]  /*4af0*/  ISETP.GT.U32.AND P6, PT, R5, R165, PT ;  /* 0x000000a50500720c */ /* 0x000fe20003fc4070 */
[----:B------:R-:W-:Y:S01]  /*4b00*/  @!P2 IMAD.MOV R153, RZ, RZ, -R153 ;  /* 0x000000ffff99a224 */ /* 0x000fe200078e0a99 */
[----:B------:R-:W-:-:S02]  /*4b10*/  ISETP.GE.AND P2, PT, R13, RZ, PT ;  /* 0x000000ff0d00720c */ /* 0x000fc40003f46270 */
[----:B------:R-:W-:Y:S02]  /*4b20*/  ISETP.GT.U32.AND P4, PT, R5, R161, PT ;  /* 0x000000a10500720c */ /* 0x000fe40003f84070 */
[C---:B------:R-:W-:Y:S02]  /*4b30*/  LOP3.LUT R13, R7.reuse, 0x1b8, RZ, 0xfc, !PT ;  /* 0x000001b8070d7812 */ /* 0x040fe400078efcff */
[----:B------:R-:W-:Y:S02]  /*4b40*/  LOP3.LUT R19, R7, 0x1c0, RZ, 0xfc, !PT ;  /* 0x000001c007137812 */ /* 0x000fe400078efcff */
[----:B------:R-:W-:Y:S01]  /*4b50*/  IABS R167, R13 ;  /* 0x0000000d00a77213 */ /* 0x000fe20000000000 */
[--C-:B------:R-:W-:Y:S01]  /*4b60*/  @!P5 IMAD.IADD R163, R163, 0x1, -R5.reuse ;  /* 0x00000001a3a3d824 */ /* 0x100fe200078e0a05 */
[----:B------:R-:W-:Y:S01]  /*4b70*/  IABS R169, R19 ;  /* 0x0000001300a97213 */ /* 0x000fe20000000000 */
[----:B------:R-:W-:Y:S02]  /*4b80*/  @!P6 IMAD.IADD R165, R165, 0x1, -R5 ;  /* 0x00000001a5a5e824 */ /* 0x000fe400078e0a05 */
[----:B------:R-:W-:Y:S01]  /*4b90*/  IMAD.HI.U32 R4, R6, R167, RZ ;  /* 0x000000a706047227 */ /* 0x000fe200078e00ff */
[----:B------:R-:W-:-:S02]  /*4ba0*/  ISETP.GT.U32.AND P5, PT, R5, R163, PT ;  /* 0x000000a30500720c */ /* 0x000fc40003fa4070 */
[----:B------:R-:W-:Y:S01]  /*4bb0*/  ISETP.GT.U32.AND P6, PT, R5, R165, PT ;  /* 0x000000a50500720c */ /* 0x000fe20003fc4070 */
[----:B------:R-:W-:Y:S01]  /*4bc0*/  @!P4 IMAD.IADD R161, R161, 0x1, -R5 ;  /* 0x00000001a1a1c824 */ /* 0x000fe200078e0a05 */
[----:B------:R-:W-:Y:S01]  /*4bd0*/  LOP3.LUT R20, R7, 0x1c8, RZ, 0xfc, !PT ;  /* 0x000001c807147812 */ /* 0x000fe200078efcff */
[----:B------:R-:W-:-:S04]  /*4be0*/  IMAD.HI.U32 R9, R6, R169, RZ ;  /* 0x000000a906097227 */ /* 0x000fc800078e00ff */
[----:B------:R-:W-:Y:S01]  /*4bf0*/  IMAD.MOV R4, RZ, RZ, -R4 ;  /* 0x000000ffff047224 */ /* 0x000fe200078e0a04 */
[----:B------:R-:W-:Y:S01]  /*4c00*/  IABS R171, R20 ;  /* 0x0000001400ab7213 */ /* 0x000fe20000000000 */
[----:B------:R-:W-:Y:S01]  /*4c10*/  IMAD.MOV R10, RZ, RZ, -R9 ;  /* 0x000000ffff0a7224 */ /* 0x000fe200078e0a09 */
[C---:B------:R-:W-:Y:S01]  /*4c20*/  ISETP.GT.U32.AND P4, PT, R5.reuse, R161, PT ;  /* 0x000000a10500720c */ /* 0x040fe20003f84070 */
[----:B------:R-:W-:Y:S01]  /*4c30*/  IMAD R167, R5, R4, R167 ;  /* 0x0000000405a77224 */ /* 0x000fe200078e02a7 */
[----:B------:R-:W-:Y:S01]  /*4c40*/  LOP3.LUT R22, R7, 0x1d0, RZ, 0xfc, !PT ;  /* 0x000001d007167812 */ /* 0x000fe200078efcff */
[----:B------:R-:W-:Y:S02]  /*4c50*/  IMAD R169, R5, R10, R169 ;  /* 0x0000000a05a97224 */ /* 0x000fe400078e02a9 */
[----:B------:R-:W-:Y:S01]  /*4c60*/  @!P5 IMAD.IADD R163, R163, 0x1, -R5 ;  /* 0x00000001a3a3d824 */ /* 0x000fe200078e0a05 */
[----:B------:R-:W-:Y:S01]  /*4c70*/  IABS R173, R22 ;  /* 0x0000001600ad7213 */ /* 0x000fe20000000000 */
[----:B------:R-:W-:Y:S01]  /*4c80*/  IMAD.HI.U32 R4, R6, R171, RZ ;  /* 0x000000ab06047227 */ /* 0x000fe200078e00ff */
[----:B------:R-:W-:-:S03]  /*4c90*/  ISETP.GT.U32.AND P5, PT, R5, R167, PT ;  /* 0x000000a70500720c */ /* 0x000fc60003fa4070 */
[----:B------:R-:W-:Y:S01]  /*4ca0*/  @!P6 IMAD.IADD R165, R165, 0x1, -R5 ;  /* 0x00000001a5a5e824 */ /* 0x000fe200078e0a05 */
[----:B------:R-:W-:Y:S01]  /*4cb0*/  ISETP.GT.U32.AND P6, PT, R5, R169, PT ;  /* 0x000000a90500720c */ /* 0x000fe20003fc4070 */
[----:B------:R-:W-:Y:S02]  /*4cc0*/  IMAD.MOV R10, RZ, RZ, -R4 ;  /* 0x000000ffff0a7224 */ /* 0x000fe400078e0a04 */
[----:B------:R-:W-:Y:S01]  /*4cd0*/  IMAD.HI.U32 R4, R6, R173, RZ ;  /* 0x000000ad06047227 */ /* 0x000fe200078e00ff */
[----:B------:R-:W-:-:S03]  /*4ce0*/  LOP3.LUT R24, R7, 0x1d8, RZ, 0xfc, !PT ;  /* 0x000001d807187812 */ /* 0x000fc600078efcff */
[----:B------:R-:W-:Y:S01]  /*4cf0*/  @!P0 IMAD.MOV R159, RZ, RZ, -R159 ;  /* 0x000000ffff9f8224 */ /* 0x000fe200078e0a9f */
[----:B------:R-:W-:Y:S01]  /*4d00*/  ISETP.GE.AND P0, PT, R12, RZ, PT ;  /* 0x000000ff0c00720c */ /* 0x000fe20003f06270 */
[----:B------:R-:W-:Y:S01]  /*4d10*/  @!P4 IMAD.IADD R161, R161, 0x1, -R5 ;  /* 0x00000001a1a1c824 */ /* 0x000fe200078e0a05 */
[----:B------:R-:W-:Y:S01]  /*4d20*/  ISETP.GE.AND P4, PT, R13, RZ, PT ;  /* 0x000000ff0d00720c */ /* 0x000fe20003f86270 */
[----:B------:R-:W-:Y:S01]  /*4d30*/  IMAD R171, R5, R10, R171 ;  /* 0x0000000a05ab7224 */ /* 0x000fe200078e02ab */
[----:B------:R-:W-:Y:S01]  /*4d40*/  LOP3.LUT R26, R7, 0x1e0, RZ, 0xfc, !PT ;  /* 0x000001e0071a7812 */ /* 0x000fe200078efcff */
[----:B------:R-:W-:Y:S01]  /*4d50*/  IMAD.MOV R12, RZ, RZ, -R4 ;  /* 0x000000ffff0c7224 */ /* 0x000fe200078e0a04 */
[----:B------:R-:W-:Y:S01]  /*4d60*/  IABS R13, R24 ;  /* 0x00000018000d7213 */ /* 0x000fe20000000000 */
[----:B------:R-:W-:Y:S01]  /*4d70*/  @!P5 IMAD.IADD R167, R167, 0x1, -R5 ;  /* 0x00000001a7a7d824 */ /* 0x000fe200078e0a05 */
[----:B------:R-:W-:Y:S01]  /*4d80*/  IABS R16, R26 ;  /* 0x0000001a00107213 */ /* 0x000fe20000000000 */
[C---:B------:R-:W-:Y:S01]  /*4d90*/  IMAD R173, R5.reuse, R12, R173 ;  /* 0x0000000c05ad7224 */ /* 0x040fe200078e02ad */
[----:B------:R-:W-:Y:S01]  /*4da0*/  ISETP.GT.U32.AND P5, PT, R5, R171, PT ;  /* 0x000000ab0500720c */ /* 0x000fe20003fa4070 */
[----:B------:R-:W-:-:S04]  /*4db0*/  IMAD.HI.U32 R9, R6, R13, RZ ;  /* 0x0000000d06097227 */ /* 0x000fc800078e00ff */
[----:B------:R-:W-:Y:S01]  /*4dc0*/  @!P6 IMAD.IADD R169, R169, 0x1, -R5 ;  /* 0x00000001a9a9e824 */ /* 0x000fe200078e0a05 */
[----:B------:R-:W-:Y:S01]  /*4dd0*/  ISETP.GT.U32.AND P6, PT, R5, R173, PT ;  /* 0x000000ad0500720c */ /* 0x000fe20003fc4070 */
[----:B------:R-:W-:-:S04]  /*4de0*/  IMAD.HI.U32 R10, R6, R16, RZ ;  /* 0x00000010060a7227 */ /* 0x000fc800078e00ff */
[----:B------:R-:W-:Y:S01]  /*4df0*/  IMAD.MOV R14, RZ, RZ, -R9 ;  /* 0x000000ffff0e7224 */ /* 0x000fe200078e0a09 */
[----:B------:R-:W-:Y:S01]  /*4e00*/  LOP3.LUT R28, R7, 0x1e8, RZ, 0xfc, !PT ;  /* 0x000001e8071c7812 */ /* 0x000fe200078efcff */
[----:B------:R-:W-:Y:S02]  /*4e10*/  IMAD.MOV R12, RZ, RZ, -R10 ;  /* 0x000000ffff0c7224 */ /* 0x000fe400078e0a0a */
[----:B------:R-:W-:Y:S01]  /*4e20*/  IMAD R10, R5, R14, R13 ;  /* 0x0000000e050a7224 */ /* 0x000fe200078e020d */
[----:B------:R-:W-:Y:S01]  /*4e30*/  IABS R18, R28 ;  /* 0x0000001c00127213 */ /* 0x000fe20000000000 */
[----:B------:R-:W-:Y:S02]  /*4e40*/  @!P5 IMAD.IADD R171, R171, 0x1, -R5 ;  /* 0x00000001ababd824 */ /* 0x000fe400078e0a05 */
[----:B------:R-:W-:Y:S01]  /*4e50*/  @!P2 IMAD.MOV R161, RZ, RZ, -R161 ;  /* 0x000000ffffa1a224 */ /* 0x000fe200078e0aa1 */
[C---:B------:R-:W-:Y:S01]  /*4e60*/  ISETP.GT.U32.AND P2, PT, R5.reuse, R167, PT ;  /* 0x000000a70500720c */ /* 0x040fe20003f44070 */
[----:B------:R-:W-:Y:S01]  /*4e70*/  @!P0 IMAD.MOV R165, RZ, RZ, -R165 ;  /* 0x000000ffffa58224 */ /* 0x000fe200078e0aa5 */
[----:B------:R-:W-:Y:S01]  /*4e80*/  ISETP.GT.U32.AND P0, PT, R5, R10, PT ;  /* 0x0000000a0500720c */ /* 0x000fe20003f04070 */
[----:B------:R-:W-:Y:S01]  /*4e90*/  @!P6 IMAD.IADD R173, R173, 0x1, -R5 ;  /* 0x00000001adade824 */ /* 0x000fe200078e0a05 */
[C---:B------:R-:W-:Y:S01]  /*4ea0*/  ISETP.GT.U32.AND P6, PT, R5.reuse, R171, PT ;  /* 0x000000ab0500720c */ /* 0x040fe20003fc4070 */
[----:B------:R-:W-:Y:S01]  /*4eb0*/  IMAD.HI.U32 R4, R6, R18, RZ ;  /* 0x0000001206047227 */ /* 0x000fe200078e00ff */
[----:B------:R-:W-:-:S03]  /*4ec0*/  ISETP.GT.U32.AND P5, PT, R5, R169, PT ;  /* 0x000000a90500720c */ /* 0x000fc60003fa4070 */
[----:B------:R-:W-:Y:S01]  /*4ed0*/  IMAD.MOV R4, RZ, RZ, -R4 ;  /* 0x000000ffff047224 */ /* 0x000fe200078e0a04 */
[----:B------:R-:W-:Y:S01]  /*4ee0*/  LOP3.LUT R30, R7, 0x1f8, RZ, 0xfc, !PT ;  /* 0x000001f8071e7812 */ /* 0x000fe200078efcff */
[----:B------:R-:W-:Y:S02]  /*4ef0*/  @!P3 IMAD.MOV R163, RZ, RZ, -R163 ;  /* 0x000000ffffa3b224 */ /* 0x000fe400078e0aa3 */
[----:B------:R-:W-:Y:S01]  /*4f00*/  IMAD R14, R5, R4, R18 ;  /* 0x00000004050e7224 */ /* 0x000fe200078e0212 */
[----:B------:R-:W-:Y:S01]  /*4f10*/  IABS R18, R30 ;  /* 0x0000001e00127213 */ /* 0x000fe20000000000 */
[--C-:B------:R-:W-:Y:S01]  /*4f20*/  @!P2 IMAD.IADD R167, R167, 0x1, -R5.reuse ;  /* 0x00000001a7a7a824 */ /* 0x100fe200078e0a05 */
[----:B------:R-:W-:Y:S01]  /*4f30*/  ISETP.GT.U32.AND P3, PT, R5, R173, PT ;  /* 0x000000ad0500720c */ /* 0x000fe20003f64070 */
[--C-:B------:R-:W-:Y:S02]  /*4f40*/  @!P0 IMAD.IADD R10, R10, 0x1, -R5.reuse ;  /* 0x000000010a0a8824 */ /* 0x100fe400078e0a05 */
[----:B------:R-:W-:Y:S01]  /*4f50*/  @!P6 IMAD.IADD R171, R171, 0x1, -R5 ;  /* 0x00000001ababe824 */ /* 0x000fe200078e0a05 */
[C---:B------:R-:W-:Y:S01]  /*4f60*/  ISETP.GT.U32.AND P6, PT, R5.reuse, R14, PT ;  /* 0x0000000e0500720c */ /* 0x040fe20003fc4070 */
[----:B------:R-:W-:-:S02]  /*4f70*/  IMAD R12, R5, R12, R16 ;  /* 0x0000000c050c7224 */ /* 0x000fc400078e0210 */
[----:B------:R-:W-:Y:S01]  /*4f80*/  @!P4 IMAD.MOV R167, RZ, RZ, -R167 ;  /* 0x000000ffffa7c224 */ /* 0x000fe200078e0aa7 */
[----:B------:R-:W-:Y:S01]  /*4f90*/  ISETP.GT.U32.AND P4, PT, R5, R10, PT ;  /* 0x0000000a0500720c */ /* 0x000fe20003f84070 */
[----:B------:R-:W-:Y:S01]  /*4fa0*/  IMAD.HI.U32 R9, R6, R18, RZ ;  /* 0x0000001206097227 */ /* 0x000fe200078e00ff */
[----:B------:R-:W-:-:S03]  /*4fb0*/  LOP3.LUT R13, R7, 0x1f0, RZ, 0xfc, !PT ;  /* 0x000001f0070d7812 */ /* 0x000fc600078efcff */
[----:B------:R-:W-:Y:S01]  /*4fc0*/  @!P5 IMAD.IADD R169, R169, 0x1, -R5 ;  /* 0x00000001a9a9d824 */ /* 0x000fe200078e0a05 */
[----:B------:R-:W-:Y:S01]  /*4fd0*/  ISETP.GE.AND P5, PT, R19, RZ, PT ;  /* 0x000000ff1300720c */ /* 0x000fe20003fa6270 */
[----:B------:R-:W-:Y:S01]  /*4fe0*/  IMAD.MOV R9, RZ, RZ, -R9 ;  /* 0x000000ffff097224 */ /* 0x000fe200078e0a09 */
[----:B------:R-:W-:Y:S02]  /*4ff0*/  ISETP.GT.U32.AND P2, PT, R5, R12, PT ;  /* 0x0000000c0500720c */ /* 0x000fe40003f44070 */
[----:B------:R-:W-:Y:S01]  /*5000*/  IABS R16, R13 ;  /* 0x0000000d00107213 */ /* 0x000fe20000000000 */
[----:B------:R-:W-:Y:S01]  /*5010*/  @!P3 IMAD.IADD R173, R173, 0x1, -R5 ;  /* 0x00000001adadb824 */ /* 0x000fe200078e0a05 */
[----:B------:R-:W-:Y:S01]  /*5020*/  ISETP.GE.AND P3, PT, R20, RZ, PT ;  /* 0x000000ff1400720c */ /* 0x000fe20003f66270 */
[----:B------:R-:W-:Y:S02]  /*5030*/  IMAD R18, R5, R9, R18 ;  /* 0x0000000905127224 */ /* 0x000fe400078e0212 */
[----:B------:R-:W-:-:S04]  /*5040*/  IMAD.HI.U32 R4, R6, R16, RZ ;  /* 0x0000001006047227 */ /* 0x000fc800078e00ff */
[--C-:B------:R-:W-:Y:S02]  /*5050*/  @!P6 IMAD.IADD R14, R14, 0x1, -R5.reuse ;  /* 0x000000010e0ee824 */ /* 0x100fe400078e0a05 */
[----:B------:R-:W-:Y:S01]  /*5060*/  @!P4 IMAD.IADD R10, R10, 0x1, -R5 ;  /* 0x000000010a0ac824 */ /* 0x000fe200078e0a05 */
[C---:B------:R-:W-:Y:S01]  /*5070*/  ISETP.GT.U32.AND P4, PT, R5.reuse, R18, PT ;  /* 0x000000120500720c */ /* 0x040fe20003f84070 */
[----:B------:R-:W-:Y:S02]  /*5080*/  IMAD.MOV R4, RZ, RZ, -R4 ;  /* 0x000000ffff047224 */ /* 0x000fe400078e0a04 */
[----:B------:R-:W-:Y:S01]  /*5090*/  @!P5 IMAD.MOV R169, RZ, RZ, -R169 ;  /* 0x000000ffffa9d224 */ /* 0x000fe200078e0aa9 */
[C---:B------:R-:W-:Y:S01]  /*50a0*/  ISETP.GT.U32.AND P5, PT, R5.reuse, R14, PT ;  /* 0x0000000e0500720c */ /* 0x040fe20003fa4070 */
[----:B------:R-:W-:Y:S01]  /*50b0*/  @!P2 IMAD.IADD R12, R12, 0x1, -R5 ;  /* 0x000000010c0ca824 */ /* 0x000fe200078e0a05 */
[----:B------:R-:W-:Y:S01]  /*50c0*/  ISETP.GE.AND P0, PT, R22, RZ, PT ;  /* 0x000000ff1600720c */ /* 0x000fe20003f06270 */
[----:B------:R-:W-:Y:S01]  /*50d0*/  IMAD R16, R5, R4, R16 ;  /* 0x0000000405107224 */ /* 0x000fe200078e0210 */
[----:B------:R-:W-:Y:S01]  /*50e0*/  ISETP.GE.AND P2, PT, R24, RZ, PT ;  /* 0x000000ff1800720c */ /* 0x000fe20003f46270 */
[----:B------:R-:W-:Y:S01]  /*50f0*/  @!P3 IMAD.MOV R171, RZ, RZ, -R171 ;  /* 0x000000ffffabb224 */ /* 0x000fe200078e0aab */
[----:B------:R-:W-:-:S02]  /*5100*/  LOP3.LUT R20, R7, 0x4, RZ, 0xfc, !PT ;  /* 0x0000000407147812 */ /* 0x000fc400078efcff */
[C---:B------:R-:W-:Y:S01]  /*5110*/  ISETP.GT.U32.AND P3, PT, R5.reuse, R16, PT ;  /* 0x000000100500720c */ /* 0x040fe20003f64070 */
[--C-:B------:R-:W-:Y:S01]  /*5120*/  @!P4 IMAD.IADD R18, R18, 0x1, -R5.reuse ;  /* 0x000000011212c824 */ /* 0x100fe200078e0a05 */
[----:B------:R-:W-:Y:S02]  /*5130*/  IABS R9, R20 ;  /* 0x0000001400097213 */ /* 0x000fe40000000000 */
[----:B------:R-:W-:Y:S02]  /*5140*/  ISETP.GT.U32.AND P6, PT, R5, R12, PT ;  /* 0x0000000c0500720c */ /* 0x000fe40003fc4070 */
[----:B------:R-:W-:Y:S01]  /*5150*/  LOP3.LUT R19, R7, 0xc, RZ, 0xfc, !PT ;  /* 0x0000000c07137812 */ /* 0x000fe200078efcff */
[----:B------:R-:W-:Y:S01]  /*5160*/  @!P5 IMAD.IADD R14, R14, 0x1, -R5 ;  /* 0x000000010e0ed824 */ /* 0x000fe200078e0a05 */
[----:B------:R-:W-:Y:S01]  /*5170*/  ISETP.GE.AND P5, PT, R13, RZ, PT ;  /* 0x000000ff0d00720c */ /* 0x000fe20003fa6270 */
[----:B------:R-:W-:Y:S01]  /*5180*/  @!P0 IMAD.MOV R173, RZ, RZ, -R173 ;  /* 0x000000ffffad8224 */ /* 0x000fe200078e0aad */
[----:B------:R-:W-:Y:S01]  /*5190*/  ISETP.GE.AND P0, PT, R26, RZ, PT ;  /* 0x000000ff1a00720c */ /* 0x000fe20003f06270 */
[----:B------:R-:W-:Y:S01]  /*51a0*/  @!P2 IMAD.MOV R10, RZ, RZ, -R10 ;  /* 0x000000ffff0aa224 */ /* 0x000fe200078e0a0a */
[----:B------:R-:W-:Y:S01]  /*51b0*/  IABS R13, R19 ;  /* 0x00000013000d7213 */ /* 0x000fe20000000000 */
[----:B------:R-:W-:Y:S01]  /*51c0*/  IMAD.HI.U32 R4, R6, R9, RZ ;  /* 0x0000000906047227 */ /* 0x000fe200078e00ff */
[----:B------:R-:W-:-:S02]  /*51d0*/  ISETP.GT.U32.AND P2, PT, R5, R18, PT ;  /* 0x000000120500720c */ /* 0x000fc40003f44070 */
[----:B------:R-:W-:Y:S01]  /*51e0*/  LOP3.LUT R32, R3, 0x1f, RZ, 0xc0, !PT ;  /* 0x0000001f03207812 */ /* 0x000fe200078ec0ff */
[----:B------:R-:W-:Y:S02]  /*51f0*/  IMAD.MOV R4, RZ, RZ, -R4 ;  /* 0x000000ffff047224 */ /* 0x000fe400078e0a04 */
[----:B------:R-:W-:Y:S02]  /*5200*/  @!P3 IMAD.IADD R16, R16, 0x1, -R5 ;  /* 0x000000011010b824 */ /* 0x000fe400078e0a05 */
[----:B------:R-:W-:-:S04]  /*5210*/  IMAD.HI.U32 R3, R6, R13, RZ ;  /* 0x0000000d06037227 */ /* 0x000fc800078e00ff */
[C---:B------:R-:W-:Y:S01]  /*5220*/  IMAD R9, R5.reuse, R4, R9 ;  /* 0x0000000405097224 */ /* 0x040fe200078e0209 */
[C---:B------:R-:W-:Y:S01]  /*5230*/  ISETP.GT.U32.AND P4, PT, R5.reuse, R16, PT ;  /* 0x000000100500720c */ /* 0x040fe20003f84070 */
[----:B------:R-:W-:Y:S02]  /*5240*/  @!P6 IMAD.IADD R12, R12, 0x1, -R5 ;  /* 0x000000010c0ce824 */ /* 0x000fe400078e0a05 */
[----:B------:R-:W-:Y:S02]  /*5250*/  IMAD.MOV R4, RZ, RZ, -R3 ;  /* 0x000000ffff047224 */ /* 0x000fe400078e0a03 */
[----:B------:R-:W-:Y:S01]  /*5260*/  @!P0 IMAD.MOV R12, RZ, RZ, -R12 ;  /* 0x000000ffff0c8224 */ /* 0x000fe200078e0a0c */
[C---:B------:R-:W-:Y:S01]  /*5270*/  ISETP.GT.U32.AND P0, PT, R5.reuse, R9, PT ;  /* 0x000000090500720c */ /* 0x040fe20003f04070 */
[----:B------:R-:W-:Y:S01]  /*5280*/  IMAD R13, R5, R4, R13 ;  /* 0x00000004050d7224 */ /* 0x000fe200078e020d */
[----:B------:R-:W-:Y:S01]  /*5290*/  LOP3.LUT R4, RZ, R39, RZ, 0x33, !PT ;  /* 0x00000027ff047212 */ /* 0x000fe200078e33ff */
[----:B------:R-:W-:Y:S01]  /*52a0*/  @!P2 IMAD.IADD R18, R18, 0x1, -R5 ;  /* 0x000000011212a824 */ /* 0x000fe200078e0a05 */
[----:B------:R-:W-:Y:S01]  /*52b0*/  ISETP.NE.AND P2, PT, R39, RZ, PT ;  /* 0x000000ff2700720c */ /* 0x000fe20003f45270 */
[----:B------:R-:W-:-:S03]  /*52c0*/  IMAD R81, R32, R83, RZ ;  /* 0x0000005320517224 */ /* 0x000fc600078e02ff */
[----:B------:R-:W-:Y:S01]  /*52d0*/  SEL R54, R4, R11, !P2 ;  /* 0x0000000b04367207 */ /* 0x000fe20005000000 */
[--C-:B------:R-:W-:Y:S01]  /*52e0*/  @!P4 IMAD.IADD R16, R16, 0x1, -R5.reuse ;  /* 0x000000011010c824 */ /* 0x100fe200078e0a05 */
[----:B------:R-:W-:Y:S02]  /*52f0*/  SEL R24, R4, R17, !P2 ;  /* 0x0000001104187207 */ /* 0x000fe40005000000 */
[----:B------:R-:W-:Y:S01]  /*5300*/  IADD3 R84, P4, PT, R81, UR22, RZ ;  /* 0x0000001651547c10 */ /* 0x000fe2000ff9e0ff */
[----:B------:R-:W-:Y:S01]  /*5310*/  IMAD R54, R54, UR9, RZ ;  /* 0x0000000936367c24 */ /* 0x000fe2000f8e02ff */
[C---:B------:R-:W-:Y:S01]  /*5320*/  SEL R48, R4.reuse, R33, !P2 ;  /* 0x0000002104307207 */ /* 0x040fe20005000000 */
[----:B------:R-:W-:Y:S01]  /*5330*/  @!P0 IMAD.IADD R9, R9, 0x1, -R5 ;  /* 0x0000000109098824 */ /* 0x000fe200078e0a05 */
[C---:B------:R-:W-:Y:S02]  /*5340*/  SEL R33, R4.reuse, R53, !P2 ;  /* 0x0000003504217207 */ /* 0x040fe40005000000 */
[----:B------:R-:W-:Y:S01]  /*5350*/  SEL R32, R4, R57, !P2 ;  /* 0x0000003904207207 */ /* 0x000fe20005000000 */
[----:B------:R-:W-:Y:S01]  /*5360*/  IMAD R57, R24, UR9, RZ ;  /* 0x0000000918397c24 */ /* 0x000fe2000f8e02ff */
[----:B------:R-:W-:-:S02]  /*5370*/  LEA.HI.X.SX32 R81, R81, UR23, 0x1, P4 ;  /* 0x0000001751517c11 */ /* 0x000fc4000a0f0eff */
[----:B------:R-:W-:Y:S02]  /*5380*/  SEL R23, R4, R23, !P2 ;  /* 0x0000001704177207 */ /* 0x000fe40005000000 */
[----:B------:R-:W-:Y:S02]  /*5390*/  IADD3 R53, P0, PT, R54, R84, RZ ;  /* 0x0000005436357210 */ /* 0x000fe40007f1e0ff */
[C---:B------:R-:W-:Y:S02]  /*53a0*/  SEL R68, R4.reuse, R31, !P2 ;  /* 0x0000001f04447207 */ /* 0x040fe40005000000 */
[C---:B------:R-:W-:Y:S02]  /*53b0*/  SEL R31, R4.reuse, R55, !P2 ;  /* 0x00000037041f7207 */ /* 0x040fe40005000000 */
[----:B------:R-:W-:Y:S01]  /*53c0*/  SEL R36, R4, R61, !P2 ;  /* 0x0000003d04247207 */ /* 0x000fe20005000000 */
[----:B------:R-:W-:Y:S01]  /*53d0*/  IMAD R61, R23, UR9, RZ ;  /* 0x00000009173d7c24 */ /* 0x000fe2000f8e02ff */
[----:B------:R-:W-:-:S02]  /*53e0*/  LEA.HI.X.SX32 R54, R54, R81, 0x1, P0 ;  /* 0x0000005136367211 */ /* 0x000fc400000f0eff */
[C---:B------:R-:W-:Y:S02]  /*53f0*/  SEL R27, R4.reuse, R27, !P2 ;  /* 0x0000001b041b7207 */ /* 0x040fe40005000000 */
[-C--:B------:R-:W-:Y:S02]  /*5400*/  IADD3 R55, P0, PT, R57, R84.reuse, RZ ;  /* 0x0000005439377210 */ /* 0x080fe40007f1e0ff */
[----:B------:R-:W-:Y:S01]  /*5410*/  SEL R40, R4, R65, !P2 ;  /* 0x0000004104287207 */ /* 0x000fe20005000000 */
[----:B------:R-:W-:Y:S01]  /*5420*/  IMAD R65, R27, UR9, RZ ;  /* 0x000000091b417c24 */ /* 0x000fe2000f8e02ff */
[-C--:B------:R-:W-:Y:S02]  /*5430*/  LEA.HI.X.SX32 R57, R57, R81.reuse, 0x1, P0 ;  /* 0x0000005139397211 */ /* 0x080fe400000f0eff */
[C---:B------:R-:W-:Y:S02]  /*5440*/  IADD3 R58, P0, PT, R61.reuse, R84, RZ ;  /* 0x000000543d3a7210 */ /* 0x040fe40007f1e0ff */
[----:B------:R-:W-:Y:S01]  /*5450*/  ISETP.GE.AND P3, PT, R30, RZ, PT ;  /* 0x000000ff1e00720c */ /* 0x000fe20003f66270 */
[----:B------:R-:W-:Y:S01]  /*5460*/  IMAD R68, R68, UR9, RZ ;  /* 0x0000000944447c24 */ /* 0x000fe2000f8e02ff */
[----:B------:R-:W-:-:S02]  /*5470*/  LEA.HI.X.SX32 R61, R61, R81, 0x1, P0 ;  /* 0x000000513d3d7211 */ /* 0x000fc400000f0eff */
[C---:B------:R-:W-:Y:S02]  /*5480*/  SEL R35, R4.reuse, R35, !P2 ;  /* 0x0000002304237207 */ /* 0x040fe40005000000 */
[----:B------:R-:W-:Y:S01]  /*5490*/  IADD3 R62, P0, PT, R65, R84, RZ ;  /* 0x00000054413e7210 */ /* 0x000fe20007f1e0ff */
[----:B------:R-:W-:Y:S01]  /*54a0*/  IMAD.MOV.U32 R3, RZ, RZ, R16 ;  /* 0x000000ffff037224 */ /* 0x000fe200078e0010 */
[C---:B------:R-:W-:Y:S01]  /*54b0*/  SEL R30, R4.reuse, R47, !P2 ;  /* 0x0000002f041e7207 */ /* 0x040fe20005000000 */
[----:B------:R-:W-:Y:S01]  /*54c0*/  IMAD.MOV.U32 R39, RZ, RZ, R18 ;  /* 0x000000ffff277224 */ /* 0x000fe200078e0012 */
[C---:B------:R-:W-:Y:S01]  /*54d0*/  SEL R49, R4.reuse, R49, !P2 ;  /* 0x0000003104317207 */ /* 0x040fe20005000000 */
[----:B------:R-:W-:Y:S01]  /*54e0*/  IMAD R47, R35, UR9, RZ ;  /* 0x00000009232f7c24 */ /* 0x000fe2000f8e02ff */
[----:B------:R-:W-:Y:S02]  /*54f0*/  LEA.HI.X.SX32 R65, R65, R81, 0x1, P0 ;  /* 0x0000005141417211 */ /* 0x000fe400000f0eff */
[----:B------:R-:W-:-:S02]  /*5500*/  SEL R41, R4, R41, !P2 ;  /* 0x0000002904297207 */ /* 0x000fc40005000000 */
[-C--:B------:R-:W-:Y:S01]  /*5510*/  IADD3 R66, P0, PT, R68, R84.reuse, RZ ;  /* 0x0000005444427210 */ /* 0x080fe20007f1e0ff */
[----:B------:R-:W-:Y:S01]  /*5520*/  @!P5 IMAD.MOV R3, RZ, RZ, -R3 ;  /* 0x000000ffff03d224 */ /* 0x000fe200078e0a03 */
[----:B------:R-:W-:Y:S01]  /*5530*/  ISETP.GE.AND P6, PT, R28, RZ, PT ;  /* 0x000000ff1c00720c */ /* 0x000fe20003fc6270 */
[----:B------:R-:W-:Y:S01]  /*5540*/  @!P3 IMAD.MOV R39, RZ, RZ, -R39 ;  /* 0x000000ffff27b224 */ /* 0x000fe200078e0a27 */
[----:B------:R-:W-:Y:S01]  /*5550*/  SEL R26, R4, R43, !P2 ;  /* 0x0000002b041a7207 */ /* 0x000fe20005000000 */
[----:B------:R-:W-:Y:S01]  /*5560*/  IMAD R35, R49, UR9, RZ ;  /* 0x0000000931237c24 */ /* 0x000fe2000f8e02ff */
[----:B------:R-:W-:Y:S01]  /*5570*/  LEA.HI.X.SX32 R68, R68, R81, 0x1, P0 ;  /* 0x0000005144447211 */ /* 0x000fe200000f0eff */
[----:B------:R-:W-:Y:S01]  /*5580*/  IMAD R43, R41, UR9, RZ ;  /* 0x00000009292b7c24 */ /* 0x000fe2000f8e02ff */
[----:B------:R-:W-:Y:S01]  /*5590*/  SEL R28, R4, R45, !P2 ;  /* 0x0000002d041c7207 */ /* 0x000fe20005000000 */
[----:B------:R-:W-:Y:S01]  /*55a0*/  IMAD.MOV.U32 R175, RZ, RZ, R14 ;  /* 0x000000ffffaf7224 */ /* 0x000fe200078e000e */
[----:B------:R-:W-:-:S02]  /*55b0*/  IADD3 R49, P0, PT, R47, R84, RZ ;  /* 0x000000542f317210 */ /* 0x000fc40007f1e0ff */
[C---:B------:R-:W-:Y:S02]  /*55c0*/  SEL R14, R4.reuse, R10, !P2 ;  /* 0x0000000a040e7207 */ /* 0x040fe40005000000 */
[C---:B------:R-:W-:Y:S02]  /*55d0*/  SEL R21, R4.reuse, R21, !P2 ;  /* 0x0000001504157207 */ /* 0x040fe40005000000 */
[C---:B------:R-:W-:Y:S02]  /*55e0*/  SEL R10, R4.reuse, R3, !P2 ;  /* 0x00000003040a7207 */ /* 0x040fe40005000000 */
[----:B------:R-:W-:Y:S01]  /*55f0*/  SEL R3, R4, R39, !P2 ;  /* 0x0000002704037207 */ /* 0x000fe20005000000 */
[----:B------:R-:W-:Y:S01]  /*5600*/  IMAD R39, R28, UR9, RZ ;  /* 0x000000091c277c24 */ /* 0x000fe2000f8e02ff */
[----:B------:R-:W-:Y:S02]  /*5610*/  LEA.HI.X.SX32 R47, R47, R81, 0x1, P0 ;  /* 0x000000512f2f7211 */ /* 0x000fe400000f0eff */
[----:B------:R-:W-:-:S02]  /*5620*/  IADD3 R44, P0, PT, R43, R84, RZ ;  /* 0x000000542b2c7210 */ /* 0x000fc40007f1e0ff */
[C---:B------:R-:W-:Y:S02]  /*5630*/  SEL R22, R4.reuse, R15, !P2 ;  /* 0x0000000f04167207 */ /* 0x040fe40005000000 */
[C---:B------:R-:W-:Y:S01]  /*5640*/  SEL R34, R4.reuse, R59, !P2 ;  /* 0x0000003b04227207 */ /* 0x040fe20005000000 */
[----:B------:R-:W-:Y:S01]  /*5650*/  IMAD R59, R21, UR9, RZ ;  /* 0x00000009153b7c24 */ /* 0x000fe2000f8e02ff */
[----:B------:R-:W-:Y:S01]  /*5660*/  SEL R25, R4, R25, !P2 ;  /* 0x0000001904197207 */ /* 0x000fe20005000000 */
[----:B------:R-:W-:Y:S01]  /*5670*/  IMAD R21, R40, UR9, RZ ;  /* 0x0000000928157c24 */ /* 0x000fe2000f8e02ff */
[----:B------:R-:W-:Y:S01]  /*5680*/  LEA.HI.X.SX32 R43, R43, R81, 0x1, P0 ;  /* 0x000000512b2b7211 */ /* 0x000fe200000f0eff */
[----:B------:R-:W-:Y:S01]  /*5690*/  IMAD R22, R22, UR9, RZ ;  /* 0x0000000916167c24 */ /* 0x000fe2000f8e02ff */
[----:B------:R-:W-:Y:S02]  /*56a0*/  IADD3 R40, P0, PT, R39, R84, RZ ;  /* 0x0000005427287210 */ /* 0x000fe40007f1e0ff */
[C---:B------:R-:W-:Y:S01]  /*56b0*/  SEL R38, R4.reuse, R63, !P2 ;  /* 0x0000003f04267207 */ /* 0x040fe20005000000 */
[----:B------:R-:W-:Y:S01]  /*56c0*/  IMAD R63, R25, UR9, RZ ;  /* 0x00000009193f7c24 */ /* 0x000fe2000f8e02ff */
[----:B------:R-:W-:Y:S01]  /*56d0*/  SEL R29, R4, R29, !P2 ;  /* 0x0000001d041d7207 */ /* 0x000fe20005000000 */
[----:B------:R-:W-:Y:S01]  /*56e0*/  IMAD R25, R36, UR9, RZ ;  /* 0x0000000924197c24 */ /* 0x000fe2000f8e02ff */
[----:B------:R-:W-:Y:S01]  /*56f0*/  LEA.HI.X.SX32 R39, R39, R81, 0x1, P0 ;  /* 0x0000005127277211 */ /* 0x000fe200000f0eff */
[----:B------:R-:W-:Y:S01]  /*5700*/  IMAD R31, R31, UR9, RZ ;  /* 0x000000091f1f7c24 */ /* 0x000fe2000f8e02ff */
[----:B------:R-:W-:-:S02]  /*5710*/  SEL R16, R4, R159, !P2 ;  /* 0x0000009f04107207 */ /* 0x000fc40005000000 */
[-C--:B------:R-:W-:Y:S02]  /*5720*/  IADD3 R36, P0, PT, R35, R84.reuse, RZ ;  /* 0x0000005423247210 */ /* 0x080fe40007f1e0ff */
[----:B------:R-:W-:Y:S02]  /*5730*/  IADD3 R159, P3, PT, R22, R84, RZ ;  /* 0x00000054169f7210 */ /* 0x000fe40007f7e0ff */
[C---:B------:R-:W-:Y:S01]  /*5740*/  SEL R172, R4.reuse, R67, !P2 ;  /* 0x0000004304ac7207 */ /* 0x040fe20005000000 */
[----:B------:R-:W-:Y:S01]  /*5750*/  IMAD R67, R29, UR9, RZ ;  /* 0x000000091d437c24 */ /* 0x000fe2000f8e02ff */
[----:B------:R-:W-:Y:S01]  /*5760*/  SEL R72, R4, R161, !P2 ;  /* 0x000000a104487207 */ /* 0x000fe20005000000 */
[----:B------:R-:W-:Y:S01]  /*5770*/  IMAD R29, R32, UR9, RZ ;  /* 0x00000009201d7c24 */ /* 0x000fe2000f8e02ff */
[-C--:B------:R-:W-:Y:S01]  /*5780*/  LEA.HI.X.SX32 R35, R35, R81.reuse, 0x1, P0 ;  /* 0x0000005123237211 */ /* 0x080fe200000f0eff */
[----:B------:R-:W-:Y:S01]  /*5790*/  IMAD R27, R34, UR9, RZ ;  /* 0x00000009221b7c24 */ /* 0x000fe2000f8e02ff */
[----:B------:R-:W-:-:S02]  /*57a0*/  LEA.HI.X.SX32 R161, R22, R81, 0x1, P3 ;  /* 0x0000005116a17211 */ /* 0x000fc400018f0eff */
[-C--:B------:R-:W-:Y:S02]  /*57b0*/  IADD3 R32, P0, PT, R31, R84.reuse, RZ ;  /* 0x000000541f207210 */ /* 0x080fe40007f1e0ff */
[-C--:B------:R-:W-:Y:S01]  /*57c0*/  IADD3 R56, P3, PT, R59, R84.reuse, RZ ;  /* 0x000000543b387210 */ /* 0x080fe20007f7e0ff */
[----:B------:R-:W-:Y:S01]  /*57d0*/  IMAD R23, R38, UR9, RZ ;  /* 0x0000000926177c24 */ /* 0x000fe2000f8e02ff */
[-C--:B------:R-:W-:Y:S02]  /*57e0*/  LEA.HI.X.SX32 R31, R31, R81.reuse, 0x1, P0 ;  /* 0x000000511f1f7211 */ /* 0x080fe400000f0eff */
[-C--:B------:R-:W-:Y:S02]  /*57f0*/  LEA.HI.X.SX32 R59, R59, R81.reuse, 0x1, P3 ;  /* 0x000000513b3b7211 */ /* 0x080fe400018f0eff */
[-C--:B------:R-:W-:Y:S02]  /*5800*/  IADD3 R28, P0, PT, R27, R84.reuse, RZ ;  /* 0x000000541b1c7210 */ /* 0x080fe40007f1e0ff */
[----:B------:R-:W-:Y:S01]  /*5810*/  IADD3 R60, P3, PT, R63, R84, RZ ;  /* 0x000000543f3c7210 */ /* 0x000fe20007f7e0ff */
[----:B------:R-:W-:Y:S01]  /*5820*/  IMAD R172, R172, UR9, RZ ;  /* 0x00000009acac7c24 */ /* 0x000fe2000f8e02ff */
[----:B------:R-:W-:Y:S01]  /*5830*/  LEA.HI.X.SX32 R27, R27, R81, 0x1, P0 ;  /* 0x000000511b1b7211 */ /* 0x000fe200000f0eff */
[----:B------:R-:W-:Y:S01]  /*5840*/  IMAD R48, R48, UR9, RZ ;  /* 0x0000000930307c24 */ /* 0x000fe2000f8e02ff */
[----:B------:R-:W-:-:S02]  /*5850*/  SEL R181, R4, R71, !P2 ;  /* 0x0000004704b57207 */ /* 0x000fc40005000000 */
[----:B------:R-:W-:Y:S02]  /*5860*/  LEA.HI.X.SX32 R63, R63, R81, 0x1, P3 ;  /* 0x000000513f3f7211 */ /* 0x000fe400018f0eff */
[-C--:B------:R-:W-:Y:S02]  /*5870*/  IADD3 R24, P0, PT, R23, R84.reuse, RZ ;  /* 0x0000005417187210 */ /* 0x080fe40007f1e0ff */
[C---:B------:R-:W-:Y:S02]  /*5880*/  SEL R37, R4.reuse, R37, !P2 ;  /* 0x0000002504257207 */ /* 0x040fe40005000000 */
[----:B------:R-:W-:Y:S01]  /*5890*/  IADD3 R64, P3, PT, R67, R84, RZ ;  /* 0x0000005443407210 */ /* 0x000fe20007f7e0ff */
[----:B------:R-:W-:Y:S01]  /*58a0*/  IMAD R181, R181, UR9, RZ ;  /* 0x00000009b5b57c24 */ /* 0x000fe2000f8e02ff */
[C---:B------:R-:W-:Y:S02]  /*58b0*/  SEL R17, R4.reuse, R173, !P2 ;  /* 0x000000ad04117207 */ /* 0x040fe40005000000 */
[----:B------:R-:W-:Y:S01]  /*58c0*/  LEA.HI.X.SX32 R23, R23, R81, 0x1, P0 ;  /* 0x0000005117177211 */ /* 0x000fe200000f0eff */
[----:B------:R-:W-:Y:S01]  /*58d0*/  IMAD R45, R37, UR9, RZ ;  /* 0x00000009252d7c24 */ /* 0x000fe2000f8e02ff */
[----:B------:R-:W-:-:S02]  /*58e0*/  SEL R189, R4, R75, !P2 ;  /* 0x0000004b04bd7207 */ /* 0x000fc40005000000 */
[-C--:B------:R-:W-:Y:S02]  /*58f0*/  LEA.HI.X.SX32 R67, R67, R81.reuse, 0x1, P3 ;  /* 0x0000005143437211 */ /* 0x080fe400018f0eff */
[-C--:B------:R-:W-:Y:S02]  /*5900*/  IADD3 R173, P0, PT, R172, R84.reuse, RZ ;  /* 0x00000054acad7210 */ /* 0x080fe40007f1e0ff */
[----:B------:R-:W-:Y:S01]  /*5910*/  IADD3 R50, P3, PT, R48, R84, RZ ;  /* 0x0000005430327210 */ /* 0x000fe20007f7e0ff */
[----:B------:R-:W-:Y:S01]  /*5920*/  IMAD R189, R189, UR9, RZ ;  /* 0x00000009bdbd7c24 */ /* 0x000fe2000f8e02ff */
[----:B------:R-:W-:Y:S01]  /*5930*/  LEA.HI.X.SX32 R172, R172, R81, 0x1, P0 ;  /* 0x00000051acac7211 */ /* 0x000fe200000f0eff */
[----:B------:R-:W-:Y:S01]  /*5940*/  IMAD R41, R26, UR9, RZ ;  /* 0x000000091a297c24 */ /* 0x000fe2000f8e02ff */
[----:B------:R-:W-:Y:S02]  /*5950*/  SEL R197, R4, R115, !P2 ;  /* 0x0000007304c57207 */ /* 0x000fe40005000000 */
[----:B------:R-:W-:-:S02]  /*5960*/  LEA.HI.X.SX32 R48, R48, R81, 0x1, P3 ;  /* 0x0000005130307211 */ /* 0x000fc400018f0eff */
[-C--:B------:R-:W-:Y:S02]  /*5970*/  IADD3 R182, P0, PT, R181, R84.reuse, RZ ;  /* 0x00000054b5b67210 */ /* 0x080fe40007f1e0ff */
[-C--:B------:R-:W-:Y:S01]  /*5980*/  IADD3 R46, P3, PT, R45, R84.reuse, RZ ;  /* 0x000000542d2e7210 */ /* 0x080fe20007f7e0ff */
[----:B------:R-:W-:Y:S01]  /*5990*/  IMAD R197, R197, UR9, RZ ;  /* 0x00000009c5c57c24 */ /* 0x000fe2000f8e02ff */
[----:B------:R-:W-:Y:S01]  /*59a0*/  LEA.HI.X.SX32 R181, R181, R81, 0x1, P0 ;  /* 0x00000051b5b57211 */ /* 0x000fe200000f0eff */
[----:B------:R-:W-:Y:S01]  /*59b0*/  IMAD R37, R30, UR9, RZ ;  /* 0x000000091e257c24 */ /* 0x000fe2000f8e02ff */
[----:B------:R-:W-:Y:S02]  /*59c0*/  SEL R205, R4, R119, !P2 ;  /* 0x0000007704cd7207 */ /* 0x000fe40005000000 */
[----:B------:R-:W-:Y:S02]  /*59d0*/  LEA.HI.X.SX32 R45, R45, R81, 0x1, P3 ;  /* 0x000000512d2d7211 */ /* 0x000fe400018f0eff */
[----:B------:R-:W-:-:S02]  /*59e0*/  IADD3 R190, P0, PT, R189, R84, RZ ;  /* 0x00000054bdbe7210 */ /* 0x000fc40007f1e0ff */
[-C--:B------:R-:W-:Y:S01]  /*59f0*/  IADD3 R42, P3, PT, R41, R84.reuse, RZ ;  /* 0x00000054292a7210 */ /* 0x080fe20007f7e0ff */
[----:B------:R-:W-:Y:S01]  /*5a00*/  IMAD R205, R205, UR9, RZ ;  /* 0x00000009cdcd7c24 */ /* 0x000fe2000f8e02ff */
[----:B------:R-:W-:Y:S01]  /*5a10*/  LEA.HI.X.SX32 R189, R189, R81, 0x1, P0 ;  /* 0x00000051bdbd7211 */ /* 0x000fe200000f0eff */
[----:B------:R-:W-:Y:S01]  /*5a20*/  IMAD R33, R33, UR9, RZ ;  /* 0x0000000921217c24 */ /* 0x000fe2000f8e02ff */
[----:B------:R-:W-:Y:S02]  /*5a30*/  SEL R213, R4, R123, !P2 ;  /* 0x0000007b04d57207 */ /* 0x000fe40005000000 */
[-C--:B------:R-:W-:Y:S02]  /*5a40*/  LEA.HI.X.SX32 R41, R41, R81.reuse, 0x1, P3 ;  /* 0x0000005129297211 */ /* 0x080fe400018f0eff */
[-C--:B------:R-:W-:Y:S02]  /*5a50*/  IADD3 R198, P0, PT, R197, R84.reuse, RZ ;  /* 0x00000054c5c67210 */ /* 0x080fe40007f1e0ff */
[----:B------:R-:W-:Y:S01]  /*5a60*/  IADD3 R38, P3, PT, R37, R84, RZ ;  /* 0x0000005425267210 */ /* 0x000fe20007f7e0ff */
[----:B------:R-:W-:Y:S01]  /*5a70*/  IMAD R213, R213, UR9, RZ ;  /* 0x00000009d5d57c24 */ /* 0x000fe2000f8e02ff */
[----:B------:R-:W-:-:S02]  /*5a80*/  LEA.HI.X.SX32 R197, R197, R81, 0x1, P0 ;  /* 0x00000051c5c57211 */ /* 0x000fc400000f0eff */
[C---:B------:R-:W-:Y:S02]  /*5a90*/  SEL R221, R4.reuse, R127, !P2 ;  /* 0x0000007f04dd7207 */ /* 0x040fe40005000000 */
[-C--:B------:R-:W-:Y:S02]  /*5aa0*/  LEA.HI.X.SX32 R37, R37, R81.reuse, 0x1, P3 ;  /* 0x0000005125257211 */ /* 0x080fe400018f0eff */
[-C--:B------:R-:W-:Y:S02]  /*5ab0*/  IADD3 R206, P0, PT, R205, R84.reuse, RZ ;  /* 0x00000054cdce7210 */ /* 0x080fe40007f1e0ff */
[----:B------:R-:W-:Y:S01]  /*5ac0*/  IADD3 R34, P3, PT, R33, R84, RZ ;  /* 0x0000005421227210 */ /* 0x000fe20007f7e0ff */
[----:B------:R-:W-:Y:S01]  /*5ad0*/  IMAD R221, R221, UR9, RZ ;  /* 0x00000009dddd7c24 */ /* 0x000fe2000f8e02ff */
[----:B------:R-:W-:Y:S02]  /*5ae0*/  LEA.HI.X.SX32 R205, R205, R81, 0x1, P0 ;  /* 0x00000051cdcd7211 */ /* 0x000fe400000f0eff */
[----:B------:R-:W-:-:S02]  /*5af0*/  SEL R229, R4, R131, !P2 ;  /* 0x0000008304e57207 */ /* 0x000fc40005000000 */
[-C--:B------:R-:W-:Y:S02]  /*5b00*/  LEA.HI.X.SX32 R33, R33, R81.reuse, 0x1, P3 ;  /* 0x0000005121217211 */ /* 0x080fe400018f0eff */
[-C--:B------:R-:W-:Y:S02]  /*5b10*/  IADD3 R214, P0, PT, R213, R84.reuse, RZ ;  /* 0x00000054d5d67210 */ /* 0x080fe40007f1e0ff */
[----:B------:R-:W-:Y:S01]  /*5b20*/  IADD3 R30, P3, PT, R29, R84, RZ ;  /* 0x000000541d1e7210 */ /* 0x000fe20007f7e0ff */
[----:B------:R-:W-:Y:S01]  /*5b30*/  IMAD R229, R229, UR9, RZ ;  /* 0x00000009e5e57c24 */ /* 0x000fe2000f8e02ff */
[----:B------:R-:W-:Y:S02]  /*5b40*/  LEA.HI.X.SX32 R213, R213, R81, 0x1, P0 ;  /* 0x00000051d5d57211 */ /* 0x000fe400000f0eff */
[----:B------:R-:W-:Y:S02]  /*5b50*/  SEL R237, R4, R135, !P2 ;  /* 0x0000008704ed7207 */ /* 0x000fe40005000000 */
[----:B------:R-:W-:-:S02]  /*5b60*/  LEA.HI.X.SX32 R29, R29, R81, 0x1, P3 ;  /* 0x000000511d1d7211 */ /* 0x000fc400018f0eff */
[-C--:B------:R-:W-:Y:S02]  /*5b70*/  IADD3 R222, P0, PT, R221, R84.reuse, RZ ;  /* 0x00000054ddde7210 */ /* 0x080fe40007f1e0ff */
[----:B------:R-:W-:Y:S02]  /*5b80*/  SEL R176, R4, R69, !P2 ;  /* 0x0000004504b07207 */ /* 0x000fe40005000000 */
[----:B------:R-:W-:Y:S01]  /*5b90*/  IADD3 R26, P3, PT, R25, R84, RZ ;  /* 0x00000054191a7210 */ /* 0x000fe20007f7e0ff */
[----:B------:R-:W-:Y:S01]  /*5ba0*/  IMAD R237, R237, UR9, RZ ;  /* 0x00000009eded7c24 */ /* 0x000fe2000f8e02ff */
[----:B------:R-:W-:Y:S01]  /*5bb0*/  LEA.HI.X.SX32 R221, R221, R81, 0x1, P0 ;  /* 0x00000051dddd7211 */ /* 0x000fe200000f0eff */
[----:B------:R-:W-:Y:S01]  /*5bc0*/  IMAD R176, R176, UR9, RZ ;  /* 0x00000009b0b07c24 */ /* 0x000fe2000f8e02ff */
[----:B------:R-:W-:Y:S02]  /*5bd0*/  SEL R245, R4, R139, !P2 ;  /* 0x0000008b04f57207 */ /* 0x000fe40005000000 */
[----:B------:R-:W-:-:S02]  /*5be0*/  LEA.HI.X.SX32 R25, R25, R81, 0x1, P3 ;  /* 0x0000005119197211 */ /* 0x000fc400018f0eff */
[-C--:B------:R-:W-:Y:S02]  /*5bf0*/  IADD3 R230, P0, PT, R229, R84.reuse, RZ ;  /* 0x00000054e5e67210 */ /* 0x080fe40007f1e0ff */
[C---:B------:R-:W-:Y:S02]  /*5c00*/  SEL R185, R4.reuse, R73, !P2 ;  /* 0x0000004904b97207 */ /* 0x040fe40005000000 */
[----:B------:R-:W-:Y:S01]  /*5c10*/  IADD3 R22, P3, PT, R21, R84, RZ ;  /* 0x0000005415167210 */ /* 0x000fe20007f7e0ff */
[----:B------:R-:W-:Y:S01]  /*5c20*/  IMAD R245, R245, UR9, RZ ;  /* 0x00000009f5f57c24 */ /* 0x000fe2000f8e02ff */
[----:B------:R-:W-:Y:S01]  /*5c30*/  LEA.HI.X.SX32 R229, R229, R81, 0x1, P0 ;  /* 0x00000051e5e57211 */ /* 0x000fe200000f0eff */
[----:B------:R-:W-:Y:S01]  /*5c40*/  IMAD R185, R185, UR9, RZ ;  /* 0x00000009b9b97c24 */ /* 0x000fe2000f8e02ff */
        /* <DEDUP_REMOVED lines=14> */
[----:B------:R-:W-:Y:S02]  /*5d30*/  SEL R70, R4, R151, !P2 ;  /* 0x0000009704467207 */ /* 0x000fe40005000000 */
[-C--:B------:R-:W-:Y:S01]  /*5d40*/  LEA.HI.X.SX32 R245, R245, R81.reuse, 0x1, P0 ;  /* 0x00000051f5f57211 */ /* 0x080fe200000f0eff */
[----:B------:R-:W-:Y:S01]  /*5d50*/  IMAD R201, R201, UR9, RZ ;  /* 0x00000009c9c97c24 */ /* 0x000fe2000f8e02ff */
[----:B------:R-:W-:-:S02]  /*5d60*/  LEA.HI.X.SX32 R185, R185, R81, 0x1, P3 ;  /* 0x00000051b9b97211 */ /* 0x000fc400018f0eff */
[-C--:B------:R-:W-:Y:S02]  /*5d70*/  IADD3 R151, P0, PT, R115, R84.reuse, RZ ;  /* 0x0000005473977210 */ /* 0x080fe40007f1e0ff */
[C---:B------:R-:W-:Y:S02]  /*5d80*/  SEL R209, R4.reuse, R121, !P2 ;  /* 0x0000007904d17207 */ /* 0x040fe40005000000 */
[----:B------:R-:W-:Y:S02]  /*5d90*/  IADD3 R194, P3, PT, R193, R84, RZ ;  /* 0x00000054c1c27210 */ /* 0x000fe40007f7e0ff */
[----:B------:R-:W-:Y:S01]  /*5da0*/  SEL R18, R4, R155, !P2 ;  /* 0x0000009b04127207 */ /* 0x000fe20005000000 */
[----:B------:R-:W-:Y:S01]  /*5db0*/  IMAD R70, R70, UR9, RZ ;  /* 0x0000000946467c24 */ /* 0x000fe2000f8e02ff */
        /* <DEDUP_REMOVED lines=19> */
[CC--:B------:R-:W-:Y:S02]  /*5ef0*/  IADD3 R251, P0, PT, R18.reuse, R84.reuse, RZ ;  /* 0x0000005412fb7210 */ /* 0x0c0fe40007f1e0ff */
[-C--:B------:R-:W-:Y:S01]  /*5f00*/  IADD3 R218, P3, PT, R217, R84.reuse, RZ ;  /* 0x00000054d9da7210 */ /* 0x080fe20007f7e0ff */
[----:B------:R-:W-:Y:S01]  /*5f10*/  IMAD R73, R73, UR9, RZ ;  /* 0x0000000949497c24 */ /* 0x000fe2000f8e02ff */
[----:B------:R-:W-:Y:S01]  /*5f20*/  LEA.HI.X.SX32 R117, R18, R81, 0x1, P0 ;  /* 0x0000005112757211 */ /* 0x000fe200000f0eff */
[----:B------:R-:W-:Y:S01]  /*5f30*/  IMAD R233, R233, UR9, RZ ;  /* 0x00000009e9e97c24 */ /* 0x000fe2000f8e02ff */
[----:B------:R-:W-:Y:S02]  /*5f40*/  SEL R75, R4, R167, !P2 ;  /* 0x000000a7044b7207 */ /* 0x000fe40005000000 */
[----:B------:R-:W-:Y:S02]  /*5f50*/  LEA.HI.X.SX32 R217, R217, R81, 0x1, P3 ;  /* 0x00000051d9d97211 */ /* 0x000fe400018f0eff */
[----:B------:R-:W-:-:S02]  /*5f60*/  IADD3 R235, P0, PT, R16, R84, RZ ;  /* 0x0000005410eb7210 */ /* 0x000fc40007f1e0ff */
[----:B------:R-:W-:Y:S02]  /*5f70*/  SEL R241, R4, R137, !P2 ;  /* 0x0000008904f17207 */ /* 0x000fe40005000000 */
[-C--:B------:R-:W-:Y:S01]  /*5f80*/  IADD3 R226, P3, PT, R225, R84.reuse, RZ ;  /* 0x00000054e1e27210 */ /* 0x080fe20007f7e0ff */
[----:B------:R-:W-:Y:S01]  /*5f90*/  IMAD R75, R75, UR9, RZ ;  /* 0x000000094b4b7c24 */ /* 0x000fe2000f8e02ff */
[----:B------:R-:W-:Y:S01]  /*5fa0*/  LEA.HI.X.SX32 R239, R16, R81, 0x1, P0 ;  /* 0x0000005110ef7211 */ /* 0x000fe200000f0eff */
[----:B------:R-:W-:Y:S01]  /*5fb0*/  IMAD R241, R241, UR9, RZ ;  /* 0x00000009f1f17c24 */ /* 0x000fe2000f8e02ff */
[----:B------:R-:W-:Y:S02]  /*5fc0*/  SEL R69, R4, R171, !P2 ;  /* 0x000000ab04457207 */ /* 0x000fe40005000000 */
[----:B------:R-:W-:Y:S02]  /*5fd0*/  LEA.HI.X.SX32 R225, R225, R81, 0x1, P3 ;  /* 0x00000051e1e17211 */ /* 0x000fe400018f0eff */
[----:B------:R-:W-:-:S02]  /*5fe0*/  IADD3 R219, P0, PT, R73, R84, RZ ;  /* 0x0000005449db7210 */ /* 0x000fc40007f1e0ff */
[C---:B------:R-:W-:Y:S02]  /*5ff0*/  SEL R249, R4.reuse, R141, !P2 ;  /* 0x0000008d04f97207 */ /* 0x040fe40005000000 */
[-C--:B------:R-:W-:Y:S01]  /*6000*/  IADD3 R234, P3, PT, R233, R84.reuse, RZ ;  /* 0x00000054e9ea7210 */ /* 0x080fe20007f7e0ff */
[----:B------:R-:W-:Y:S01]  /*6010*/  @!P6 IMAD.MOV R175, RZ, RZ, -R175 ;  /* 0x000000ffffafe224 */ /* 0x000fe200078e0aaf */
[-C--:B------:R-:W-:Y:S01]  /*6020*/  LEA.HI.X.SX32 R223, R73, R81.reuse, 0x1, P0 ;  /* 0x0000005149df7211 */ /* 0x080fe200000f0eff */
[----:B------:R-:W-:Y:S01]  /*6030*/  IMAD R69, R69, UR9, RZ ;  /* 0x0000000945457c24 */ /* 0x000fe2000f8e02ff */
[----:B------:R-:W-:Y:S01]  /*6040*/  LEA.HI.X.SX32 R233, R233, R81, 0x1, P3 ;  /* 0x00000051e9e97211 */ /* 0x000fe200018f0eff */
[----:B------:R-:W-:Y:S01]  /*6050*/  IMAD R249, R249, UR9, RZ ;  /* 0x00000009f9f97c24 */ /* 0x000fe2000f8e02ff */
[----:B------:R-:W-:Y:S02]  /*6060*/  IADD3 R203, P0, PT, R75, R84, RZ ;  /* 0x000000544bcb7210 */ /* 0x000fe40007f1e0ff */
[----:B------:R-:W-:-:S02]  /*6070*/  SEL R114, R4, R145, !P2 ;  /* 0x0000009104727207 */ /* 0x000fc40005000000 */
[-C--:B------:R-:W-:Y:S01]  /*6080*/  IADD3 R242, P3, PT, R241, R84.reuse, RZ ;  /* 0x00000054f1f27210 */ /* 0x080fe20007f7e0ff */
[----:B------:R-:W-:Y:S01]  /*6090*/  IMAD R14, R14, UR9, RZ ;  /* 0x000000090e0e7c24 */ /* 0x000fe2000f8e02ff */
[----:B------:R-:W-:Y:S01]  /*60a0*/  LEA.HI.X.SX32 R207, R75, R81, 0x1, P0 ;  /* 0x000000514bcf7211 */ /* 0x000fe200000f0eff */
[----:B------:R-:W-:Y:S01]  /*60b0*/  IMAD R114, R114, UR9, RZ ;  /* 0x0000000972727c24 */ /* 0x000fe2000f8e02ff */
[C---:B------:R-:W-:Y:S02]  /*60c0*/  SEL R11, R4.reuse, R175, !P2 ;  /* 0x000000af040b7207 */ /* 0x040fe40005000000 */
[----:B------:R-:W-:Y:S02]  /*60d0*/  LEA.HI.X.SX32 R241, R241, R81, 0x1, P3 ;  /* 0x00000051f1f17211 */ /* 0x000fe400018f0eff */
[----:B------:R-:W-:Y:S02]  /*60e0*/  IADD3 R187, P0, PT, R69, R84, RZ ;  /* 0x0000005445bb7210 */ /* 0x000fe40007f1e0ff */
[----:B------:R-:W-:-:S02]  /*60f0*/  SEL R71, R4, R149, !P2 ;  /* 0x0000009504477207 */ /* 0x000fc40005000000 */
[-C--:B------:R-:W-:Y:S01]  /*6100*/  IADD3 R250, P3, PT, R249, R84.reuse, RZ ;  /* 0x00000054f9fa7210 */ /* 0x080fe20007f7e0ff */
[----:B------:R-:W-:Y:S01]  /*6110*/  IMAD R11, R11, UR9, RZ ;  /* 0x000000090b0b7c24 */ /* 0x000fe2000f8e02ff */
[-C--:B------:R-:W-:Y:S01]  /*6120*/  LEA.HI.X.SX32 R191, R69, R81.reuse, 0x1, P0 ;  /* 0x0000005145bf7211 */ /* 0x080fe200000f0eff */
[----:B------:R-:W-:Y:S01]  /*6130*/  IMAD R71, R71, UR9, RZ ;  /* 0x0000000947477c24 */ /* 0x000fe2000f8e02ff */
[----:B------:R-:W-:Y:S02]  /*6140*/  ISETP.GE.AND P6, PT, R20, RZ, PT ;  /* 0x000000ff1400720c */ /* 0x000fe40003fc6270 */
[----:B------:R-:W-:Y:S02]  /*6150*/  LEA.HI.X.SX32 R249, R249, R81, 0x1, P3 ;  /* 0x00000051f9f97211 */ /* 0x000fe400018f0eff */
[----:B------:R-:W-:Y:S02]  /*6160*/  IADD3 R132, P0, PT, R14, R84, RZ ;  /* 0x000000540e847210 */ /* 0x000fe40007f1e0ff */
[----:B------:R-:W-:-:S02]  /*6170*/  SEL R20, R4, R153, !P2 ;  /* 0x0000009904147207 */ /* 0x000fc40005000000 */
[-C--:B------:R-:W-:Y:S01]  /*6180*/  IADD3 R135, P3, PT, R114, R84.reuse, RZ ;  /* 0x0000005472877210 */ /* 0x080fe20007f7e0ff */
[----:B------:R-:W-:Y:S01]  /*6190*/  IMAD R3, R3, UR9, RZ ;  /* 0x0000000903037c24 */ /* 0x000fe2000f8e02ff */
[-C--:B------:R-:W-:Y:S01]  /*61a0*/  LEA.HI.X.SX32 R134, R14, R81.reuse, 0x1, P0 ;  /* 0x000000510e867211 */ /* 0x080fe200000f0eff */
[----:B------:R-:W-:Y:S01]  /*61b0*/  IMAD R20, R20, UR9, RZ ;  /* 0x0000000914147c24 */ /* 0x000fe2000f8e02ff */
[----:B------:R-:W-:Y:S02]  /*61c0*/  LEA.HI.X.SX32 R137, R114, R81, 0x1, P3 ;  /* 0x0000005172897211 */ /* 0x000fe400018f0eff */
[-C--:B------:R-:W-:Y:S02]  /*61d0*/  IADD3 R124, P0, PT, R11, R84.reuse, RZ ;  /* 0x000000540b7c7210 */ /* 0x080fe40007f1e0ff */
[----:B------:R-:W-:Y:S02]  /*61e0*/  SEL R15, R4, R157, !P2 ;  /* 0x0000009d040f7207 */ /* 0x000fe40005000000 */
[----:B------:R-:W-:Y:S01]  /*61f0*/  IADD3 R127, P3, PT, R71, R84, RZ ;  /* 0x00000054477f7210 */ /* 0x000fe20007f7e0ff */
[----:B------:R-:W-:Y:S01]  /*6200*/  VIADD R163, R2, 0x1f ;  /* 0x0000001f02a37836 */ /* 0x000fe20000000000 */
[-C--:B------:R-:W-:Y:S01]  /*6210*/  LEA.HI.X.SX32 R126, R11, R81.reuse, 0x1, P0 ;  /* 0x000000510b7e7211 */ /* 0x080fe200000f0eff */
[----:B------:R-:W-:Y:S01]  /*6220*/  IMAD R15, R15, UR9, RZ ;  /* 0x000000090f0f7c24 */ /* 0x000fe2000f8e02ff */
[----:B------:R-:W-:-:S02]  /*6230*/  LEA.HI.X.SX32 R129, R71, R81, 0x1, P3 ;  /* 0x0000005147817211 */ /* 0x000fc400018f0eff */
[CC--:B------:R-:W-:Y:S02]  /*6240*/  IADD3 R116, P0, PT, R3.reuse, R84.reuse, RZ ;  /* 0x0000005403747210 */ /* 0x0c0fe40007f1e0ff */
[-C--:B------:R-:W-:Y:S02]  /*6250*/  IADD3 R119, P3, PT, R20, R84.reuse, RZ ;  /* 0x0000005414777210 */ /* 0x080fe40007f7e0ff */
[-C--:B------:R-:W-:Y:S01]  /*6260*/  LEA.HI.X.SX32 R118, R3, R81.reuse, 0x1, P0 ;  /* 0x0000005103767211 */ /* 0x080fe200000f0eff */
[----:B------:R-:W-:Y:S01]  /*6270*/  IMAD R72, R72, UR9, RZ ;  /* 0x0000000948487c24 */ /* 0x000fe2000f8e02ff */
[----:B------:R-:W-:Y:S02]  /*6280*/  LEA.HI.X.SX32 R121, R20, R81, 0x1, P3 ;  /* 0x0000005114797211 */ /* 0x000fe400018f0eff */
[----:B------:R-:W-:Y:S02]  /*6290*/  ISETP.GT.AND P0, PT, R163, 0x1f, PT ;  /* 0x0000001fa300780c */ /* 0x000fe40003f04270 */
[----:B------:R-:W-:Y:S01]  /*62a0*/  SEL R74, R4, R165, !P2 ;  /* 0x000000a5044a7207 */ /* 0x000fe20005000000 */
[----:B------:R-:W0:Y:S01]  /*62b0*/  S2R R163, SR_TID.X ;  /* 0x0000000000a37919 */ /* 0x000e220000002100 */
[----:B------:R-:W-:-:S02]  /*62c0*/  IADD3 R243, P3, PT, R15, R84, RZ ;  /* 0x000000540ff37210 */ /* 0x000fc40007f7e0ff */
[----:B------:R-:W-:Y:S01]  /*62d0*/  SEL R93, R4, R169, !P2 ;  /* 0x000000a9045d7207 */ /* 0x000fe20005000000 */
[----:B------:R-:W-:Y:S01]  /*62e0*/  IMAD R74, R74, UR9, RZ ;  /* 0x000000094a4a7c24 */ /* 0x000fe2000f8e02ff */
[----:B------:R-:W-:Y:S02]  /*62f0*/  LEA.HI.X.SX32 R247, R15, R81, 0x1, P3 ;  /* 0x000000510ff77211 */ /* 0x000fe400018f0eff */
[----:B------:R-:W-:Y:S01]  /*6300*/  IADD3 R227, P3, PT, R72, R84, RZ ;  /* 0x0000005448e37210 */ /* 0x000fe20007f7e0ff */
[----:B------:R-:W-:-:S03]  /*6310*/  IMAD R93, R93, UR9, RZ ;  /* 0x000000095d5d7c24 */ /* 0x000fc6000f8e02ff */
[-C--:B------:R-:W-:Y:S02]  /*6320*/  LEA.HI.X.SX32 R231, R72, R81.reuse, 0x1, P3 ;  /* 0x0000005148e77211 */ /* 0x080fe400018f0eff */
[----:B------:R-:W-:Y:S01]  /*6330*/  IADD3 R211, P3, PT, R74, R84, RZ ;  /* 0x000000544ad37210 */ /* 0x000fe20007f7e0ff */
[----:B------:R-:W-:Y:S01]  /*6340*/  IMAD R17, R17, UR9, RZ ;  /* 0x0000000911117c24 */ /* 0x000fe2000f8e02ff */
[----:B------:R-:W-:Y:S02]  /*6350*/  SEL R12, R4, R12, !P2 ;  /* 0x0000000c040c7207 */ /* 0x000fe40005000000 */
[----:B------:R-:W-:Y:S02]  /*6360*/  LEA.HI.X.SX32 R215, R74, R81, 0x1, P3 ;  /* 0x000000514ad77211 */ /* 0x000fe400018f0eff */
[----:B------:R-:W-:Y:S01]  /*6370*/  IADD3 R195, P3, PT, R93, R84, RZ ;  /* 0x000000545dc37210 */ /* 0x000fe20007f7e0ff */
[----:B------:R-:W-:-:S03]  /*6380*/  IMAD R12, R12, UR9, RZ ;  /* 0x000000090c0c7c24 */ /* 0x000fc6000f8e02ff */
[----:B------:R-:W-:Y:S02]  /*6390*/  LEA.HI.X.SX32 R199, R93, R81, 0x1, P3 ;  /* 0x000000515dc77211 */ /* 0x000fe400018f0eff */
[-C--:B------:R-:W-:Y:S01]  /*63a0*/  IADD3 R136, P3, PT, R17, R84.reuse, RZ ;  /* 0x0000005411887210 */ /* 0x080fe20007f7e0ff */
[----:B------:R-:W-:Y:S01]  /*63b0*/  IMAD R10, R10, UR9, RZ ;  /* 0x000000090a0a7c24 */ /* 0x000fe2000f8e02ff */
[----:B------:R-:W-:Y:S02]  /*63c0*/  ISETP.GT.U32.AND P5, PT, R5, R9, PT ;  /* 0x000000090500720c */ /* 0x000fe40003fa4070 */
[----:B------:R-:W-:Y:S02]  /*63d0*/  LEA.HI.X.SX32 R154, R17, R81, 0x1, P3 ;  /* 0x00000051119a7211 */ /* 0x000fe400018f0eff */
[----:B------:R-:W-:Y:S01]  /*63e0*/  IADD3 R128, P3, PT, R12, R84, RZ ;  /* 0x000000540c807210 */ /* 0x000fe20007f7e0ff */
[----:B------:R-:W-:Y:S01]  /*63f0*/  VIADD R16, R8, 0x1c ;  /* 0x0000001c08107836 */ /* 0x000fe20000000000 */
[----:B------:R-:W-:-:S02]  /*6400*/  LOP3.LUT R3, R7, 0x14, RZ, 0xfc, !PT ;  /* 0x0000001407037812 */ /* 0x000fc400078efcff */
[-C--:B------:R-:W-:Y:S02]  /*6410*/  LEA.HI.X.SX32 R130, R12, R81.reuse, 0x1, P3 ;  /* 0x000000510c827211 */ /* 0x080fe400018f0eff */
[C---:B------:R-:W-:Y:S02]  /*6420*/  IADD3 R120, P3, PT, R10.reuse, R84, RZ ;  /* 0x000000540a787210 */ /* 0x040fe40007f7e0ff */
[----:B0-----:R-:W-:Y:S02]  /*6430*/  LOP3.LUT R163, R163, 0x1f, RZ, 0xc0, !PT ;  /* 0x0000001fa3a37812 */ /* 0x001fe400078ec0ff */
[----:B------:R-:W-:Y:S02]  /*6440*/  LEA.HI.X.SX32 R122, R10, R81, 0x1, P3 ;  /* 0x000000510a7a7211 */ /* 0x000fe400018f0eff */
[----:B------:R-:W-:Y:S02]  /*6450*/  IABS R10, R3 ;  /* 0x00000003000a7213 */ /* 0x000fe40000000000 */
[----:B------:R-:W-:-:S02]  /*6460*/  IABS R12, R16 ;  /* 0x00000010000c7213 */ /* 0x000fc40000000000 */
[----:B------:R-:W-:Y:S01]  /*6470*/  ISETP.LT.AND P0, PT, R163, R2, P0 ;  /* 0x00000002a300720c */ /* 0x000fe20000701270 */
[----:B------:R-:W-:Y:S01]  /*6480*/  @!P5 IMAD.IADD R9, R9, 0x1, -R5 ;  /* 0x000000010909d824 */ /* 0x000fe200078e0a05 */
[----:B------:R-:W-:Y:S01]  /*6490*/  ISETP.GE.AND P5, PT, R3, RZ, PT ;  /* 0x000000ff0300720c */ /* 0x000fe20003fa6270 */
[----:B------:R-:W-:-:S04]  /*64a0*/  IMAD.HI.U32 R2, R6, R10, RZ ;  /* 0x0000000a06027227 */ /* 0x000fc800078e00ff */
[----:B------:R-:W-:-:S04]  /*64b0*/  IMAD.HI.U32 R3, R6, R12, RZ ;  /* 0x0000000c06037227 */ /* 0x000fc800078e00ff */
[----:B------:R-:W-:Y:S02]  /*64c0*/  IMAD.MOV R2, RZ, RZ, -R2 ;  /* 0x000000ffff027224 */ /* 0x000fe400078e0a02 */
[----:B------:R-:W-:Y:S01]  /*64d0*/  IMAD.MOV R3, RZ, RZ, -R3 ;  /* 0x000000ffff037224 */ /* 0x000fe200078e0a03 */
[----:B------:R-:W-:Y:S01]  /*64e0*/  PRMT R80, RZ, 0x7610, R80 ;  /* 0x00007610ff507816 */ /* 0x000fe20000000050 */
[C---:B------:R-:W-:Y:S02]  /*64f0*/  IMAD R10, R5.reuse, R2, R10 ;  /* 0x00000002050a7224 */ /* 0x040fe400078e020a */
[C---:B------:R-:W-:Y:S02]  /*6500*/  IMAD R12, R5.reuse, R3, R12 ;  /* 0x00000003050c7224 */ /* 0x040fe400078e020c */
[----:B------:R-:W-:Y:S02]  /*6510*/  @P0 IMAD.MOV.U32 R2, RZ, RZ, R53 ;  /* 0x000000ffff020224 */ /* 0x000fe400078e0035 */
[----:B------:R-:W-:Y:S01]  /*6520*/  @P0 IMAD.MOV.U32 R3, RZ, RZ, R54 ;  /* 0x000000ffff030224 */ /* 0x000fe200078e0036 */
[----:B------:R-:W-:-:S02]  /*6530*/  ISETP.GT.U32.AND P4, PT, R5, R13, PT ;  /* 0x0000000d0500720c */ /* 0x000fc40003f84070 */
[----:B------:R-:W-:Y:S02]  /*6540*/  PRMT R252, RZ, 0x7610, R252 ;  /* 0x00007610fffc7816 */ /* 0x000fe400000000fc */
[----:B------:R0:W2:Y:S01]  /*6550*/  @P0 LDG.E.U8 R80, desc[UR24][R2.64] ;  /* 0x0000001802500981 */ /* 0x0000a2000c1e1100 */
[----:B------:R-:W-:Y:S01]  /*6560*/  PRMT R20, RZ, 0x7610, R20 ;  /* 0x00007610ff147816 */ /* 0x000fe20000000014 */
[----:B0-----:R-:W-:Y:S02]  /*6570*/  @P0 IMAD.MOV.U32 R2, RZ, RZ, R159 ;  /* 0x000000ffff020224 */ /* 0x001fe400078e009f */
[----:B------:R-:W-:-:S05]  /*6580*/  @P0 IMAD.MOV.U32 R3, RZ, RZ, R161 ;  /* 0x000000ffff030224 */ /* 0x000fca00078e00a1 */
[----:B------:R0:W2:Y:S01]  /*6590*/  @P0 LDG.E.U8 R252, desc[UR24][R2.64] ;  /* 0x0000001802fc0981 */ /* 0x0000a2000c1e1100 */
[----:B------:R-:W-:Y:S01]  /*65a0*/  @!P4 IMAD.IADD R13, R13, 0x1, -R5 ;  /* 0x000000010d0dc824 */ /* 0x000fe200078e0a05 */
[----:B------:R-:W-:Y:S02]  /*65b0*/  ISETP.GE.AND P3, PT, R19, RZ, PT ;  /* 0x000000ff1300720c */ /* 0x000fe40003f66270 */
[----:B------:R-:W-:Y:S01]  /*65c0*/  PRMT R19, RZ, 0x7610, R19 ;  /* 0x00007610ff137816 */ /* 0x000fe20000000013 */
[----:B0-----:R-:W-:Y:S02]  /*65d0*/  @P0 IMAD.MOV.U32 R2, RZ, RZ, R55 ;  /* 0x000000ffff020224 */ /* 0x001fe400078e0037 */
[----:B------:R-:W-:Y:S01]  /*65e0*/  @P0 IMAD.MOV.U32 R3, RZ, RZ, R57 ;  /* 0x000000ffff030224 */ /* 0x000fe200078e0039 */
[----:B------:R-:W-:-:S04]  /*65f0*/  ISETP.GT.U32.AND P4, PT, R5, R13, PT ;  /* 0x0000000d0500720c */ /* 0x000fc80003f84070 */
[----:B------:R0:W2:Y:S01]  /*6600*/  @P0 LDG.E.U8 R20, desc[UR24][R2.64] ;  /* 0x0000001802140981 */ /* 0x0000a2000c1e1100 */
[----:B------:R-:W-:Y:S02]  /*6610*/  LOP3.LUT R15, R7, 0x24, RZ, 0xfc, !PT ;  /* 0x00000024070f7812 */ /* 0x000fe400078efcff */
[----:B------:R-:W-:Y:S01]  /*6620*/  PRMT R18, RZ, 0x7610, R18 ;  /* 0x00007610ff127816 */ /* 0x000fe20000000012 */
[----:B0-----:R-:W-:Y:S02]  /*6630*/  @P0 IMAD.MOV.U32 R2, RZ, RZ, R56 ;  /* 0x000000ffff020224 */ /* 0x001fe400078e0038 */
[----:B------:R-:W-:Y:S01]  /*6640*/  @P0 IMAD.MOV.U32 R3, RZ, RZ, R59 ;  /* 0x000000ffff030224 */ /* 0x000fe200078e003b */
[----:B------:R-:W-:-:S04]  /*6650*/  IABS R11, R15 ;  /* 0x0000000f000b7213 */ /* 0x000fc80000000000 */
[----:B------:R0:W2:Y:S01]  /*6660*/  @P0 LDG.E.U8 R19, desc[UR24][R2.64] ;  /* 0x0000001802130981 */ /* 0x0000a2000c1e1100 */
[----:B------:R-:W-:Y:S01]  /*6670*/  PRMT R17, RZ, 0x7610, R17 ;  /* 0x00007610ff117816 */ /* 0x000fe20000000011 */
[----:B------:R-:W-:-:S04]  /*6680*/  IMAD.HI.U32 R14, R6, R11, RZ ;  /* 0x0000000b060e7227 */ /* 0x000fc800078e00ff */
[----:B0-----:R-:W-:Y:S02]  /*6690*/  @P0 IMAD.MOV.U32 R2, RZ, RZ, R58 ;  /* 0x000000ffff020224 */ /* 0x001fe400078e003a */
[----:B------:R-:W-:-:S05]  /*66a0*/  @P0 IMAD.MOV.U32 R3, RZ, RZ, R61 ;  /* 0x000000ffff030224 */ /* 0x000fca00078e003d */
[----:B------:R0:W2:Y:S01]  /*66b0*/  @P0 LDG.E.U8 R18, desc[UR24][R2.64] ;  /* 0x0000001802120981 */ /* 0x0000a2000c1e1100 */
[----:B------:R-:W-:Y:S01]  /*66c0*/  @!P4 IMAD.IADD R13, R13, 0x1, -R5 ;  /* 0x000000010d0dc824 */ /* 0x000fe200078e0a05 */
[----:B------:R-:W-:Y:S01]  /*66d0*/  ISETP.GE.AND P4, PT, R15, RZ, PT ;  /* 0x000000ff0f00720c */ /* 0x000fe20003f86270 */
[----:B------:R-:W-:Y:S01]  /*66e0*/  IMAD.MOV R14, RZ, RZ, -R14 ;  /* 0x000000ffff0e7224 */ /* 0x000fe200078e0a0e */
[----:B------:R-:W-:Y:S01]  /*66f0*/  PRMT R15, RZ, 0x7610, R15 ;  /* 0x00007610ff0f7816 */ /* 0x000fe2000000000f */
[----:B0-----:R-:W-:Y:S02]  /*6700*/  @P0 IMAD.MOV.U32 R2, RZ, RZ, R60 ;  /* 0x000000ffff020224 */ /* 0x001fe400078e003c */
[----:B------:R-:W-:-:S05]  /*6710*/  @P0 IMAD.MOV.U32 R3, RZ, RZ, R63 ;  /* 0x000000ffff030224 */ /* 0x000fca00078e003f */
[----:B------:R0:W2:Y:S01]  /*6720*/  @P0 LDG.E.U8 R17, desc[UR24][R2.64] ;  /* 0x0000001802110981 */ /* 0x0000a2000c1e1100 */
[----:B------:R-:W-:Y:S01]  /*6730*/  IMAD R11, R5, R14, R11 ;  /* 0x0000000e050b7224 */ /* 0x000fe200078e020b */
[----:B------:R-:W-:Y:S01]  /*6740*/  PRMT R14, RZ, 0x7610, R14 ;  /* 0x00007610ff0e7816 */ /* 0x000fe2000000000e */
[----:B0-----:R-:W-:Y:S02]  /*6750*/  @P0 IMAD.MOV.U32 R2, RZ, RZ, R62 ;  /* 0x000000ffff020224 */ /* 0x001fe400078e003e */
[----:B------:R-:W-:-:S05]  /*6760*/  @P0 IMAD.MOV.U32 R3, RZ, RZ, R65 ;  /* 0x000000ffff030224 */ /* 0x000fca00078e0041 */
[----:B------:R0:W2:Y:S01]  /*6770*/  @P0 LDG.E.U8 R15, desc[UR24][R2.64] ;  /* 0x00000018020f0981 */ /* 0x0000a2000c1e1100 */
[----:B------:R-:W-:Y:S01]  /*6780*/  @!P6 IMAD.MOV R9, RZ, RZ, -R9 ;  /* 0x000000ffff09e224 */ /* 0x000fe200078e0a09 */
[----:B------:R-:W-:Y:S02]  /*6790*/  ISETP.GE.AND P6, PT, R16, RZ, PT ;  /* 0x000000ff1000720c */ /* 0x000fe40003fc6270 */
[----:B------:R-:W-:Y:S01]  /*67a0*/  PRMT R16, RZ, 0x7610, R16 ;  /* 0x00007610ff107816 */ /* 0x000fe20000000010 */
[----:B0-----:R-:W-:Y:S02]  /*67b0*/  @P0 IMAD.MOV.U32 R2, RZ, RZ, R64 ;  /* 0x000000ffff020224 */ /* 0x001fe400078e0040 */
[----:B------:R-:W-:-:S05]  /*67c0*/  @P0 IMAD.MOV.U32 R3, RZ, RZ, R67 ;  /* 0x000000ffff030224 */ /* 0x000fca00078e0043 */
[----:B------:R0:W2:Y:S01]  /*67d0*/  @P0 LDG.E.U8 R14, desc[UR24][R2.64] ;  /* 0x00000018020e0981 */ /* 0x0000a2000c1e1100 */
        /* <DEDUP_REMOVED lines=169> */
[----:B------:R-:W-:Y:S01]  /*7270*/  @!P3 IMAD.MOV R13, RZ, RZ, -R13 ;  /* 0x000000ffff0db224 */ /* 0x000fe200078e0a0d */
[----:B------:R-:W-:Y:S01]  /*7280*/  ISETP.GT.U32.AND P3, PT, R5, R10, PT ;  /* 0x0000000a0500720c */ /* 0x000fe20003f64070 */
        /* <DEDUP_REMOVED lines=8> */
[----:B------:R-:W-:Y:S02]  /*7310*/  @!P3 IMAD.IADD R10, R10, 0x1, -R5 ;  /* 0x000000010a0ab824 */ /* 0x000fe400078e0a05 */
[----:B0-----:R-:W-:Y:S02]  /*7320*/  @P0 IMAD.MOV.U32 R2, RZ, RZ, R235 ;  /* 0x000000ffff020224 */ /* 0x001fe400078e00eb */
[----:B------:R-:W-:-:S05]  /*7330*/  @P0 IMAD.MOV.U32 R3, RZ, RZ, R239 ;  /* 0x000000ffff030224 */ /* 0x000fca00078e00ef */
[----:B------:R0:W2:Y:S01]  /*7340*/  @P0 LDG.E.U8 R204, desc[UR24][R2.64] ;  /* 0x0000001802cc0981 */ /* 0x0000a2000c1e1100 */
[----:B------:R-:W-:Y:S02]  /*7350*/  PRMT R196, RZ, 0x7610, R196 ;  /* 0x00007610ffc47816 */ /* 0x000fe400000000c4 */
        /* <DEDUP_REMOVED lines=11> */
[----:B------:R-:W-:Y:S01]  /*7410*/  @P0 IMAD.MOV.U32 R3, RZ, RZ, R215 ;  /* 0x000000ffff030224 */ /* 0x000fe200078e00d7 */
[----:B------:R-:W-:-:S04]  /*7420*/  ISETP.GT.U32.AND P3, PT, R5, R12, PT ;  /* 0x0000000c0500720c */ /* 0x000fc80003f64070 */
        /* <DEDUP_REMOVED lines=9> */
[----:B------:R-:W-:Y:S01]  /*74c0*/  @!P3 IMAD.IADD R12, R12, 0x1, -R5 ;  /* 0x000000010c0cb824 */ /* 0x000fe200078e0a05 */
[----:B------:R-:W-:Y:S01]  /*74d0*/  PRMT R236, RZ, 0x7610, R236 ;  /* 0x00007610ffec7816 */ /* 0x000fe200000000ec */
        /* <DEDUP_REMOVED lines=13> */
[----:B------:R-:W-:Y:S02]  /*75b0*/  PRMT R224, RZ, 0x7610, R224 ;  /* 0x00007610ffe07816 */ /* 0x000fe400000000e0 */
[----:B------:R-:W-:Y:S01]  /*75c0*/  ISETP.GT.U32.AND P3, PT, R5, R11, PT ;  /* 0x0000000b0500720c */ /* 0x000fe20003f64070 */
[----:B0-----:R-:W-:Y:S02]  /*75d0*/  @P0 IMAD.MOV.U32 R2, RZ, RZ, R128 ;  /* 0x000000ffff020224 */ /* 0x001fe400078e0080 */
[----:B------:R-:W-:-:S05]  /*75e0*/  @P0 IMAD.MOV.U32 R3, RZ, RZ, R130 ;  /* 0x000000ffff030224 */ /* 0x000fca00078e0082 */
[----:B------:R0:W2:Y:S01]  /*75f0*/  @P0 LDG.E.U8 R248, desc[UR24][R2.64] ;  /* 0x0000001802f80981 */ /* 0x0000a2000c1e1100 */
[----:B------:R-:W-:Y:S01]  /*7600*/  PRMT R244, RZ, 0x7610, R244 ;  /* 0x00007610fff47816 */ /* 0x000fe200000000f4 */
[----:B0-----:R-:W-:Y:S02]  /*7610*/  @P0 IMAD.MOV.U32 R2, RZ, RZ, R124 ;  /* 0x000000ffff020224 */ /* 0x001fe400078e007c */
[----:B------:R-:W-:Y:S01]  /*7620*/  @P0 IMAD.MOV.U32 R3, RZ, RZ, R126 ;  /* 0x000000ffff030224 */ /* 0x000fe200078e007e */
[----:B------:R-:W-:-:S04]  /*7630*/  LOP3.LUT R93, R7, 0x2c, RZ, 0xfc, !PT ;  /* 0x0000002c075d7812 */ /* 0x000fc800078efcff */
[----:B------:R0:W2:Y:S01]  /*7640*/  @P0 LDG.E.U8 R224, desc[UR24][R2.64] ;  /* 0x0000001802e00981 */ /* 0x0000a2000c1e1100 */
[----:B------:R-:W-:Y:S01]  /*7650*/  PRMT R240, RZ, 0x7610, R240 ;  /* 0x00007610fff07816 */ /* 0x000fe200000000f0 */
[----:B------:R-:W-:Y:S01]  /*7660*/  @!P3 IMAD.IADD R11, R11, 0x1, -R5 ;  /* 0x000000010b0bb824 */ /* 0x000fe200078e0a05 */
[----:B------:R-:W-:Y:S01]  /*7670*/  IABS R115, R93 ;  /* 0x0000005d00737213 */ /* 0x000fe20000000000 */
[----:B0-----:R-:W-:Y:S02]  /*7680*/  @P0 IMAD.MOV.U32 R2, RZ, RZ, R120 ;  /* 0x000000ffff020224 */ /* 0x001fe400078e0078 */
[----:B------:R-:W-:-:S05]  /*7690*/  @P0 IMAD.MOV.U32 R3, RZ, RZ, R122 ;  /* 0x000000ffff030224 */ /* 0x000fca00078e007a */
[----:B------:R0:W2:Y:S01]  /*76a0*/  @P0 LDG.E.U8 R244, desc[UR24][R2.64] ;  /* 0x0000001802f40981 */ /* 0x0000a2000c1e1100 */
[----:B------:R-:W-:Y:S01]  /*76b0*/  @!P5 IMAD.MOV R10, RZ, RZ, -R10 ;  /* 0x000000ffff0ad224 */ /* 0x000fe200078e0a0a */
[----:B------:R-:W-:Y:S01]  /*76c0*/  ISETP.GT.U32.AND P5, PT, R5, R11, PT ;  /* 0x0000000b0500720c */ /* 0x000fe20003fa4070 */
[----:B0-----:R-:W-:Y:S02]  /*76d0*/  @P0 IMAD.MOV.U32 R2, RZ, RZ, R116 ;  /* 0x000000ffff020224 */ /* 0x001fe400078e0074 */
[----:B------:R-:W-:Y:S01]  /*76e0*/  @P0 IMAD.MOV.U32 R3, RZ, RZ, R118 ;  /* 0x000000ffff030224 */ /* 0x000fe200078e0076 */
[----:B------:R-:W-:Y:S04]  /*76f0*/  STL [R1+0x14c], R159 ;  /* 0x00014c9f01007387 */ /* 0x000fe80000100800 */
[----:B------:R0:W2:Y:S04]  /*7700*/  @P0 LDG.E.U8 R240, desc[UR24][R2.64] ;  /* 0x0000001802f00981 */ /* 0x0000a8000c1e1100 */
[----:B------:R-:W-:Y:S01]  /*7710*/  STL [R1+0x148], R161 ;  /* 0x000148a101007387 */ /* 0x000fe20000100800 */
[----:B0-----:R-:W-:Y:S01]  /*7720*/  LOP3.LUT R2, R7, 0x34, RZ, 0xfc, !PT ;  /* 0x0000003407027812 */ /* 0x001fe200078efcff */
[----:B------:R-:W-:-:S02]  /*7730*/  IMAD.HI.U32 R3, R6, R115, RZ ;  /* 0x0000007306037227 */ /* 0x000fc400078e00ff */
[----:B------:R-:W-:Y:S01]  /*7740*/  STL [R1+0x4], R151 ;  /* 0x0000049701007387 */ /* 0x000fe20000100800 */
[----:B------:R-:W-:Y:S01]  /*7750*/  IABS R114, R2 ;  /* 0x0000000200727213 */ /* 0x000fe20000000000 */
[----:B------:R-:W-:Y:S02]  /*7760*/  IMAD.MOV R3, RZ, RZ, -R3 ;  /* 0x000000ffff037224 */ /* 0x000fe400078e0a03 */
[----:B------:R-:W-:Y:S01]  /*7770*/  STL [R1+0x14], R135 ;  /* 0x0000148701007387 */ /* 0x000fe20000100800 */
[----:B------:R-:W-:Y:S01]  /*7780*/  ISETP.GE.AND P3, PT, R93, RZ, PT ;  /* 0x000000ff5d00720c */ /* 0x000fe20003f66270 */
[----:B------:R-:W-:Y:S02]  /*7790*/  IMAD R115, R5, R3, R115 ;  /* 0x0000000305737224 */ /* 0x000fe400078e0273 */
[----:B------:R-:W-:Y:S01]  /*77a0*/  STL [R1], R155 ;  /* 0x0000009b01007387 */ /* 0x000fe20000100800 */
[----:B------:R-:W-:-:S03]  /*77b0*/  IMAD.HI.U32 R93, R6, R114, RZ ;  /* 0x00000072065d7227 */ /* 0x000fc600078e00ff */
[----:B------:R-:W-:Y:S01]  /*77c0*/  STL [R1+0x24], R131 ;  /* 0x0000248301007387 */ /* 0x000fe20000100800 */
[----:B------:R-:W-:-:S03]  /*77d0*/  @!P5 IMAD.IADD R11, R11, 0x1, -R5 ;  /* 0x000000010b0bd824 */ /* 0x000fc600078e0a05 */
[----:B------:R-:W-:Y:S01]  /*77e0*/  STL [R1+0x10], R137 ;  /* 0x0000108901007387 */ /* 0x000fe20000100800 */
[----:B------:R-:W-:-:S03]  /*77f0*/  IMAD.MOV R93, RZ, RZ, -R93 ;  /* 0x000000ffff5d7224 */ /* 0x000fc600078e0a5d */
[----:B------:R-:W-:Y:S01]  /*7800*/  STL [R1+0x34], R127 ;  /* 0x0000347f01007387 */ /* 0x000fe20000100800 */
[----:B------:R-:W-:-:S03]  /*7810*/  ISETP.GT.U32.AND P5, PT, R5, R115, PT ;  /* 0x000000730500720c */ /* 0x000fc60003fa4070 */
[----:B------:R-:W-:Y:S04]  /*7820*/  STL [R1+0x20], R133 ;  /* 0x0000208501007387 */ /* 0x000fe80000100800 */
[----:B------:R-:W-:Y:S04]  /*7830*/  STL [R1+0x44], R123 ;  /* 0x0000447b01007387 */ /* 0x000fe80000100800 */
[----:B------:R-:W-:Y:S01]  /*7840*/  STL [R1+0x30], R129 ;  /* 0x0000308101007387 */ /* 0x000fe20000100800 */
[----:B------:R-:W-:-:S03]  /*7850*/  IMAD R114, R5, R93, R114 ;  /* 0x0000005d05727224 */ /* 0x000fc600078e0272 */
[----:B------:R-:W-:Y:S04]  /*7860*/  STL [R1+0x54], R119 ;  /* 0x0000547701007387 */ /* 0x000fe80000100800 */
[----:B------:R-:W-:Y:S04]  /*7870*/  STL [R1+0x40], R125 ;  /* 0x0000407d01007387 */ /* 0x000fe80000100800 */
[----:B------:R-:W-:Y:S04]  /*7880*/  STL [R1+0x64], R251 ;  /* 0x000064fb01007387 */ /* 0x000fe80000100800 */
[----:B------:R-:W-:Y:S01]  /*7890*/  STL [R1+0x50], R121 ;  /* 0x0000507901007387 */ /* 0x000fe20000100800 */
[----:B------:R-:W-:-:S03]  /*78a0*/  @!P4 IMAD.MOV R11, RZ, RZ, -R11 ;  /* 0x000000ffff0bc224 */ /* 0x000fc600078e0a0b */
[----:B------:R-:W-:Y:S01]  /*78b0*/  STL [R1+0x74], R243 ;  /* 0x000074f301007387 */ /* 0x000fe20000100800 */
[----:B------:R-:W-:-:S03]  /*78c0*/  VIADD R3, R8, 0x3c ;  /* 0x0000003c08037836 */ /* 0x000fc60000000000 */
[----:B------:R0:W-:Y:S01]  /*78d0*/  STL [R1+0x60], R117 ;  /* 0x0000607501007387 */ /* 0x0001e20000100800 */
[----:B------:R-:W-:-:S03]  /*78e0*/  ISETP.GT.U32.AND P4, PT, R5, R114, PT ;  /* 0x000000720500720c */ /* 0x000fc60003f84070 */
[----:B------:R-:W-:Y:S04]  /*78f0*/  STL [R1+0x84], R235 ;  /* 0x000084eb01007387 */ /* 0x000fe80000100800 */
[----:B------:R-:W-:Y:S04]  /*7900*/  STL [R1+0x70], R247 ;  /* 0x000070f701007387 */ /* 0x000fe80000100800 */
[----:B------:R-:W-:Y:S01]  /*7910*/  STL [R1+0x94], R227 ;  /* 0x000094e301007387 */ /* 0x000fe20000100800 */
[----:B------:R-:W-:-:S03]  /*7920*/  @!P5 IMAD.IADD R115, R115, 0x1, -R5 ;  /* 0x000000017373d824 */ /* 0x000fc600078e0a05 */
[----:B------:R-:W-:Y:S01]  /*7930*/  STL [R1+0x80], R239 ;  /* 0x000080ef01007387 */ /* 0x000fe20000100800 */
[----:B0-----:R-:W-:-:S03]  /*7940*/  IABS R117, R3 ;  /* 0x0000000300757213 */ /* 0x001fc60000000000 */
[----:B------:R-:W-:Y:S04]  /*7950*/  STL [R1+0xa4], R219 ;  /* 0x0000a4db01007387 */ /* 0x000fe80000100800 */
[----:B------:R-:W-:Y:S04]  /*7960*/  STL [R1+0x90], R231 ;  /* 0x000090e701007387 */ /* 0x000fe80000100800 */
[----:B------:R-:W-:Y:S01]  /*7970*/  STL [R1+0xb4], R211 ;  /* 0x0000b4d301007387 */ /* 0x000fe20000100800 */
[----:B------:R-:W-:-:S03]  /*7980*/  @!P6 IMAD.MOV R12, RZ, RZ, -R12 ;  /* 0x000000ffff0ce224 */ /* 0x000fc600078e0a0c */
[----:B------:R-:W-:Y:S01]  /*7990*/  STL [R1+0xa0], R223 ;  /* 0x0000a0df01007387 */ /* 0x000fe20000100800 */
[----:B------:R-:W-:-:S03]  /*79a0*/  ISETP.GE.AND P6, PT, R2, RZ, PT ;  /* 0x000000ff0200720c */ /* 0x000fc60003fc6270 */
[----:B------:R-:W-:Y:S01]  /*79b0*/  STL [R1+0xc4], R203 ;  /* 0x0000c4cb01007387 */ /* 0x000fe20000100800 */
[----:B------:R-:W-:-:S03]  /*79c0*/  ISETP.GT.U32.AND P5, PT, R5, R115, PT ;  /* 0x000000730500720c */ /* 0x000fc60003fa4070 */
[----:B------:R-:W-:Y:S01]  /*79d0*/  STL [R1+0xb0], R215 ;  /* 0x0000b0d701007387 */ /* 0x000fe20000100800 */
[----:B------:R-:W-:-:S03]  /*79e0*/  IMAD.HI.U32 R2, R6, R117, RZ ;  /* 0x0000007506027227 */ /* 0x000fc600078e00ff */
[----:B------:R-:W-:Y:S04]  /*79f0*/  STL [R1+0xd4], R195 ;  /* 0x0000d4c301007387 */ /* 0x000fe80000100800 */
[----:B------:R-:W-:Y:S01]  /*7a00*/  STL [R1+0xc0], R207 ;  /* 0x0000c0cf01007387 */ /* 0x000fe20000100800 */
[----:B------:R-:W-:-:S03]  /*7a10*/  @!P4 IMAD.IADD R114, R114, 0x1, -R5 ;  /* 0x000000017272c824 */ /* 0x000fc600078e0a05 */
[----:B------:R-:W-:Y:S01]  /*7a20*/  STL [R1+0xe4], R187 ;  /* 0x0000e4bb01007387 */ /* 0x000fe20000100800 */
[----:B------:R-:W-:-:S03]  /*7a30*/  IMAD.MOV R2, RZ, RZ, -R2 ;  /* 0x000000ffff027224 */ /* 0x000fc600078e0a02 */
[----:B------:R-:W-:Y:S04]  /*7a40*/  STL [R1+0xd0], R199 ;  /* 0x0000d0c701007387 */ /* 0x000fe80000100800 */
[----:B------:R-:W-:Y:S04]  /*7a50*/  STL [R1+0xf4], R136 ;  /* 0x0000f48801007387 */ /* 0x000fe80000100800 */
[----:B------:R-:W-:Y:S04]  /*7a60*/  STL [R1+0xe0], R191 ;  /* 0x0000e0bf01007387 */ /* 0x000fe80000100800 */
[----:B------:R-:W-:Y:S01]  /*7a70*/  STL [R1+0x104], R132 ;  /* 0x0001048401007387 */ /* 0x000fe20000100800 */
[----:B------:R-:W-:-:S03]  /*7a80*/  IMAD R117, R5, R2, R117 ;  /* 0x0000000205757224 */ /* 0x000fc600078e0275 */
[----:B------:R-:W-:Y:S01]  /*7a90*/  STL [R1+0xf0], R154 ;  /* 0x0000f09a01007387 */ /* 0x000fe20000100800 */
[----:B------:R-:W-:-:S03]  /*7aa0*/  ISETP.GT.U32.AND P4, PT, R5, R114, PT ;  /* 0x000000720500720c */ /* 0x000fc60003f84070 */
[----:B------:R-:W-:Y:S01]  /*7ab0*/  STL [R1+0x114], R128 ;  /* 0x0001148001007387 */ /* 0x000fe20000100800 */
[----:B------:R-:W-:-:S03]  /*7ac0*/  LOP3.LUT R2, R7, 0x44, RZ, 0xfc, !PT ;  /* 0x0000004407027812 */ /* 0x000fc600078efcff */
[----:B------:R-:W-:Y:S04]  /*7ad0*/  STL [R1+0x100], R134 ;  /* 0x0001008601007387 */ /* 0x000fe80000100800 */
[----:B------:R-:W-:Y:S01]  /*7ae0*/  STL [R1+0x12c], R124 ;  /* 0x00012c7c01007387 */ /* 0x000fe20000100800 */
[----:B------:R-:W-:-:S03]  /*7af0*/  @!P5 IMAD.IADD R115, R115, 0x1, -R5 ;  /* 0x000000017373d824 */ /* 0x000fc600078e0a05 */
[----:B------:R-:W-:Y:S01]  /*7b00*/  STL [R1+0x110], R130 ;  /* 0x0001108201007387 */ /* 0x000fe20000100800 */
[----:B------:R-:W-:-:S03]  /*7b10*/  ISETP.GT.U32.AND P5, PT, R5, R117, PT ;  /* 0x000000750500720c */ /* 0x000fc60003fa4070 */
[----:B------:R-:W-:Y:S04]  /*7b20*/  STL [R1+0x13c], R120 ;  /* 0x00013c7801007387 */ /* 0x000fe80000100800 */
[----:B------:R-:W-:Y:S04]  /*7b30*/  STL [R1+0x128], R126 ;  /* 0x0001287e01007387 */ /* 0x000fe80000100800 */
[----:B------:R0:W-:Y:S01]  /*7b40*/  STL [R1+0x144], R116 ;  /* 0x0001447401007387 */ /* 0x0001e20000100800 */
[----:B------:R-:W-:Y:S01]  /*7b50*/  @!P4 IMAD.IADD R114, R114, 0x1, -R5 ;  /* 0x000000017272c824 */ /* 0x000fe200078e0a05 */
[----:B0-----:R-:W-:-:S05]  /*7b60*/  IABS R116, R2 ;  /* 0x0000000200747213 */ /* 0x001fca0000000000 */
[----:B------:R-:W-:-:S04]  /*7b70*/  IMAD.HI.U32 R93, R6, R116, RZ ;  /* 0x00000074065d7227 */ /* 0x000fc800078e00ff */
[----:B------:R-:W-:Y:S02]  /*7b80*/  IMAD.MOV R93, RZ, RZ, -R93 ;  /* 0x000000ffff5d7224 */ /* 0x000fe400078e0a5d */
[----:B------:R-:W-:Y:S01]  /*7b90*/  @!P6 IMAD.MOV R114, RZ, RZ, -R114 ;  /* 0x000000ffff72e224 */ /* 0x000fe200078e0a72 */
[----:B------:R-:W-:Y:S01]  /*7ba0*/  ISETP.GE.AND P6, PT, R2, RZ, PT ;  /* 0x000000ff0200720c */ /* 0x000fe20003fc6270 */
[----:B------:R-:W-:Y:S01]  /*7bb0*/  IMAD R116, R5, R93, R116 ;  /* 0x0000005d05747224 */ /* 0x000fe200078e0274 */
[----:B------:R-:W-:Y:S01]  /*7bc0*/  LOP3.LUT R2, R7, 0x4c, RZ, 0xfc, !PT ;  /* 0x0000004c07027812 */ /* 0x000fe200078efcff */
[----:B------:R-:W-:Y:S02]  /*7bd0*/  @!P5 IMAD.IADD R117, R117, 0x1, -R5 ;  /* 0x000000017575d824 */ /* 0x000fe400078e0a05 */
[----:B------:R-:W-:Y:S01]  /*7be0*/  @!P3 IMAD.MOV R115, RZ, RZ, -R115 ;  /* 0x000000ffff73b224 */ /* 0x000fe200078e0a73 */
[C---:B------:R-:W-:Y:S02]  /*7bf0*/  ISETP.GT.U32.AND P3, PT, R5.reuse, R116, PT ;  /* 0x000000740500720c */ /* 0x040fe40003f64070 */
[----:B------:R-:W-:-:S02]  /*7c00*/  ISETP.GT.U32.AND P5, PT, R5, R117, PT ;  /* 0x000000750500720c */ /* 0x000fc40003fa4070 */
[----:B------:R-:W-:Y:S02]  /*7c10*/  IABS R119, R2 ;  /* 0x0000000200777213 */ /* 0x000fe40000000000 */
[----:B------:R-:W-:-:S03]  /*7c20*/  ISETP.GE.AND P4, PT, R3, RZ, PT ;  /* 0x000000ff0300720c */ /* 0x000fc60003f86270 */
[----:B------:R-:W-:-:S04]  /*7c30*/  IMAD.HI.U32 R3, R6, R119, RZ ;  /* 0x0000007706037227 */ /* 0x000fc800078e00ff */
[----:B------:R-:W-:Y:S02]  /*7c40*/  IMAD.MOV R3, RZ, RZ, -R3 ;  /* 0x000000ffff037224 */ /* 0x000fe400078e0a03 */
[--C-:B------:R-:W-:Y:S01]  /*7c50*/  @!P5 IMAD.IADD R117, R117, 0x1, -R5.reuse ;  /* 0x000000017575d824 */ /* 0x100fe200078e0a05 */
[----:B------:R-:W-:Y:S01]  /*7c60*/  ISETP.GE.AND P5, PT, R2, RZ, PT ;  /* 0x000000ff0200720c */ /* 0x000fe20003fa6270 */
[----:B------:R-:W-:Y:S02]  /*7c70*/  @!P3 IMAD.IADD R116, R116, 0x1, -R5 ;  /* 0x000000017474b824 */ /* 0x000fe400078e0a05 */
[----:B------:R-:W-:Y:S01]  /*7c80*/  IMAD R119, R5, R3, R119 ;  /* 0x0000000305777224 */ /* 0x000fe200078e0277 */
[----:B------:R-:W-:Y:S01]  /*7c90*/  LOP3.LUT R2, R7, 0x54, RZ, 0xfc, !PT ;  /* 0x0000005407027812 */ /* 0x000fe200078efcff */
[----:B------:R-:W-:Y:S01]  /*7ca0*/  STL [R1+0x138], R122 ;  /* 0x0001387a01007387 */ /* 0x000fe20000100800 */
[----:B------:R-:W-:Y:S01]  /*7cb0*/  @!P4 IMAD.MOV R117, RZ, RZ, -R117 ;  /* 0x000000ffff75c224 */ /* 0x000fe200078e0a75 */
[----:B------:R-:W-:-:S02]  /*7cc0*/  ISETP.GT.U32.AND P3, PT, R5, R116, PT ;  /* 0x000000740500720c */ /* 0x000fc40003f64070 */
[----:B------:R0:W-:Y:S01]  /*7cd0*/  STL [R1+0x140], R118 ;  /* 0x0001407601007387 */ /* 0x0001e20000100800 */
[----:B------:R-:W-:Y:S02]  /*7ce0*/  ISETP.GT.U32.AND P4, PT, R5, R119, PT ;  /* 0x000000770500720c */ /* 0x000fe40003f84070 */
[----:B0-----:R-:W-:-:S05]  /*7cf0*/  IABS R118, R2 ;  /* 0x0000000200767213 */ /* 0x001fca0000000000 */
[----:B------:R-:W-:-:S04]  /*7d00*/  IMAD.HI.U32 R3, R6, R118, RZ ;  /* 0x0000007606037227 */ /* 0x000fc800078e00ff */
[----:B------:R-:W-:Y:S02]  /*7d10*/  IMAD.MOV R3, RZ, RZ, -R3 ;  /* 0x000000ffff037224 */ /* 0x000fe400078e0a03 */
[--C-:B------:R-:W-:Y:S01]  /*7d20*/  @!P3 IMAD.IADD R116, R116, 0x1, -R5.reuse ;  /* 0x000000017474b824 */ /* 0x100fe200078e0a05 */
[----:B------:R-:W-:Y:S01]  /*7d30*/  ISETP.GE.AND P3, PT, R2, RZ, PT ;  /* 0x000000ff0200720c */ /* 0x000fe20003f66270 */
[----:B------:R-:W-:Y:S02]  /*7d40*/  @!P4 IMAD.IADD R119, R119, 0x1, -R5 ;  /* 0x000000017777c824 */ /* 0x000fe400078e0a05 */
[C---:B------:R-:W-:Y:S02]  /*7d50*/  IMAD R118, R5.reuse, R3, R118 ;  /* 0x0000000305767224 */ /* 0x040fe400078e0276 */
[----:B------:R-:W-:Y:S01]  /*7d60*/  VIADD R2, R8, 0x5c ;  /* 0x0000005c08027836 */ /* 0x000fe20000000000 */
[C---:B------:R-:W-:Y:S01]  /*7d70*/  ISETP.GT.U32.AND P4, PT, R5.reuse, R119, PT ;  /* 0x000000770500720c */ /* 0x040fe20003f84070 */
[----:B------:R-:W-:Y:S01]  /*7d80*/  @!P6 IMAD.MOV R116, RZ, RZ, -R116 ;  /* 0x000000ffff74e224 */ /* 0x000fe200078e0a74 */
[----:B------:R-:W-:-:S02]  /*7d90*/  ISETP.GT.U32.AND P6, PT, R5, R118, PT ;  /* 0x000000760500720c */ /* 0x000fc40003fc4070 */
[----:B------:R-:W-:-:S05]  /*7da0*/  IABS R121, R2 ;  /* 0x0000000200797213 */ /* 0x000fca0000000000 */
[----:B------:R-:W-:-:S04]  /*7db0*/  IMAD.HI.U32 R3, R6, R121, RZ ;  /* 0x0000007906037227 */ /* 0x000fc800078e00ff */
[----:B------:R-:W-:Y:S02]  /*7dc0*/  IMAD.MOV R3, RZ, RZ, -R3 ;  /* 0x000000ffff037224 */ /* 0x000fe400078e0a03 */
[--C-:B------:R-:W-:Y:S01]  /*7dd0*/  @!P4 IMAD.IADD R119, R119, 0x1, -R5.reuse ;  /* 0x000000017777c824 */ /* 0x100fe200078e0a05 */
[----:B------:R-:W-:Y:S01]  /*7de0*/  ISETP.GE.AND P4, PT, R2, RZ, PT ;  /* 0x000000ff0200720c */ /* 0x000fe20003f86270 */
[----:B------:R-:W-:Y:S01]  /*7df0*/  @!P6 IMAD.IADD R118, R118, 0x1, -R5 ;  /* 0x000000017676e824 */ /* 0x000fe200078e0a05 */
[----:B------:R-:W-:Y:S01]  /*7e00*/  LOP3.LUT R2, R7, 0x64, RZ, 0xfc, !PT ;  /* 0x0000006407027812 */ /* 0x000fe200078efcff */
[C---:B------:R-:W-:Y:S02]  /*7e10*/  IMAD R121, R5.reuse, R3, R121 ;  /* 0x0000000305797224 */ /* 0x040fe400078e0279 */
[----:B------:R-:W-:Y:S01]  /*7e20*/  @!P5 IMAD.MOV R119, RZ, RZ, -R119 ;  /* 0x000000ffff77d224 */ /* 0x000fe200078e0a77 */
[----:B------:R-:W-:Y:S02]  /*7e30*/  IABS R120, R2 ;  /* 0x0000000200787213 */ /* 0x000fe40000000000 */
[----:B------:R-:W-:-:S02]  /*7e40*/  ISETP.GT.U32.AND P6, PT, R5, R118, PT ;  /* 0x000000760500720c */ /* 0x000fc40003fc4070 */
[----:B------:R-:W-:Y:S01]  /*7e50*/  ISETP.GT.U32.AND P5, PT, R5, R121, PT ;  /* 0x000000790500720c */ /* 0x000fe20003fa4070 */
[----:B------:R-:W-:-:S04]  /*7e60*/  IMAD.HI.U32 R3, R6, R120, RZ ;  /* 0x0000007806037227 */ /* 0x000fc800078e00ff */
[----:B------:R-:W-:-:S04]  /*7e70*/  IMAD.MOV R3, RZ, RZ, -R3 ;  /* 0x000000ffff037224 */ /* 0x000fc800078e0a03 */
[----:B------:R-:W-:Y:S02]  /*7e80*/  IMAD R120, R5, R3, R120 ;  /* 0x0000000305787224 */ /* 0x000fe400078e0278 */
[--C-:B------:R-:W-:Y:S01]  /*7e90*/  @!P6 IMAD.IADD R118, R118, 0x1, -R5.reuse ;  /* 0x000000017676e824 */ /* 0x100fe200078e0a05 */
[----:B------:R-:W-:Y:S01]  /*7ea0*/  ISETP.GE.AND P6, PT, R2, RZ, PT ;  /* 0x000000ff0200720c */ /* 0x000fe20003fc6270 */
[----:B------:R-:W-:Y:S01]  /*7eb0*/  @!P5 IMAD.IADD R121, R121, 0x1, -R5 ;  /* 0x000000017979d824 */ /* 0x000fe200078e0a05 */
[----:B------:R-:W-:Y:S01]  /*7ec0*/  LOP3.LUT R2, R7, 0x6c, RZ, 0xfc, !PT ;  /* 0x0000006c07027812 */ /* 0x000fe200078efcff */
[----:B------:R-:W-:Y:S01]  /*7ed0*/  @!P3 IMAD.MOV R118, RZ, RZ, -R118 ;  /* 0x000000ffff76b224 */ /* 0x000fe200078e0a76 */
[C---:B------:R-:W-:Y:S02]  /*7ee0*/  ISETP.GT.U32.AND P3, PT, R5.reuse, R120, PT ;  /* 0x000000780500720c */ /* 0x040fe40003f64070 */
[----:B------:R-:W-:Y:S02]  /*7ef0*/  ISETP.GT.U32.AND P5, PT, R5, R121, PT ;  /* 0x000000790500720c */ /* 0x000fe40003fa4070 */
[----:B------:R-:W-:-:S05]  /*7f00*/  IABS R123, R2 ;  /* 0x00000002007b7213 */ /* 0x000fca0000000000 */
[----:B------:R-:W-:-:S04]  /*7f10*/  IMAD.HI.U32 R3, R6, R123, RZ ;  /* 0x0000007b06037227 */ /* 0x000fc800078e00ff */
[----:B------:R-:W-:Y:S02]  /*7f20*/  IMAD.MOV R3, RZ, RZ, -R3 ;  /* 0x000000ffff037224 */ /* 0x000fe400078e0a03 */
[--C-:B------:R-:W-:Y:S02]  /*7f30*/  @!P3 IMAD.IADD R120, R120, 0x1, -R5.reuse ;  /* 0x000000017878b824 */ /* 0x100fe400078e0a05 */
[----:B------:R-:W-:Y:S01]  /*7f40*/  @!P5 IMAD.IADD R121, R121, 0x1, -R5 ;  /* 0x000000017979d824 */ /* 0x000fe200078e0a05 */
[----:B------:R-:W-:Y:S01]  /*7f50*/  ISETP.GE.AND P5, PT, R2, RZ, PT ;  /* 0x000000ff0200720c */ /* 0x000fe20003fa6270 */
[----:B------:R-:W-:Y:S01]  /*7f60*/  IMAD R123, R5, R3, R123 ;  /* 0x00000003057b7224 */ /* 0x000fe200078e027b */
[----:B------:R-:W-:Y:S01]  /*7f70*/  LOP3.LUT R2, R7, 0x74, RZ, 0xfc, !PT ;  /* 0x0000007407027812 */ /* 0x000fe200078efcff */
[----:B------:R-:W-:Y:S01]  /*7f80*/  @!P4 IMAD.MOV R121, RZ, RZ, -R121 ;  /* 0x000000ffff79c224 */ /* 0x000fe200078e0a79 */
[C---:B------:R-:W-:Y:S02]  /*7f90*/  ISETP.GT.U32.AND P3, PT, R5.reuse, R120, PT ;  /* 0x000000780500720c */ /* 0x040fe40003f64070 */
[----:B------:R-:W-:-:S02]  /*7fa0*/  ISETP.GT.U32.AND P4, PT, R5, R123, PT ;  /* 0x0000007b0500720c */ /* 0x000fc40003f84070 */
[----:B------:R-:W-:-:S05]  /*7fb0*/  IABS R122, R2 ;  /* 0x00000002007a7213 */ /* 0x000fca0000000000 */
        /* <DEDUP_REMOVED lines=13> */
[----:B------:R-:W-:Y:S01]  /*8090*/  @!P4 IMAD.IADD R123, R123, 0x1, -R5 ;  /* 0x000000017b7bc824 */ /* 0x000fe200078e0a05 */
[----:B------:R-:W-:Y:S01]  /*80a0*/  ISETP.GE.AND P4, PT, R2, RZ, PT ;  /* 0x000000ff0200720c */ /* 0x000fe20003f86270 */
[----:B------:R-:W-:Y:S01]  /*80b0*/  IMAD R125, R5, R3, R125 ;  /* 0x00000003057d7224 */ /* 0x000fe200078e027d */
[----:B------:R-:W-:Y:S01]  /*80c0*/  LOP3.LUT R2, R7, 0x84, RZ, 0xfc, !PT ;  /* 0x0000008407027812 */ /* 0x000fe200078efcff */
[----:B------:R-:W-:Y:S02]  /*80d0*/  @!P6 IMAD.IADD R122, R122, 0x1, -R5 ;  /* 0x000000017a7ae824 */ /* 0x000fe400078e0a05 */
[----:B------:R-:W-:Y:S01]  /*80e0*/  @!P5 IMAD.MOV R123, RZ, RZ, -R123 ;  /* 0x000000ffff7bd224 */ /* 0x000fe200078e0a7b */
[----:B------:R-:W-:Y:S02]  /*80f0*/  IABS R124, R2 ;  /* 0x00000002007c7213 */ /* 0x000fe40000000000 */
[----:B------:R-:W-:-:S02]  /*8100*/  ISETP.GT.U32.AND P6, PT, R5, R122, PT ;  /* 0x0000007a0500720c */ /* 0x000fc40003fc4070 */
[----:B------:R-:W-:Y:S01]  /*8110*/  ISETP.GT.U32.AND P5, PT, R5, R125, PT ;  /* 0x0000007d0500720c */ /* 0x000fe20003fa4070 */
[----:B------:R-:W-:-:S04]  /*8120*/  IMAD.HI.U32 R3, R6, R124, RZ ;  /* 0x0000007c06037227 */ /* 0x000fc800078e00ff */
[----:B------:R-:W-:-:S04]  /*8130*/  IMAD.MOV R3, RZ, RZ, -R3 ;  /* 0x000000ffff037224 */ /* 0x000fc800078e0a03 */
[----:B------:R-:W-:Y:S02]  /*8140*/  IMAD R124, R5, R3, R124 ;  /* 0x00000003057c7224 */ /* 0x000fe400078e027c */
[--C-:B------:R-:W-:Y:S02]  /*8150*/  @!P6 IMAD.IADD R122, R122, 0x1, -R5.reuse ;  /* 0x000000017a7ae824 */ /* 0x100fe400078e0a05 */
[----:B------:R-:W-:Y:S01]  /*8160*/  @!P5 IMAD.IADD R125, R125, 0x1, -R5 ;  /* 0x000000017d7dd824 */ /* 0x000fe200078e0a05 */
[----:B------:R-:W-:Y:S01]  /*8170*/  ISETP.GE.AND P6, PT, R2, RZ, PT ;  /* 0x000000ff0200720c */ /* 0x000fe20003fc6270 */
[----:B------:R-:W-:Y:S01]  /*8180*/  @!P3 IMAD.MOV R122, RZ, RZ, -R122 ;  /* 0x000000ffff7ab224 */ /* 0x000fe200078e0a7a */
[----:B------:R-:W-:Y:S02]  /*8190*/  LOP3.LUT R2, R7, 0x8c, RZ, 0xfc, !PT ;  /* 0x0000008c07027812 */ /* 0x000fe400078efcff */
[C---:B------:R-:W-:Y:S02]  /*81a0*/  ISETP.GT.U32.AND P5, PT, R5.reuse, R125, PT ;  /* 0x0000007d0500720c */ /* 0x040fe40003fa4070 */
        /* <DEDUP_REMOVED lines=10> */
[----:B------:R-:W-:Y:S02]  /*8250*/  ISETP.GT.U32.AND P3, PT, R5, R124, PT ;  /* 0x0000007c0500720c */ /* 0x000fe40003f64070 */
[----:B------:R-:W-:-:S02]  /*8260*/  IABS R126, R2 ;  /* 0x00000002007e7213 */ /* 0x000fc40000000000 */
[----:B------:R-:W-:-:S03]  /*8270*/  ISETP.GT.U32.AND P4, PT, R5, R127, PT ;  /* 0x0000007f0500720c */ /* 0x000fc60003f84070 */
[----:B------:R-:W-:-:S04]  /*8280*/  IMAD.HI.U32 R3, R6, R126, RZ ;  /* 0x0000007e06037227 */ /* 0x000fc800078e00ff */
[----:B------:R-:W-:Y:S02]  /*8290*/  IMAD.MOV R3, RZ, RZ, -R3 ;  /* 0x000000ffff037224 */ /* 0x000fe400078e0a03 */
[--C-:B------:R-:W-:Y:S01]  /*82a0*/  @!P3 IMAD.IADD R124, R124, 0x1, -R5.reuse ;  /* 0x000000017c7cb824 */ /* 0x100fe200078e0a05 */
[----:B------:R-:W-:Y:S01]  /*82b0*/  ISETP.GE.AND P3, PT, R2, RZ, PT ;  /* 0x000000ff0200720c */ /* 0x000fe20003f66270 */
[----:B------:R-:W-:Y:S02]  /*82c0*/  IMAD R126, R5, R3, R126 ;  /* 0x00000003057e7224 */ /* 0x000fe400078e027e */
[----:B------:R-:W-:Y:S02]  /*82d0*/  VIADD R2, R8, 0x9c ;  /* 0x0000009c08027836 */ /* 0x000fe40000000000 */
[----:B------:R-:W-:Y:S02]  /*82e0*/  @!P4 IMAD.IADD R127, R127, 0x1, -R5 ;  /* 0x000000017f7fc824 */ /* 0x000fe400078e0a05 */
[----:B------:R-:W-:Y:S01]  /*82f0*/  @!P6 IMAD.MOV R124, RZ, RZ, -R124 ;  /* 0x000000ffff7ce224 */ /* 0x000fe200078e0a7c */
[----:B------:R-:W-:-:S02]  /*8300*/  ISETP.GT.U32.AND P6, PT, R5, R126, PT ;  /* 0x0000007e0500720c */ /* 0x000fc40003fc4070 */
[----:B------:R-:W-:Y:S02]  /*8310*/  IABS R129, R2 ;  /* 0x0000000200817213 */ /* 0x000fe40000000000 */
[----:B------:R-:W-:-:S03]  /*8320*/  ISETP.GT.U32.AND P4, PT, R5, R127, PT ;  /* 0x0000007f0500720c */ /* 0x000fc60003f84070 */
[----:B------:R-:W-:-:S04]  /*8330*/  IMAD.HI.U32 R3, R6, R129, RZ ;  /* 0x0000008106037227 */ /* 0x000fc800078e00ff */
[----:B------:R-:W-:Y:S02]  /*8340*/  IMAD.MOV R3, RZ, RZ, -R3 ;  /* 0x000000ffff037224 */ /* 0x000fe400078e0a03 */
[----:B------:R-:W-:Y:S02]  /*8350*/  @!P6 IMAD.IADD R126, R126, 0x1, -R5 ;  /* 0x000000017e7ee824 */ /* 0x000fe400078e0a05 */
[----:B------:R-:W-:Y:S02]  /*8360*/  IMAD R129, R5, R3, R129 ;  /* 0x0000000305817224 */ /* 0x000fe400078e0281 */
[----:B------:R-:W-:Y:S01]  /*8370*/  @!P4 IMAD.IADD R127, R127, 0x1, -R5 ;  /* 0x000000017f7fc824 */ /* 0x000fe200078e0a05 */
[----:B------:R-:W-:Y:S02]  /*8380*/  ISETP.GE.AND P4, PT, R2, RZ, PT ;  /* 0x000000ff0200720c */ /* 0x000fe40003f86270 */
[----:B------:R-:W-:Y:S01]  /*8390*/  LOP3.LUT R2, R7, 0xa4, RZ, 0xfc, !PT ;  /* 0x000000a407027812 */ /* 0x000fe200078efcff */
[----:B------:R-:W-:Y:S01]  /*83a0*/  @!P5 IMAD.MOV R127, RZ, RZ, -R127 ;  /* 0x000000ffff7fd224 */ /* 0x000fe200078e0a7f */
[----:B------:R-:W-:-:S02]  /*83b0*/  ISETP.GT.U32.AND P6, PT, R5, R126, PT ;  /* 0x0000007e0500720c */ /* 0x000fc40003fc4070 */
[----:B------:R-:W-:Y:S02]  /*83c0*/  ISETP.GT.U32.AND P5, PT, R5, R129, PT ;  /* 0x000000810500720c */ /* 0x000fe40003fa4070 */
        /* <DEDUP_REMOVED lines=20> */
[----:B------:R-:W-:Y:S02]  /*8510*/  ISETP.GT.U32.AND P4, PT, R5, R131, PT ;  /* 0x000000830500720c */ /* 0x000fe40003f84070 */
[----:B------:R-:W-:-:S02]  /*8520*/  IABS R130, R2 ;  /* 0x0000000200827213 */ /* 0x000fc40000000000 */
[----:B------:R-:W-:-:S03]  /*8530*/  ISETP.GT.U32.AND P3, PT, R5, R128, PT ;  /* 0x000000800500720c */ /* 0x000fc60003f64070 */
[----:B------:R-:W-:-:S04]  /*8540*/  IMAD.HI.U32 R3, R6, R130, RZ ;  /* 0x0000008206037227 */ /* 0x000fc800078e00ff */
[----:B------:R-:W-:Y:S02]  /*8550*/  IMAD.MOV R3, RZ, RZ, -R3 ;  /* 0x000000ffff037224 */ /* 0x000fe400078e0a03 */
[--C-:B------:R-:W-:Y:S02]  /*8560*/  @!P4 IMAD.IADD R131, R131, 0x1, -R5.reuse ;  /* 0x000000018383c824 */ /* 0x100fe400078e0a05 */
[C---:B------:R-:W-:Y:S02]  /*8570*/  IMAD R130, R5.reuse, R3, R130 ;  /* 0x0000000305827224 */ /* 0x040fe400078e0282 */
[----:B------:R-:W-:Y:S01]  /*8580*/  @!P3 IMAD.IADD R128, R128, 0x1, -R5 ;  /* 0x000000018080b824 */ /* 0x000fe200078e0a05 */
[----:B------:R-:W-:Y:S01]  /*8590*/  ISETP.GE.AND P3, PT, R2, RZ, PT ;  /* 0x000000ff0200720c */ /* 0x000fe20003f66270 */
        /* <DEDUP_REMOVED lines=30> */
[----:B------:R-:W-:Y:S02]  /*8780*/  @!P5 IMAD.IADD R133, R133, 0x1, -R5 ;  /* 0x000000018585d824 */ /* 0x000fe400078e0a05 */
[----:B------:R-:W-:Y:S01]  /*8790*/  IMAD R134, R5, R93, R134 ;  /* 0x0000005d05867224 */ /* 0x000fe200078e0286 */
[----:B------:R-:W-:Y:S01]  /*87a0*/  ISETP.GE.AND P5, PT, R2, RZ, PT ;  /* 0x000000ff0200720c */ /* 0x000fe20003fa6270 */
[----:B------:R-:W-:Y:S01]  /*87b0*/  @!P4 IMAD.MOV R133, RZ, RZ, -R133 ;  /* 0x000000ffff85c224 */ /* 0x000fe200078e0a85 */
[----:B------:R-:W-:Y:S02]  /*87c0*/  LOP3.LUT R2, R7, 0xd4, RZ, 0xfc, !PT ;  /* 0x000000d407027812 */ /* 0x000fe400078efcff */
[----:B------:R-:W-:-:S02]  /*87d0*/  ISETP.GT.U32.AND P3, PT, R5, R132, PT ;  /* 0x000000840500720c */ /* 0x000fc40003f64070 */
[----:B------:R-:W-:Y:S02]  /*87e0*/  ISETP.GT.U32.AND P4, PT, R5, R134, PT ;  /* 0x000000860500720c */ /* 0x000fe40003f84070 */
[----:B------:R-:W-:-:S05]  /*87f0*/  IABS R3, R2 ;  /* 0x0000000200037213 */ /* 0x000fca0000000000 */
[----:B------:R-:W-:-:S04]  /*8800*/  IMAD.HI.U32 R93, R6, R3, RZ ;  /* 0x00000003065d7227 */ /* 0x000fc800078e00ff */
[----:B------:R-:W-:Y:S02]  /*8810*/  IMAD.MOV R93, RZ, RZ, -R93 ;  /* 0x000000ffff5d7224 */ /* 0x000fe400078e0a5d */
[--C-:B------:R-:W-:Y:S01]  /*8820*/  @!P3 IMAD.IADD R132, R132, 0x1, -R5.reuse ;  /* 0x000000018484b824 */ /* 0x100fe200078e0a05 */
[----:B------:R-:W-:Y:S01]  /*8830*/  ISETP.GE.AND P3, PT, R2, RZ, PT ;  /* 0x000000ff0200720c */ /* 0x000fe20003f66270 */
[----:B------:R-:W-:Y:S02]  /*8840*/  VIADD R2, R8, 0xdc ;  /* 0x000000dc08027836 */ /* 0x000fe40000000000 */
[----:B------:R-:W-:Y:S02]  /*8850*/  @!P4 IMAD.IADD R134, R134, 0x1, -R5 ;  /* 0x000000018686c824 */ /* 0x000fe400078e0a05 */
[C---:B------:R-:W-:Y:S01]  /*8860*/  IMAD R3, R5.reuse, R93, R3 ;  /* 0x0000005d05037224 */ /* 0x040fe200078e0203 */
[----:B------:R-:W-:Y:S01]  /*8870*/  IABS R136, R2 ;  /* 0x0000000200887213 */ /* 0x000fe20000000000 */
[----:B------:R-:W-:Y:S01]  /*8880*/  @!P6 IMAD.MOV R132, RZ, RZ, -R132 ;  /* 0x000000ffff84e224 */ /* 0x000fe200078e0a84 */
        /* <DEDUP_REMOVED lines=12> */
[----:B------:R-:W-:Y:S01]  /*8950*/  IABS R93, R2 ;  /* 0x00000002005d7213 */ /* 0x000fe20000000000 */
[----:B--2---:R-:W-:-:S04]  /*8960*/  @!UP1 UIADD3 UR4, UPT, UPT, -UR6, 0x100000, URZ ;  /* 0x0010000006049890 */ /* 0x004fc8000fffe1ff */
[----:B------:R-:W-:Y:S02]  /*8970*/  @!UP1 USHF.L.U32 UR5, UR4, 0xb, URZ ;  /* 0x0000000b04059899 */ /* 0x000fe400080006ff */
[----:B------:R-:W-:Y:S01]  /*8980*/  @!UP1 USHF.L.U32 UR4, UR4, 0x1, URZ ;  /* 0x0000000104049899 */ /* 0x000fe200080006ff */
[----:B------:R-:W-:-:S04]  /*8990*/  IMAD.HI.U32 R135, R6, R93, RZ ;  /* 0x0000005d06877227 */ /* 0x000fc800078e00ff */
[----:B------:R-:W-:Y:S02]  /*89a0*/  IMAD.MOV R135, RZ, RZ, -R135 ;  /* 0x000000ffff877224 */ /* 0x000fe400078e0a87 */
[--C-:B------:R-:W-:Y:S02]  /*89b0*/  @!P5 IMAD.IADD R136, R136, 0x1, -R5.reuse ;  /* 0x000000018888d824 */ /* 0x100fe400078e0a05 */
[----:B------:R-:W-:Y:S01]  /*89c0*/  @!P6 IMAD.IADD R3, R3, 0x1, -R5 ;  /* 0x000000010303e824 */ /* 0x000fe200078e0a05 */
[----:B------:R-:W-:Y:S01]  /*89d0*/  ISETP.GE.AND P6, PT, R2, RZ, PT ;  /* 0x000000ff0200720c */ /* 0x000fe20003fc6270 */
[----:B------:R-:W-:Y:S01]  /*89e0*/  IMAD R2, R5, R135, R93 ;  /* 0x0000008705027224 */ /* 0x000fe200078e025d */
[----:B------:R-:W-:Y:S01]  /*89f0*/  LOP3.LUT R93, R7, 0xec, RZ, 0xfc, !PT ;  /* 0x000000ec075d7812 */ /* 0x000fe200078efcff */
[----:B------:R-:W-:Y:S01]  /*8a00*/  VOTEU.ALL UP1, P1 ;  /* 0x0000000000ff7886 */ /* 0x000fe20000820000 */
[----:B------:R-:W-:Y:S02]  /*8a10*/  ISETP.GT.U32.AND P5, PT, R5, R136, PT ;  /* 0x000000880500720c */ /* 0x000fe40003fa4070 */
[----:B------:R-:W-:-:S02]  /*8a20*/  IABS R135, R93 ;  /* 0x0000005d00877213 */ /* 0x000fc40000000000 */
[----:B------:R0:W1:Y:S01]  /*8a30*/  @!UP1 SYNCS.EXCH.64 URZ, [UR11+0xa008], UR4 ;  /* 0x00a008040bff95b2 */ /* 0x0000620008000100 */
[----:B------:R2:W-:Y:S02]  /*8a40*/  STS.U8 [R51+UR11+0x8000], R79 ;  /* 0x0080004f33007988 */ /* 0x0005e4000800000b */
[----:B--2---:R-:W-:Y:S02]  /*8a50*/  IMAD.MOV.U32 R79, RZ, RZ, R3 ;  /* 0x000000ffff4f7224 */ /* 0x004fe400078e0003 */
[----:B------:R-:W-:Y:S01]  /*8a60*/  IMAD.HI.U32 R3, R6, R135, RZ ;  /* 0x0000008706037227 */ /* 0x000fe200078e00ff */
[----:B------:R2:W-:Y:S03]  /*8a70*/  STS.U8 [R51+UR11+0x8400], R78 ;  /* 0x0084004e33007988 */ /* 0x0005e6000800000b */
[----:B------:R-:W-:Y:S02]  /*8a80*/  IMAD.MOV R3, RZ, RZ, -R3 ;  /* 0x000000ffff037224 */ /* 0x000fe400078e0a03 */
[----:B------:R-:W-:-:S02]  /*8a90*/  @!P5 IMAD.IADD R136, R136, 0x1, -R5 ;  /* 0x000000018888d824 */ /* 0x000fc400078e0a05 */
[C---:B------:R-:W-:Y:S02]  /*8aa0*/  IMAD R3, R5.reuse, R3, R135 ;  /* 0x0000000305037224 */ /* 0x040fe400078e0287 */
[----:B--2---:R-:W-:Y:S02]  /*8ab0*/  IMAD.MOV.U32 R78, RZ, RZ, R136 ;  /* 0x000000ffff4e7224 */ /* 0x004fe400078e0088 */
[----:B------:R-:W-:Y:S01]  /*8ac0*/  @!P3 IMAD.MOV R79, RZ, RZ, -R79 ;  /* 0x000000ffff4fb224 */ /* 0x000fe200078e0a4f */
[C---:B------:R-:W-:Y:S01]  /*8ad0*/  ISETP.GT.U32.AND P3, PT, R5.reuse, R2, PT ;  /* 0x000000020500720c */ /* 0x040fe20003f64070 */
[----:B------:R-:W-:Y:S01]  /*8ae0*/  @!P4 IMAD.MOV R78, RZ, RZ, -R78 ;  /* 0x000000ffff4ec224 */ /* 0x000fe200078e0a4e */
[----:B------:R-:W-:Y:S02]  /*8af0*/  ISETP.GT.U32.AND P4, PT, R5, R3, PT ;  /* 0x000000030500720c */ /* 0x000fe40003f84070 */
[----:B------:R-:W-:Y:S02]  /*8b00*/  ISETP.GE.AND P5, PT, R93, RZ, PT ;  /* 0x000000ff5d00720c */ /* 0x000fe40003fa6270 */
[----:B------:R-:W-:-:S04]  /*8b10*/  LOP3.LUT R93, R7, 0xf4, RZ, 0xfc, !PT ;  /* 0x000000f4075d7812 */ /* 0x000fc800078efcff */
[----:B------:R-:W-:-:S03]  /*8b20*/  IABS R135, R93 ;  /* 0x0000005d00877213 */ /* 0x000fc60000000000 */
[--C-:B------:R-:W-:Y:S02]  /*8b30*/  @!P3 IMAD.IADD R2, R2, 0x1, -R5.reuse ;  /* 0x000000010202b824 */ /* 0x100fe400078e0a05 */
[----:B------:R-:W-:-:S03]  /*8b40*/  @!P4 IMAD.IADD R3, R3, 0x1, -R5 ;  /* 0x000000010303c824 */ /* 0x000fc600078e0a05 */
[C---:B------:R-:W-:Y:S01]  /*8b50*/  ISETP.GT.U32.AND P3, PT, R5.reuse, R2, PT ;  /* 0x000000020500720c */ /* 0x040fe20003f64070 */
[----:B------:R-:W-:Y:S01]  /*8b60*/  IMAD.HI.U32 R137, R6, R135, RZ ;  /* 0x0000008706897227 */ /* 0x000fe200078e00ff */
[----:B------:R-:W-:-:S03]  /*8b70*/  ISETP.GT.U32.AND P4, PT, R5, R3, PT ;  /* 0x000000030500720c */ /* 0x000fc60003f84070 */
[----:B------:R-:W-:-:S04]  /*8b80*/  IMAD.MOV R137, RZ, RZ, -R137 ;  /* 0x000000ffff897224 */ /* 0x000fc800078e0a89 */
[----:B------:R-:W-:-:S04]  /*8b90*/  IMAD R135, R5, R137, R135 ;  /* 0x0000008905877224 */ /* 0x000fc800078e0287 */
[--C-:B------:R-:W-:Y:S01]  /*8ba0*/  @!P3 IMAD.IADD R2, R2, 0x1, -R5.reuse ;  /* 0x000000010202b824 */ /* 0x100fe200078e0a05 */
[----:B------:R-:W-:Y:S01]  /*8bb0*/  ISETP.GE.AND P3, PT, R93, RZ, PT ;  /* 0x000000ff5d00720c */ /* 0x000fe20003f66270 */
[----:B------:R-:W-:Y:S02]  /*8bc0*/  VIADD R93, R8, 0xfc ;  /* 0x000000fc085d7836 */ /* 0x000fe40000000000 */
[----:B------:R-:W-:Y:S01]  /*8bd0*/  @!P4 IMAD.IADD R3, R3, 0x1, -R5 ;  /* 0x000000010303c824 */ /* 0x000fe200078e0a05 */
[----:B------:R-:W-:Y:S02]  /*8be0*/  ISETP.GT.U32.AND P4, PT, R5, R135, PT ;  /* 0x000000870500720c */ /* 0x000fe40003f84070 */
[----:B------:R-:W-:-:S05]  /*8bf0*/  IABS R136, R93 ;  /* 0x0000005d00887213 */ /* 0x000fca0000000000 */
[----:B------:R-:W-:Y:S01]  /*8c00*/  IMAD.HI.U32 R137, R6, R136, RZ ;  /* 0x0000008806897227 */ /* 0x000fe200078e00ff */
[----:B------:R2:W-:Y:S03]  /*8c10*/  STS.U8 [R51+UR11+0x8800], R77 ;  /* 0x0088004d33007988 */ /* 0x0005e6000800000b */
[----:B------:R-:W-:Y:S02]  /*8c20*/  IMAD.MOV R137, RZ, RZ, -R137 ;  /* 0x000000ffff897224 */ /* 0x000fe400078e0a89 */
[----:B------:R-:W-:Y:S02]  /*8c30*/  @!P4 IMAD.IADD R135, R135, 0x1, -R5 ;  /* 0x000000018787c824 */ /* 0x000fe400078e0a05 */
[----:B--2---:R-:W-:-:S03]  /*8c40*/  IMAD.MOV.U32 R77, RZ, RZ, R2 ;  /* 0x000000ffff4d7224 */ /* 0x004fc600078e0002 */
[C---:B------:R-:W-:Y:S01]  /*8c50*/  ISETP.GT.U32.AND P4, PT, R5.reuse, R135, PT ;  /* 0x000000870500720c */ /* 0x040fe20003f84070 */
[----:B------:R-:W-:Y:S01]  /*8c60*/  IMAD R2, R5, R137, R136 ;  /* 0x0000008905027224 */ /* 0x000fe200078e0288 */
[----:B------:R-:W-:Y:S01]  /*8c70*/  LOP3.LUT R136, R7, 0x104, RZ, 0xfc, !PT ;  /* 0x0000010407887812 */ /* 0x000fe200078efcff */
[----:B------:R2:W-:Y:S03]  /*8c80*/  STS.U8 [R51+UR11+0x8c00], R76 ;  /* 0x008c004c33007988 */ /* 0x0005e6000800000b */
[----:B------:R-:W-:Y:S01]  /*8c90*/  IABS R137, R136 ;  /* 0x0000008800897213 */ /* 0x000fe20000000000 */
[----:B------:R-:W-:Y:S01]  /*8ca0*/  @!P6 IMAD.MOV R77, RZ, RZ, -R77 ;  /* 0x000000ffff4de224 */ /* 0x000fe200078e0a4d */
[----:B------:R-:W-:Y:S02]  /*8cb0*/  ISETP.GE.AND P6, PT, R93, RZ, PT ;  /* 0x000000ff5d00720c */ /* 0x000fe40003fc6270 */
[----:B------:R-:W-:Y:S01]  /*8cc0*/  LOP3.LUT R93, R51, 0x10, RZ, 0x3c, !PT ;  /* 0x00000010335d7812 */ /* 0x000fe200078e3cff */
[----:B--2---:R-:W-:-:S02]  /*8cd0*/  IMAD.MOV.U32 R76, RZ, RZ, R3 ;  /* 0x000000ffff4c7224 */ /* 0x004fc400078e0003 */
[----:B------:R-:W-:Y:S02]  /*8ce0*/  IMAD.HI.U32 R3, R6, R137, RZ ;  /* 0x0000008906037227 */ /* 0x000fe400078e00ff */
[----:B------:R2:W-:Y:S02]  /*8cf0*/  STS.U8 [R93+UR11+0x8480], R106 ;  /* 0x0084806a5d007988 */ /* 0x0005e4000800000b */
[----:B------:R-:W-:Y:S02]  /*8d00*/  IMAD.MOV R3, RZ, RZ, -R3 ;  /* 0x000000ffff037224 */ /* 0x000fe400078e0a03 */
[----:B------:R-:W-:Y:S02]  /*8d10*/  @!P4 IMAD.IADD R135, R135, 0x1, -R5 ;  /* 0x000000018787c824 */ /* 0x000fe400078e0a05 */
[----:B------:R-:W-:Y:S01]  /*8d20*/  @!P5 IMAD.MOV R76, RZ, RZ, -R76 ;  /* 0x000000ffff4cd224 */ /* 0x000fe200078e0a4c */
[C---:B------:R-:W-:Y:S01]  /*8d30*/  ISETP.GT.U32.AND P5, PT, R5.reuse, R2, PT ;  /* 0x000000020500720c */ /* 0x040fe20003fa4070 */
[----:B------:R-:W-:-:S02]  /*8d40*/  IMAD R3, R5, R3, R137 ;  /* 0x0000000305037224 */ /* 0x000fc400078e0289 */
[----:B--2---:R-:W-:-:S04]  /*8d50*/  IMAD.MOV.U32 R106, RZ, RZ, R135 ;  /* 0x000000ffff6a7224 */ /* 0x004fc800078e0087 */
[----:B------:R-:W-:Y:S01]  /*8d60*/  @!P3 IMAD.MOV R106, RZ, RZ, -R106 ;  /* 0x000000ffff6ab224 */ /* 0x000fe200078e0a6a */
[----:B------:R-:W-:Y:S01]  /*8d70*/  ISETP.GT.U32.AND P3, PT, R5, R3, PT ;  /* 0x000000030500720c */ /* 0x000fe20003f64070 */
[----:B------:R2:W-:Y:S04]  /*8d80*/  STS.U8 [R93+UR11+0x8080], R113 ;  /* 0x008080715d007988 */ /* 0x0005e8000800000b */
[----:B------:R-:W-:Y:S01]  /*8d90*/  @!P5 IMAD.IADD R2, R2, 0x1, -R5 ;  /* 0x000000010202d824 */ /* 0x000fe200078e0a05 */
[----:B------:R-:W-:Y:S02]  /*8da0*/  ISETP.GE.AND P4, PT, R136, RZ, PT ;  /* 0x000000ff8800720c */ /* 0x000fe40003f86270 */
[----:B--2---:R-:W-:Y:S02]  /*8db0*/  LOP3.LUT R113, R7, 0x10c, RZ, 0xfc, !PT ;  /* 0x0000010c07717812 */ /* 0x004fe400078efcff */
[----:B------:R-:W-:-:S03]  /*8dc0*/  ISETP.GT.U32.AND P5, PT, R5, R2, PT ;  /* 0x000000020500720c */ /* 0x000fc60003fa4070 */
[----:B------:R-:W-:Y:S01]  /*8dd0*/  @!P3 IMAD.IADD R3, R3, 0x1, -R5 ;  /* 0x000000010303b824 */ /* 0x000fe200078e0a05 */
[----:B------:R-:W-:-:S04]  /*8de0*/  IABS R136, R113 ;  /* 0x0000007100887213 */ /* 0x000fc80000000000 */
[----:B------:R-:W-:Y:S01]  /*8df0*/  ISETP.GT.U32.AND P3, PT, R5, R3, PT ;  /* 0x000000030500720c */ /* 0x000fe20003f64070 */
[----:B------:R-:W-:-:S04]  /*8e00*/  IMAD.HI.U32 R137, R6, R136, RZ ;  /* 0x0000008806897227 */ /* 0x000fc800078e00ff */
[----:B------:R-:W-:Y:S02]  /*8e10*/  IMAD.MOV R137, RZ, RZ, -R137 ;  /* 0x000000ffff897224 */ /* 0x000fe400078e0a89 */
[----:B------:R-:W-:Y:S01]  /*8e20*/  @!P5 IMAD.IADD R2, R2, 0x1, -R5 ;  /* 0x000000010202d824 */ /* 0x000fe200078e0a05 */
[----:B------:R-:W-:Y:S01]  /*8e30*/  ISETP.GE.AND P5, PT, R113, RZ, PT ;  /* 0x000000ff7100720c */ /* 0x000fe20003fa6270 */
[----:B------:R-:W-:-:S04]  /*8e40*/  IMAD R113, R5, R137, R136 ;  /* 0x0000008905717224 */ /* 0x000fc800078e0288 */
[----:B------:R-:W-:Y:S01]  /*8e50*/  @!P3 IMAD.IADD R3, R3, 0x1, -R5 ;  /* 0x000000010303b824 */ /* 0x000fe200078e0a05 */
[----:B------:R-:W-:Y:S02]  /*8e60*/  ISETP.GT.U32.AND P3, PT, R5, R113, PT ;  /* 0x000000710500720c */ /* 0x000fe40003f64070 */
[----:B------:R-:W-:Y:S01]  /*8e70*/  LOP3.LUT R135, R7, 0x114, RZ, 0xfc, !PT ;  /* 0x0000011407877812 */ /* 0x000fe200078efcff */
[----:B------:R2:W-:Y:S03]  /*8e80*/  STS.U8 [R93+UR11+0x8880], R99 ;  /* 0x008880635d007988 */ /* 0x0005e6000800000b */
[----:B------:R-:W-:-:S05]  /*8e90*/  IABS R136, R135 ;  /* 0x0000008700887213 */ /* 0x000fca0000000000 */
[----:B------:R-:W-:-:S04]  /*8ea0*/  IMAD.HI.U32 R137, R6, R136, RZ ;  /* 0x0000008806897227 */ /* 0x000fc800078e00ff */
[----:B--2---:R-:W-:Y:S02]  /*8eb0*/  IMAD.MOV.U32 R99, RZ, RZ, R2 ;  /* 0x000000ffff637224 */ /* 0x004fe400078e0002 */
[----:B------:R-:W-:Y:S02]  /*8ec0*/  @!P3 IMAD.IADD R113, R113, 0x1, -R5 ;  /* 0x000000017171b824 */ /* 0x000fe400078e0a05 */
[----:B------:R-:W-:Y:S01]  /*8ed0*/  @!P6 IMAD.MOV R99, RZ, RZ, -R99 ;  /* 0x000000ffff63e224 */ /* 0x000fe200078e0a63 */
[----:B------:R-:W-:Y:S01]  /*8ee0*/  ISETP.GE.AND P6, PT, R135, RZ, PT ;  /* 0x000000ff8700720c */ /* 0x000fe20003fc6270 */
[----:B------:R-:W-:Y:S01]  /*8ef0*/  IMAD.MOV R137, RZ, RZ, -R137 ;  /* 0x000000ffff897224 */ /* 0x000fe200078e0a89 */
[C---:B------:R-:W-:Y:S01]  /*8f00*/  ISETP.GT.U32.AND P3, PT, R5.reuse, R113, PT ;  /* 0x000000710500720c */ /* 0x040fe20003f64070 */
[----:B------:R-:W-:Y:S02]  /*8f10*/  VIADD R135, R8, 0x11c ;  /* 0x0000011c08877836 */ /* 0x000fe40000000000 */
[----:B------:R-:W-:-:S03]  /*8f20*/  IMAD R2, R5, R137, R136 ;  /* 0x0000008905027224 */ /* 0x000fc600078e0288 */
[----:B------:R-:W-:Y:S01]  /*8f30*/  IABS R136, R135 ;  /* 0x0000008700887213 */ /* 0x000fe20000000000 */
[----:B------:R2:W-:Y:S01]  /*8f40*/  STS.U8 [R93+UR11+0x8c80], R91 ;  /* 0x008c805b5d007988 */ /* 0x0005e2000800000b */
[----:B------:R-:W-:Y:S01]  /*8f50*/  LOP3.LUT R151, R51, 0x20, RZ, 0x3c, !PT ;  /* 0x0000002033977812 */ /* 0x000fe200078e3cff */
[----:B--2---:R-:W-:Y:S02]  /*8f60*/  IMAD.MOV.U32 R91, RZ, RZ, R3 ;  /* 0x000000ffff5b7224 */ /* 0x004fe400078e0003 */
[----:B------:R-:W-:Y:S02]  /*8f70*/  IMAD.HI.U32 R3, R6, R136, RZ ;  /* 0x0000008806037227 */ /* 0x000fe400078e00ff */
[----:B------:R-:W-:Y:S02]  /*8f80*/  STS.U8 [R151+UR11+0x8100], R112 ;  /* 0x0081007097007988 */ /* 0x000fe4000800000b */
[----:B------:R-:W-:Y:S02]  /*8f90*/  IMAD.MOV R3, RZ, RZ, -R3 ;  /* 0x000000ffff037224 */ /* 0x000fe400078e0a03 */
[----:B------:R-:W-:Y:S01]  /*8fa0*/  @!P3 IMAD.IADD R113, R113, 0x1, -R5 ;  /* 0x000000017171b824 */ /* 0x000fe200078e0a05 */
[----:B------:R2:W-:Y:S01]  /*8fb0*/  STS.U8 [R151+UR11+0x8500], R105 ;  /* 0x0085006997007988 */ /* 0x0005e2000800000b */
[----:B------:R-:W-:Y:S01]  /*8fc0*/  @!P4 IMAD.MOV R91, RZ, RZ, -R91 ;  /* 0x000000ffff5bc224 */ /* 0x000fe200078e0a5b */
[C---:B------:R-:W-:Y:S01]  /*8fd0*/  ISETP.GT.U32.AND P4, PT, R5.reuse, R2, PT ;  /* 0x000000020500720c */ /* 0x040fe20003f84070 */
[----:B------:R-:W-:-:S02]  /*8fe0*/  IMAD R3, R5, R3, R136 ;  /* 0x0000000305037224 */ /* 0x000fc400078e0288 */
[----:B--2---:R-:W-:-:S04]  /*8ff0*/  IMAD.MOV.U32 R105, RZ, RZ, R113 ;  /* 0x000000ffff697224 */ /* 0x004fc800078e0071 */
[----:B------:R-:W-:Y:S01]  /*9000*/  @!P5 IMAD.MOV R105, RZ, RZ, -R105 ;  /* 0x000000ffff69d224 */ /* 0x000fe200078e0a69 */
[----:B------:R-:W-:-:S05]  /*9010*/  ISETP.GT.U32.AND P5, PT, R5, R3, PT ;  /* 0x000000030500720c */ /* 0x000fca0003fa4070 */
[--C-:B------:R-:W-:Y:S01]  /*9020*/  @!P4 IMAD.IADD R2, R2, 0x1, -R5.reuse ;  /* 0x000000010202c824 */ /* 0x100fe200078e0a05 */
[----:B------:R-:W-:Y:S02]  /*9030*/  LOP3.LUT R112, R7, 0x124, RZ, 0xfc, !PT ;  /* 0x0000012407707812 */ /* 0x000fe400078efcff */
[----:B------:R-:W-:Y:S02]  /*9040*/  ISETP.GE.AND P3, PT, R135, RZ, PT ;  /* 0x000000ff8700720c */ /* 0x000fe40003f66270 */
[----:B------:R-:W-:Y:S02]  /*9050*/  ISETP.GT.U32.AND P4, PT, R5, R2, PT ;  /* 0x000000020500720c */ /* 0x000fe40003f84070 */
[----:B------:R-:W-:Y:S01]  /*9060*/  IABS R135, R112 ;  /* 0x0000007000877213 */ /* 0x000fe20000000000 */
[----:B------:R-:W-:-:S04]  /*9070*/  @!P5 IMAD.IADD R3, R3, 0x1, -R5 ;  /* 0x000000010303d824 */ /* 0x000fc800078e0a05 */
[----:B------:R-:W-:Y:S01]  /*9080*/  IMAD.HI.U32 R136, R6, R135, RZ ;  /* 0x0000008706887227 */ /* 0x000fe200078e00ff */
[----:B------:R-:W-:-:S03]  /*9090*/  ISETP.GT.U32.AND P5, PT, R5, R3, PT ;  /* 0x000000030500720c */ /* 0x000fc60003fa4070 */
[----:B------:R-:W-:Y:S02]  /*90a0*/  IMAD.MOV R136, RZ, RZ, -R136 ;  /* 0x000000ffff887224 */ /* 0x000fe400078e0a88 */
[----:B------:R-:W-:Y:S01]  /*90b0*/  @!P4 IMAD.IADD R2, R2, 0x1, -R5 ;  /* 0x000000010202c824 */ /* 0x000fe200078e0a05 */
[----:B------:R-:W-:Y:S01]  /*90c0*/  ISETP.GE.AND P4, PT, R112, RZ, PT ;  /* 0x000000ff7000720c */ /* 0x000fe20003f86270 */
[----:B------:R-:W-:Y:S01]  /*90d0*/  IMAD R112, R5, R136, R135 ;  /* 0x0000008805707224 */ /* 0x000fe200078e0287 */
[----:B------:R-:W-:-:S05]  /*90e0*/  LOP3.LUT R113, R7, 0x12c, RZ, 0xfc, !PT ;  /* 0x0000012c07717812 */ /* 0x000fca00078efcff */
[----:B------:R-:W-:Y:S01]  /*90f0*/  @!P5 IMAD.IADD R3, R3, 0x1, -R5 ;  /* 0x000000010303d824 */ /* 0x000fe200078e0a05 */
[----:B------:R-:W-:Y:S02]  /*9100*/  ISETP.GT.U32.AND P5, PT, R5, R112, PT ;  /* 0x000000700500720c */ /* 0x000fe40003fa4070 */
[----:B------:R-:W-:Y:S01]  /*9110*/  IABS R135, R113 ;  /* 0x0000007100877213 */ /* 0x000fe20000000000 */
[----:B------:R2:W-:Y:S04]  /*9120*/  STS.U8 [R151+UR11+0x8900], R98 ;  /* 0x0089006297007988 */ /* 0x0005e8000800000b */
[----:B------:R-:W-:-:S04]  /*9130*/  IMAD.HI.U32 R136, R6, R135, RZ ;  /* 0x0000008706887227 */ /* 0x000fc800078e00ff */
[----:B--2---:R-:W-:Y:S02]  /*9140*/  IMAD.MOV.U32 R98, RZ, RZ, R2 ;  /* 0x000000ffff627224 */ /* 0x004fe400078e0002 */
[----:B------:R-:W-:Y:S02]  /*9150*/  @!P5 IMAD.IADD R112, R112, 0x1, -R5 ;  /* 0x000000017070d824 */ /* 0x000fe400078e0a05 */
[----:B------:R-:W-:Y:S01]  /*9160*/  @!P6 IMAD.MOV R98, RZ, RZ, -R98 ;  /* 0x000000ffff62e224 */ /* 0x000fe200078e0a62 */
[----:B------:R-:W-:Y:S01]  /*9170*/  ISETP.GE.AND P6, PT, R113, RZ, PT ;  /* 0x000000ff7100720c */ /* 0x000fe20003fc6270 */
[----:B------:R-:W-:Y:S01]  /*9180*/  IMAD.MOV R136, RZ, RZ, -R136 ;  /* 0x000000ffff887224 */ /* 0x000fe200078e0a88 */
[----:B------:R-:W-:Y:S02]  /*9190*/  LOP3.LUT R113, R7, 0x134, RZ, 0xfc, !PT ;  /* 0x0000013407717812 */ /* 0x000fe400078efcff */
[C---:B------:R-:W-:Y:S01]  /*91a0*/  ISETP.GT.U32.AND P5, PT, R5.reuse, R112, PT ;  /* 0x000000700500720c */ /* 0x040fe20003fa4070 */
[----:B------:R-:W-:Y:S01]  /*91b0*/  IMAD R2, R5, R136, R135 ;  /* 0x0000008805027224 */ /* 0x000fe200078e0287 */
[----:B------:R-:W-:Y:S01]  /*91c0*/  IABS R135, R113 ;  /* 0x0000007100877213 */ /* 0x000fe20000000000 */
[----:B------:R2:W-:Y:S01]  /*91d0*/  STS.U8 [R151+UR11+0x8d00], R90 ;  /* 0x008d005a97007988 */ /* 0x0005e2000800000b */
[----:B------:R-:W-:Y:S01]  /*91e0*/  LOP3.LUT R136, R51, 0x30, RZ, 0x3c, !PT ;  /* 0x0000003033887812 */ /* 0x000fe200078e3cff */
[----:B--2---:R-:W-:-:S02]  /*91f0*/  IMAD.MOV.U32 R90, RZ, RZ, R3 ;  /* 0x000000ffff5a7224 */ /* 0x004fc400078e0003 */
        /* <DEDUP_REMOVED lines=11> */
[--C-:B------:R-:W-:Y:S02]  /*92b0*/  @!P3 IMAD.IADD R2, R2, 0x1, -R5.reuse ;  /* 0x000000010202b824 */ /* 0x100fe400078e0a05 */
[----:B------:R-:W-:Y:S01]  /*92c0*/  VIADD R111, R8, 0x13c ;  /* 0x0000013c086f7836 */ /* 0x000fe20000000000 */
        /* <DEDUP_REMOVED lines=50> */
[----:B------:R-:W-:Y:S02]  /*95f0*/  IMAD R110, R5, R113, R112 ;  /* 0x00000071056e7224 */ /* 0x000fe400078e0270 */
[----:B------:R-:W-:-:S04]  /*9600*/  VIADD R111, R8, 0x15c ;  /* 0x0000015c086f7836 */ /* 0x000fc80000000000 */
        /* <DEDUP_REMOVED lines=14> */
[----:B------:R2:W-:Y:S02]  /*96f0*/  STS.U8 [R135+UR11+0x8e00], R88 ;  /* 0x008e005887007988 */ /* 0x0005e4000800000b */
[----:B--2---:R-:W-:Y:S01]  /*9700*/  IMAD.MOV.U32 R88, RZ, RZ, R3 ;  /* 0x000000ffff587224 */ /* 0x004fe200078e0003 */
[----:B------:R-:W-:Y:S01]  /*9710*/  LOP3.LUT R135, R51, 0x50, RZ, 0x3c, !PT ;  /* 0x0000005033877812 */ /* 0x000fe200078e3cff */
[----:B------:R-:W-:-:S04]  /*9720*/  IMAD.HI.U32 R3, R6, R112, RZ ;  /* 0x0000007006037227 */ /* 0x000fc800078e00ff */
[----:B------:R-:W-:Y:S02]  /*9730*/  IMAD.MOV R3, RZ, RZ, -R3 ;  /* 0x000000ffff037224 */ /* 0x000fe400078e0a03 */
[----:B------:R-:W-:Y:S01]  /*9740*/  @!P3 IMAD.IADD R110, R110, 0x1, -R5 ;  /* 0x000000016e6eb824 */ /* 0x000fe200078e0a05 */
[----:B------:R-:W-:Y:S01]  /*9750*/  STS.U8 [R135+UR11+0x8280], R109 ;  /* 0x0082806d87007988 */ /* 0x000fe2000800000b */
[----:B------:R-:W-:Y:S01]  /*9760*/  @!P4 IMAD.MOV R88, RZ, RZ, -R88 ;  /* 0x000000ffff58c224 */ /* 0x000fe200078e0a58 */
[C---:B------:R-:W-:Y:S01]  /*9770*/  ISETP.GT.U32.AND P4, PT, R5.reuse, R2, PT ;  /* 0x000000020500720c */ /* 0x040fe20003f84070 */
[----:B------:R-:W-:Y:S01]  /*9780*/  IMAD R3, R5, R3, R112 ;  /* 0x0000000305037224 */ /* 0x000fe200078e0270 */
[----:B---3--:R2:W-:Y:S02]  /*9790*/  STS.U8 [R135+UR11+0x8680], R102 ;  /* 0x0086806687007988 */ /* 0x0085e4000800000b */
[----:B--2---:R-:W-:-:S04]  /*97a0*/  IMAD.MOV.U32 R102, RZ, RZ, R110 ;  /* 0x000000ffff667224 */ /* 0x004fc800078e006e */
[----:B------:R-:W-:Y:S01]  /*97b0*/  @!P5 IMAD.MOV R102, RZ, RZ, -R102 ;  /* 0x000000ffff66d224 */ /* 0x000fe200078e0a66 */
[----:B------:R-:W-:-:S04]  /*97c0*/  ISETP.GT.U32.AND P5, PT, R5, R3, PT ;  /* 0x000000030500720c */ /* 0x000fc80003fa4070 */
[--C-:B------:R-:W-:Y:S01]  /*97d0*/  @!P4 IMAD.IADD R2, R2, 0x1, -R5.reuse ;  /* 0x000000010202c824 */ /* 0x100fe200078e0a05 */
[----:B------:R-:W-:Y:S02]  /*97e0*/  LOP3.LUT R109, R7, 0x16c, RZ, 0xfc, !PT ;  /* 0x0000016c076d7812 */ /* 0x000fe400078efcff */
[----:B------:R-:W-:Y:S02]  /*97f0*/  ISETP.GE.AND P3, PT, R111, RZ, PT ;  /* 0x000000ff6f00720c */ /* 0x000fe40003f66270 */
[----:B------:R-:W-:Y:S02]  /*9800*/  ISETP.GT.U32.AND P4, PT, R5, R2, PT ;  /* 0x000000020500720c */ /* 0x000fe40003f84070 */
[----:B------:R-:W-:Y:S02]  /*9810*/  IABS R111, R109 ;  /* 0x0000006d006f7213 */ /* 0x000fe40000000000 */
[----:B------:R-:W-:-:S03]  /*9820*/  @!P5 IMAD.IADD R3, R3, 0x1, -R5 ;  /* 0x000000010303d824 */ /* 0x000fc600078e0a05 */
[----:B------:R-:W-:Y:S02]  /*9830*/  IMAD.HI.U32 R112, R6, R111, RZ ;  /* 0x0000006f06707227 */ /* 0x000fe400078e00ff */
[----:B------:R-:W-:Y:S02]  /*9840*/  ISETP.GT.U32.AND P5, PT, R5, R3, PT ;  /* 0x000000030500720c */ /* 0x000fe40003fa4070 */
[----:B------:R-:W-:Y:S02]  /*9850*/  IMAD.MOV R112, RZ, RZ, -R112 ;  /* 0x000000ffff707224 */ /* 0x000fe400078e0a70 */
[----:B------:R-:W-:Y:S01]  /*9860*/  @!P4 IMAD.IADD R2, R2, 0x1, -R5 ;  /* 0x000000010202c824 */ /* 0x000fe200078e0a05 */
[----:B------:R-:W-:Y:S01]  /*9870*/  ISETP.GE.AND P4, PT, R109, RZ, PT ;  /* 0x000000ff6d00720c */ /* 0x000fe20003f86270 */
[----:B------:R-:W-:Y:S01]  /*9880*/  IMAD R109, R5, R112, R111 ;  /* 0x00000070056d7224 */ /* 0x000fe200078e026f */
[----:B------:R-:W-:-:S06]  /*9890*/  LOP3.LUT R110, R7, 0x174, RZ, 0xfc, !PT ;  /* 0x00000174076e7812 */ /* 0x000fcc00078efcff */
[----:B------:R-:W-:Y:S01]  /*98a0*/  @!P5 IMAD.IADD R3, R3, 0x1, -R5 ;  /* 0x000000010303d824 */ /* 0x000fe200078e0a05 */
[----:B------:R-:W-:Y:S02]  /*98b0*/  ISETP.GT.U32.AND P5, PT, R5, R109, PT ;  /* 0x0000006d0500720c */ /* 0x000fe40003fa4070 */
[----:B------:R-:W-:Y:S01]  /*98c0*/  IABS R111, R110 ;  /* 0x0000006e006f7213 */ /* 0x000fe20000000000 */
[----:B----4-:R2:W-:Y:S04]  /*98d0*/  STS.U8 [R135+UR11+0x8a80], R95 ;  /* 0x008a805f87007988 */ /* 0x0105e8000800000b */
        /* <DEDUP_REMOVED lines=20> */
[----:B-----5:R2:W-:Y:S02]  /*9a20*/  STS.U8 [R135+UR11+0x8700], R101 ;  /* 0x0087006587007988 */ /* 0x0205e4000800000b */
        /* <DEDUP_REMOVED lines=10> */
[C---:B------:R-:W-:Y:S02]  /*9ad0*/  ISETP.GT.U32.AND P4, PT, R5.reuse, R3, PT ;  /* 0x000000030500720c */ /* 0x040fe40003f84070 */
        /* <DEDUP_REMOVED lines=8> */
[----:B------:R2:W-:Y:S04]  /*9b60*/  STS.U8 [R135+UR11+0x8b00], R94 ;  /* 0x008b005e87007988 */ /* 0x0005e8000800000b */
[----:B------:R-:W-:Y:S01]  /*9b70*/  IMAD.HI.U32 R111, R6, R110, RZ ;  /* 0x0000006e066f7227 */ /* 0x000fe200078e00ff */
[----:B------:R3:W-:Y:S03]  /*9b80*/  STS.U8 [R135+UR11+0x8f00], R86 ;  /* 0x008f005687007988 */ /* 0x0007e6000800000b */
[----:B------:R-:W-:-:S02]  /*9b90*/  IMAD.MOV R111, RZ, RZ, -R111 ;  /* 0x000000ffff6f7224 */ /* 0x000fc400078e0a6f */
[----:B--2---:R-:W-:Y:S02]  /*9ba0*/  IMAD.MOV.U32 R94, RZ, RZ, R2 ;  /* 0x000000ffff5e7224 */ /* 0x004fe400078e0002 */
[----:B------:R-:W-:Y:S02]  /*9bb0*/  @!P4 IMAD.IADD R108, R108, 0x1, -R5 ;  /* 0x000000016c6cc824 */ /* 0x000fe400078e0a05 */
[----:B------:R-:W-:Y:S01]  /*9bc0*/  @!P6 IMAD.MOV R94, RZ, RZ, -R94 ;  /* 0x000000ffff5ee224 */ /* 0x000fe200078e0a5e */
[----:B------:R-:W-:Y:S01]  /*9bd0*/  ISETP.GE.AND P6, PT, R109, RZ, PT ;  /* 0x000000ff6d00720c */ /* 0x000fe20003fc6270 */
[----:B------:R-:W-:Y:S01]  /*9be0*/  IMAD R2, R5, R111, R110 ;  /* 0x0000006f05027224 */ /* 0x000fe200078e026e */
[----:B------:R-:W-:Y:S01]  /*9bf0*/  LOP3.LUT R109, R7, 0x194, RZ, 0xfc, !PT ;  /* 0x00000194076d7812 */ /* 0x000fe200078efcff */
[----:B---3--:R-:W-:Y:S01]  /*9c00*/  IMAD.MOV.U32 R86, RZ, RZ, R3 ;  /* 0x000000ffff567224 */ /* 0x008fe200078e0003 */
[----:B------:R-:W-:Y:S02]  /*9c10*/  ISETP.GT.U32.AND P4, PT, R5, R108, PT ;  /* 0x0000006c0500720c */ /* 0x000fe40003f84070 */
[----:B------:R-:W-:Y:S01]  /*9c20*/  LOP3.LUT R111, R51, 0x70, RZ, 0x3c, !PT ;  /* 0x00000070336f7812 */ /* 0x000fe200078e3cff */
[----:B------:R-:W-:Y:S01]  /*9c30*/  @!P5 IMAD.MOV R86, RZ, RZ, -R86 ;  /* 0x000000ffff56d224 */ /* 0x000fe200078e0a56 */
[----:B------:R-:W-:-:S02]  /*9c40*/  IABS R110, R109 ;  /* 0x0000006d006e7213 */ /* 0x000fc40000000000 */
[----:B------:R-:W-:Y:S01]  /*9c50*/  ISETP.GT.U32.AND P5, PT, R5, R2, PT ;  /* 0x000000020500720c */ /* 0x000fe20003fa4070 */
[----:B------:R2:W-:Y:S06]  /*9c60*/  STS.U8 [R111+UR11+0x8380], R107 ;  /* 0x0083806b6f007988 */ /* 0x0005ec000800000b */
[----:B------:R-:W-:Y:S02]  /*9c70*/  @!P4 IMAD.IADD R108, R108, 0x1, -R5 ;  /* 0x000000016c6cc824 */ /* 0x000fe400078e0a05 */
[----:B--2---:R-:W-:Y:S01]  /*9c80*/  IMAD.HI.U32 R107, R6, R110, RZ ;  /* 0x0000006e066b7227 */ /* 0x004fe200078e00ff */
[----:B------:R2:W-:Y:S03]  /*9c90*/  STS.U8 [R111+UR11+0x8780], R100 ;  /* 0x008780646f007988 */ /* 0x0005e6000800000b */
[----:B------:R-:W-:-:S02]  /*9ca0*/  IMAD.MOV R107, RZ, RZ, -R107 ;  /* 0x000000ffff6b7224 */ /* 0x000fc400078e0a6b */
[----:B------:R-:W-:Y:S02]  /*9cb0*/  @!P5 IMAD.IADD R2, R2, 0x1, -R5 ;  /* 0x000000010202d824 */ /* 0x000fe400078e0a05 */
[C---:B------:R-:W-:Y:S02]  /*9cc0*/  IMAD R3, R5.reuse, R107, R110 ;  /* 0x0000006b05037224 */ /* 0x040fe400078e026e */
[----:B--2---:R-:W-:Y:S01]  /*9cd0*/  IMAD.MOV.U32 R100, RZ, RZ, R108 ;  /* 0x000000ffff647224 */ /* 0x004fe200078e006c */
[C---:B------:R-:W-:Y:S01]  /*9ce0*/  ISETP.GT.U32.AND P5, PT, R5.reuse, R2, PT ;  /* 0x000000020500720c */ /* 0x040fe20003fa4070 */
[----:B------:R-:W-:Y:S02]  /*9cf0*/  VIADD R107, R8, 0x19c ;  /* 0x0000019c086b7836 */ /* 0x000fe40000000000 */
[----:B------:R-:W-:Y:S01]  /*9d00*/  @!P3 IMAD.MOV R100, RZ, RZ, -R100 ;  /* 0x000000ffff64b224 */ /* 0x000fe200078e0a64 */
[----:B------:R-:W-:Y:S02]  /*9d10*/  ISETP.GT.U32.AND P3, PT, R5, R3, PT ;  /* 0x000000030500720c */ /* 0x000fe40003f64070 */
[----:B------:R-:W-:-:S02]  /*9d20*/  ISETP.GE.AND P4, PT, R109, RZ, PT ;  /* 0x000000ff6d00720c */ /* 0x000fc40003f86270 */
[----:B------:R-:W-:-:S05]  /*9d30*/  IABS R109, R107 ;  /* 0x0000006b006d7213 */ /* 0x000fca0000000000 */
[----:B------:R-:W-:-:S04]  /*9d40*/  IMAD.HI.U32 R110, R6, R109, RZ ;  /* 0x0000006d066e7227 */ /* 0x000fc800078e00ff */
[--C-:B------:R-:W-:Y:S02]  /*9d50*/  @!P3 IMAD.IADD R3, R3, 0x1, -R5.reuse ;  /* 0x000000010303b824 */ /* 0x100fe400078e0a05 */
[----:B------:R-:W-:Y:S02]  /*9d60*/  IMAD.MOV R110, RZ, RZ, -R110 ;  /* 0x000000ffff6e7224 */ /* 0x000fe400078e0a6e */
[----:B------:R-:W-:Y:S01]  /*9d70*/  @!P5 IMAD.IADD R2, R2, 0x1, -R5 ;  /* 0x000000010202d824 */ /* 0x000fe200078e0a05 */
[----:B------:R-:W-:Y:S01]  /*9d80*/  ISETP.GE.AND P5, PT, R107, RZ, PT ;  /* 0x000000ff6b00720c */ /* 0x000fe20003fa6270 */
[----:B------:R2:W-:Y:S01]  /*9d90*/  STS.U8 [R111+UR11+0x8b80], R92 ;  /* 0x008b805c6f007988 */ /* 0x0005e2000800000b */
[----:B------:R-:W-:Y:S01]  /*9da0*/  IMAD R107, R5, R110, R109 ;  /* 0x0000006e056b7224 */ /* 0x000fe200078e026d */
[----:B------:R-:W-:Y:S02]  /*9db0*/  LOP3.LUT R108, R7, 0x1a4, RZ, 0xfc, !PT ;  /* 0x000001a4076c7812 */ /* 0x000fe400078efcff */
[----:B------:R-:W-:-:S02]  /*9dc0*/  ISETP.GT.U32.AND P3, PT, R5, R3, PT ;  /* 0x000000030500720c */ /* 0x000fc40003f64070 */
[----:B------:R-:W-:Y:S01]  /*9dd0*/  IABS R109, R108 ;  /* 0x0000006c006d7213 */ /* 0x000fe20000000000 */
[----:B--2---:R-:W-:-:S04]  /*9de0*/  IMAD.MOV.U32 R92, RZ, RZ, R2 ;  /* 0x000000ffff5c7224 */ /* 0x004fc800078e0002 */
[----:B------:R-:W-:Y:S01]  /*9df0*/  @!P6 IMAD.MOV R92, RZ, RZ, -R92 ;  /* 0x000000ffff5ce224 */ /* 0x000fe200078e0a5c */
[----:B------:R-:W-:Y:S01]  /*9e00*/  ISETP.GT.U32.AND P6, PT, R5, R107, PT ;  /* 0x0000006b0500720c */ /* 0x000fe20003fc4070 */
[----:B------:R-:W-:Y:S01]  /*9e10*/  IMAD.HI.U32 R110, R6, R109, RZ ;  /* 0x0000006d066e7227 */ /* 0x000fe200078e00ff */
[----:B------:R2:W-:Y:S03]  /*9e20*/  STS.U8 [R111+UR11+0x8f80], R85 ;  /* 0x008f80556f007988 */ /* 0x0005e6000800000b */
[----:B------:R-:W-:Y:S02]  /*9e30*/  IMAD.MOV R110, RZ, RZ, -R110 ;  /* 0x000000ffff6e7224 */ /* 0x000fe400078e0a6e */
[----:B------:R-:W-:Y:S01]  /*9e40*/  @!P3 IMAD.IADD R3, R3, 0x1, -R5 ;  /* 0x000000010303b824 */ /* 0x000fe200078e0a05 */
[----:B------:R-:W-:Y:S01]  /*9e50*/  ISETP.GE.AND P3, PT, R108, RZ, PT ;  /* 0x000000ff6c00720c */ /* 0x000fe20003f66270 */
[----:B------:R-:W-:-:S02]  /*9e60*/  IMAD R108, R5, R110, R109 ;  /* 0x0000006e056c7224 */ /* 0x000fc400078e026d */
[----:B--2---:R-:W-:Y:S02]  /*9e70*/  IMAD.MOV.U32 R85, RZ, RZ, R3 ;  /* 0x000000ffff557224 */ /* 0x004fe400078e0003 */
[----:B------:R-:W-:Y:S02]  /*9e80*/  @!P6 IMAD.IADD R107, R107, 0x1, -R5 ;  /* 0x000000016b6be824 */ /* 0x000fe400078e0a05 */
[----:B------:R-:W-:Y:S01]  /*9e90*/  @!P4 IMAD.MOV R85, RZ, RZ, -R85 ;  /* 0x000000ffff55c224 */ /* 0x000fe200078e0a55 */
[----:B------:R-:W-:Y:S02]  /*9ea0*/  ISETP.GT.U32.AND P4, PT, R5, R108, PT ;  /* 0x0000006c0500720c */ /* 0x000fe40003f84070 */
[----:B------:R-:W-:Y:S02]  /*9eb0*/  LOP3.LUT R2, R7, 0x1ac, RZ, 0xfc, !PT ;  /* 0x000001ac07027812 */ /* 0x000fe400078efcff */
[----:B------:R-:W-:Y:S02]  /*9ec0*/  ISETP.GT.U32.AND P6, PT, R5, R107, PT ;  /* 0x0000006b0500720c */ /* 0x000fe40003fc4070 */
[----:B------:R-:W-:-:S05]  /*9ed0*/  IABS R109, R2 ;  /* 0x00000002006d7213 */ /* 0x000fca0000000000 */
[----:B------:R-:W-:-:S04]  /*9ee0*/  IMAD.HI.U32 R110, R6, R109, RZ ;  /* 0x0000006d066e7227 */ /* 0x000fc800078e00ff */
[--C-:B------:R-:W-:Y:S02]  /*9ef0*/  @!P4 IMAD.IADD R108, R108, 0x1, -R5.reuse ;  /* 0x000000016c6cc824 */ /* 0x100fe400078e0a05 */
[----:B------:R-:W-:Y:S02]  /*9f00*/  IMAD.MOV R110, RZ, RZ, -R110 ;  /* 0x000000ffff6e7224 */ /* 0x000fe400078e0a6e */
[----:B------:R-:W-:Y:S01]  /*9f10*/  @!P6 IMAD.IADD R107, R107, 0x1, -R5 ;  /* 0x000000016b6be824 */ /* 0x000fe200078e0a05 */
[----:B------:R-:W-:Y:S02]  /*9f20*/  ISETP.GE.AND P6, PT, R2, RZ, PT ;  /* 0x000000ff0200720c */ /* 0x000fe40003fc6270 */
[----:B------:R-:W-:Y:S01]  /*9f30*/  LOP3.LUT R2, R7, 0x1b4, RZ, 0xfc, !PT ;  /* 0x000001b407027812 */ /* 0x000fe200078efcff */
[C---:B------:R-:W-:Y:S01]  /*9f40*/  IMAD R109, R5.reuse, R110, R109 ;  /* 0x0000006e056d7224 */ /* 0x040fe200078e026d */
[C---:B------:R-:W-:Y:S02]  /*9f50*/  ISETP.GT.U32.AND P4, PT, R5.reuse, R108, PT ;  /* 0x0000006c0500720c */ /* 0x040fe40003f84070 */
[----:B------:R-:W-:Y:S01]  /*9f60*/  IABS R3, R2 ;  /* 0x0000000200037213 */ /* 0x000fe20000000000 */
[----:B------:R-:W-:Y:S01]  /*9f70*/  @!P5 IMAD.MOV R107, RZ, RZ, -R107 ;  /* 0x000000ffff6bd224 */ /* 0x000fe200078e0a6b */
[----:B------:R-:W-:Y:S01]  /*9f80*/  ISETP.GT.U32.AND P5, PT, R5, R109, PT ;  /* 0x0000006d0500720c */ /* 0x000fe20003fa4070 */
[----:B------:R2:W-:Y:S02]  /*9f90*/  STS.U8 [R51+UR11], R80 ;  /* 0x0000005033007988 */ /* 0x0005e4000800000b */
[----:B--2---:R-:W-:-:S04]  /*9fa0*/  IMAD.HI.U32 R80, R6, R3, RZ ;  /* 0x0000000306507227 */ /* 0x004fc800078e00ff */
[----:B------:R-:W-:Y:S02]  /*9fb0*/  IMAD.MOV R80, RZ, RZ, -R80 ;  /* 0x000000ffff507224 */ /* 0x000fe400078e0a50 */
[----:B------:R-:W-:Y:S01]  /*9fc0*/  @!P4 IMAD.IADD R108, R108, 0x1, -R5 ;  /* 0x000000016c6cc824 */ /* 0x000fe200078e0a05 */
[----:B------:R-:W-:Y:S01]  /*9fd0*/  ISETP.GE.AND P4, PT, R2, RZ, PT ;  /* 0x000000ff0200720c */ /* 0x000fe20003f86270 */
[----:B------:R-:W-:Y:S02]  /*9fe0*/  IMAD R2, R5, R80, R3 ;  /* 0x0000005005027224 */ /* 0x000fe400078e0203 */
[----:B------:R-:W-:Y:S02]  /*9ff0*/  @!P5 IMAD.IADD R109, R109, 0x1, -R5 ;  /* 0x000000016d6dd824 */ /* 0x000fe400078e0a05 */
[----:B------:R-:W-:Y:S01]  /*a000*/  @!P3 IMAD.MOV R108, RZ, RZ, -R108 ;  /* 0x000000ffff6cb224 */ /* 0x000fe200078e0a6c */
[C---:B------:R-:W-:Y:S01]  /*a010*/  ISETP.GT.U32.AND P3, PT, R5.reuse, R2, PT ;  /* 0x000000020500720c */ /* 0x040fe20003f64070 */
[----:B------:R-:W-:Y:S01]  /*a020*/  VIADD R3, R8, 0x1bc ;  /* 0x000001bc08037836 */ /* 0x000fe20000000000 */
[----:B------:R-:W-:Y:S01]  /*a030*/  ISETP.GT.U32.AND P5, PT, R5, R109, PT ;  /* 0x0000006d0500720c */ /* 0x000fe20003fa4070 */
[----:B------:R2:W-:Y:S03]  /*a040*/  STS.U8 [R51+UR11+0x100], R20 ;  /* 0x0001001433007988 */ /* 0x0005e6000800000b */
[----:B--2---:R-:W-:-:S07]  /*a050*/  IABS R20, R3 ;  /* 0x0000000300147213 */ /* 0x004fce0000000000 */
[----:B------:R-:W-:Y:S02]  /*a060*/  @!P3 IMAD.IADD R2, R2, 0x1, -R5 ;  /* 0x000000010202b824 */ /* 0x000fe400078e0a05 */
[----:B------:R-:W-:-:S03]  /*a070*/  IMAD.HI.U32 R80, R6, R20, RZ ;  /* 0x0000001406507227 */ /* 0x000fc600078e00ff */
[----:B------:R-:W-:Y:S01]  /*a080*/  ISETP.GT.U32.AND P3, PT, R5, R2, PT ;  /* 0x000000020500720c */ /* 0x000fe20003f64070 */
[----:B------:R-:W-:Y:S01]  /*a090*/  @!P5 IMAD.IADD R109, R109, 0x1, -R5 ;  /* 0x000000016d6dd824 */ /* 0x000fe200078e0a05 */
[----:B------:R-:W-:Y:S01]  /*a0a0*/  ISETP.GE.AND P5, PT, R3, RZ, PT ;  /* 0x000000ff0300720c */ /* 0x000fe20003fa6270 */
[----:B------:R-:W-:Y:S01]  /*a0b0*/  IMAD.MOV R80, RZ, RZ, -R80 ;  /* 0x000000ffff507224 */ /* 0x000fe200078e0a50 */
[----:B------:R-:W-:-:S03]  /*a0c0*/  LOP3.LUT R3, R7, 0x1c4, RZ, 0xfc, !PT ;  /* 0x000001c407037812 */ /* 0x000fc600078efcff */
[C---:B------:R-:W-:Y:S01]  /*a0d0*/  IMAD R20, R5.reuse, R80, R20 ;  /* 0x0000005005147224 */ /* 0x040fe200078e0214 */
[----:B------:R-:W-:Y:S01]  /*a0e0*/  IABS R80, R3 ;  /* 0x0000000300507213 */ /* 0x000fe20000000000 */
[----:B------:R2:W-:Y:S04]  /*a0f0*/  STS.U8 [R51+UR11+0x200], R19 ;  /* 0x0002001333007988 */ /* 0x0005e8000800000b */
[----:B------:R-:W-:Y:S02]  /*a100*/  @!P3 IMAD.IADD R2, R2, 0x1, -R5 ;  /* 0x000000010202b824 */ /* 0x000fe400078e0a05 */
[----:B------:R-:W-:Y:S02]  /*a110*/  @!P6 IMAD.MOV R109, RZ, RZ, -R109 ;  /* 0x000000ffff6de224 */ /* 0x000fe400078e0a6d */
[----:B--2---:R-:W-:Y:S01]  /*a120*/  IMAD.HI.U32 R19, R6, R80, RZ ;  /* 0x0000005006137227 */ /* 0x004fe200078e00ff */
[----:B------:R-:W-:-:S03]  /*a130*/  ISETP.GT.U32.AND P6, PT, R5, R20, PT ;  /* 0x000000140500720c */ /* 0x000fc60003fc4070 */
[----:B------:R-:W-:Y:S01]  /*a140*/  IMAD.MOV R19, RZ, RZ, -R19 ;  /* 0x000000ffff137224 */ /* 0x000fe200078e0a13 */
[----:B------:R2:W-:Y:S03]  /*a150*/  STS.U8 [R51+UR11+0x300], R18 ;  /* 0x0003001233007988 */ /* 0x0005e6000800000b */
[----:B------:R-:W-:Y:S02]  /*a160*/  IMAD R19, R5, R19, R80 ;  /* 0x0000001305137224 */ /* 0x000fe400078e0250 */
[----:B--2---:R-:W-:-:S04]  /*a170*/  IMAD.MOV.U32 R18, RZ, RZ, R2 ;  /* 0x000000ffff127224 */ /* 0x004fc800078e0002 */
[----:B------:R-:W-:Y:S01]  /*a180*/  @!P4 IMAD.MOV R18, RZ, RZ, -R18 ;  /* 0x000000ffff12c224 */ /* 0x000fe200078e0a12 */
[----:B------:R-:W-:Y:S01]  /*a190*/  ISETP.GT.U32.AND P4, PT, R5, R19, PT ;  /* 0x000000130500720c */ /* 0x000fe20003f84070 */
[----:B------:R-:W-:Y:S01]  /*a1a0*/  @!P6 IMAD.IADD R20, R20, 0x1, -R5 ;  /* 0x000000011414e824 */ /* 0x000fe200078e0a05 */
[----:B------:R-:W-:Y:S02]  /*a1b0*/  ISETP.GE.AND P3, PT, R3, RZ, PT ;  /* 0x000000ff0300720c */ /* 0x000fe40003f66270 */
[----:B------:R-:W-:Y:S02]  /*a1c0*/  LOP3.LUT R3, R7, 0x1cc, RZ, 0xfc, !PT ;  /* 0x000001cc07037812 */ /* 0x000fe400078efcff */
[----:B------:R-:W-:Y:S02]  /*a1d0*/  ISETP.GT.U32.AND P6, PT, R5, R20, PT ;  /* 0x000000140500720c */ /* 0x000fe40003fc4070 */
[----:B------:R-:W-:-:S05]  /*a1e0*/  IABS R80, R3 ;  /* 0x0000000300507213 */ /* 0x000fca0000000000 */
[----:B------:R-:W-:Y:S02]  /*a1f0*/  @!P4 IMAD.IADD R19, R19, 0x1, -R5 ;  /* 0x000000011313c824 */ /* 0x000fe400078e0a05 */
[----:B------:R-:W-:-:S03]  /*a200*/  IMAD.HI.U32 R2, R6, R80, RZ ;  /* 0x0000005006027227 */ /* 0x000fc600078e00ff */
[----:B------:R-:W-:Y:S01]  /*a210*/  ISETP.GT.U32.AND P4, PT, R5, R19, PT ;  /* 0x000000130500720c */ /* 0x000fe20003f84070 */
[----:B------:R-:W-:Y:S02]  /*a220*/  IMAD.MOV R2, RZ, RZ, -R2 ;  /* 0x000000ffff027224 */ /* 0x000fe400078e0a02 */
[----:B------:R-:W-:Y:S01]  /*a230*/  @!P6 IMAD.IADD R20, R20, 0x1, -R5 ;  /* 0x000000011414e824 */ /* 0x000fe200078e0a05 */
[----:B------:R-:W-:Y:S01]  /*a240*/  ISETP.GE.AND P6, PT, R3, RZ, PT ;  /* 0x000000ff0300720c */ /* 0x000fe20003fc6270 */
[----:B------:R-:W-:-:S08]  /*a250*/  IMAD R3, R5, R2, R80 ;  /* 0x0000000205037224 */ /* 0x000fd000078e0250 */
[----:B------:R-:W-:Y:S01]  /*a260*/  @!P4 IMAD.IADD R19, R19, 0x1, -R5 ;  /* 0x000000011313c824 */ /* 0x000fe200078e0a05 */
[----:B------:R-:W-:Y:S01]  /*a270*/  ISETP.GT.U32.AND P4, PT, R5, R3, PT ;  /* 0x000000030500720c */ /* 0x000fe20003f84070 */
[----:B------:R-:W-:Y:S01]  /*a280*/  VIADD R110, R8, 0x1dc ;  /* 0x000001dc086e7836 */ /* 0x000fe20000000000 */
[----:B------:R-:W-:-:S11]  /*a290*/  LOP3.LUT R80, R7, 0x1d4, RZ, 0xfc, !PT ;  /* 0x000001d407507812 */ /* 0x000fd600078efcff */
[----:B------:R-:W-:Y:S01]  /*a2a0*/  @!P4 IMAD.IADD R3, R3, 0x1, -R5 ;  /* 0x000000010303c824 */ /* 0x000fe200078e0a05 */
[----:B------:R-:W-:-:S04]  /*a2b0*/  IABS R111, R110 ;  /* 0x0000006e006f7213 */ /* 0x000fc80000000000 */
[----:B------:R-:W-:Y:S01]  /*a2c0*/  ISETP.GT.U32.AND P4, PT, R5, R3, PT ;  /* 0x000000030500720c */ /* 0x000fe20003f84070 */
[----:B------:R-:W-:Y:S01]  /*a2d0*/  IMAD.MOV.U32 R8, RZ, RZ, R19 ;  /* 0x000000ffff087224 */ /* 0x000fe200078e0013 */
[----:B------:R-:W-:Y:S01]  /*a2e0*/  IABS R2, R80 ;  /* 0x0000005000027213 */ /* 0x000fe20000000000 */
[----:B------:R-:W-:Y:S01]  /*a2f0*/  IMAD.HI.U32 R19, R6, R111, RZ ;  /* 0x0000006f06137227 */ /* 0x000fe200078e00ff */
[----:B------:R2:W-:Y:S03]  /*a300*/  STS.U8 [R51+UR11+0x400], R17 ;  /* 0x0004001133007988 */ /* 0x0005e6000800000b */
[----:B------:R-:W-:Y:S01]  /*a310*/  IMAD.MOV R19, RZ, RZ, -R19 ;  /* 0x000000ffff137224 */ /* 0x000fe200078e0a13 */
[----:B------:R3:W-:Y:S05]  /*a320*/  STS.U8 [R51+UR11+0x500], R15 ;  /* 0x0005000f33007988 */ /* 0x0007ea000800000b */
[----:B------:R-:W-:-:S02]  /*a330*/  @!P4 IMAD.IADD R3, R3, 0x1, -R5 ;  /* 0x000000010303c824 */ /* 0x000fc400078e0a05 */
[----:B--2---:R-:W-:Y:S01]  /*a340*/  IMAD.HI.U32 R17, R6, R2, RZ ;  /* 0x0000000206117227 */ /* 0x004fe200078e00ff */
[----:B------:R-:W-:-:S03]  /*a350*/  ISETP.GE.AND P4, PT, R110, RZ, PT ;  /* 0x000000ff6e00720c */ /* 0x000fc60003f86270 */
[C---:B------:R-:W-:Y:S02]  /*a360*/  IMAD R110, R5.reuse, R19, R111 ;  /* 0x00000013056e7224 */ /* 0x040fe400078e026f */
[----:B---3--:R-:W-:Y:S02]  /*a370*/  IMAD.MOV.U32 R15, RZ, RZ, R3 ;  /* 0x000000ffff0f7224 */ /* 0x008fe400078e0003 */
[----:B------:R-:W-:Y:S02]  /*a380*/  IMAD.MOV R17, RZ, RZ, -R17 ;  /* 0x000000ffff117224 */ /* 0x000fe400078e0a11 */
[----:B------:R-:W-:Y:S01]  /*a390*/  @!P6 IMAD.MOV R15, RZ, RZ, -R15 ;  /* 0x000000ffff0fe224 */ /* 0x000fe200078e0a0f */
[C---:B------:R-:W-:Y:S01]  /*a3a0*/  ISETP.GT.U32.AND P6, PT, R5.reuse, R110, PT ;  /* 0x0000006e0500720c */ /* 0x040fe20003fc4070 */
[----:B------:R-:W-:Y:S02]  /*a3b0*/  IMAD R2, R5, R17, R2 ;  /* 0x0000001105027224 */ /* 0x000fe400078e0202 */
[----:B------:R-:W-:-:S03]  /*a3c0*/  @!P3 IMAD.MOV R8, RZ, RZ, -R8 ;  /* 0x000000ffff08b224 */ /* 0x000fc600078e0a08 */
[----:B------:R-:W-:Y:S02]  /*a3d0*/  ISETP.GT.U32.AND P3, PT, R5, R2, PT ;  /* 0x000000020500720c */ /* 0x000fe40003f64070 */
[----:B------:R-:W-:Y:S01]  /*a3e0*/  LOP3.LUT R19, R7, 0x1e4, RZ, 0xfc, !PT ;  /* 0x000001e407137812 */ /* 0x000fe200078efcff */
[----:B------:R-:W-:-:S03]  /*a3f0*/  IMAD.MOV.U32 R17, RZ, RZ, R20 ;  /* 0x000000ffff117224 */ /* 0x000fc600078e0014 */
[----:B------:R-:W-:Y:S01]  /*a400*/  IABS R20, R19 ;  /* 0x0000001300147213 */ /* 0x000fe20000000000 */
[----:B------:R-:W-:-:S04]  /*a410*/  @!P6 IMAD.IADD R110, R110, 0x1, -R5 ;  /* 0x000000016e6ee824 */ /* 0x000fc800078e0a05 */
[----:B------:R-:W-:Y:S01]  /*a420*/  IMAD.HI.U32 R3, R6, R20, RZ ;  /* 0x0000001406037227 */ /* 0x000fe200078e00ff */
[----:B------:R-:W-:-:S03]  /*a430*/  ISETP.GT.U32.AND P6, PT, R5, R110, PT ;  /* 0x0000006e0500720c */ /* 0x000fc60003fc4070 */
[----:B------:R-:W-:Y:S02]  /*a440*/  @!P3 IMAD.IADD R2, R2, 0x1, -R5 ;  /* 0x000000010202b824 */ /* 0x000fe400078e0a05 */
[----:B------:R-:W-:-:S03]  /*a450*/  IMAD.MOV R3, RZ, RZ, -R3 ;  /* 0x000000ffff037224 */ /* 0x000fc600078e0a03 */
[C---:B------:R-:W-:Y:S01]  /*a460*/  ISETP.GT.U32.AND P3, PT, R5.reuse, R2, PT ;  /* 0x000000020500720c */ /* 0x040fe20003f64070 */
[----:B------:R-:W-:Y:S01]  /*a470*/  @!P5 IMAD.MOV R17, RZ, RZ, -R17 ;  /* 0x000000ffff11d224 */ /* 0x000fe200078e0a11 */
[----:B------:R-:W-:Y:S01]  /*a480*/  ISETP.GE.AND P5, PT, R80, RZ, PT ;  /* 0x000000ff5000720c */ /* 0x000fe20003fa6270 */
[----:B------:R-:W-:Y:S02]  /*a490*/  IMAD R80, R5, R3, R20 ;  /* 0x0000000305507224 */ /* 0x000fe400078e0214 */
[----:B------:R-:W-:-:S03]  /*a4a0*/  @!P6 IMAD.IADD R110, R110, 0x1, -R5 ;  /* 0x000000016e6ee824 */ /* 0x000fc600078e0a05 */
[----:B------:R-:W-:-:S05]  /*a4b0*/  ISETP.GT.U32.AND P6, PT, R5, R80, PT ;  /* 0x000000500500720c */ /* 0x000fca0003fc4070 */
[--C-:B------:R-:W-:Y:S01]  /*a4c0*/  @!P3 IMAD.IADD R2, R2, 0x1, -R5.reuse ;  /* 0x000000010202b824 */ /* 0x100fe200078e0a05 */
[----:B------:R-:W-:Y:S02]  /*a4d0*/  ISETP.GE.AND P3, PT, R19, RZ, PT ;  /* 0x000000ff1300720c */ /* 0x000fe40003f66270 */
[----:B------:R-:W-:Y:S01]  /*a4e0*/  LOP3.LUT R19, R7, 0x1ec, RZ, 0xfc, !PT ;  /* 0x000001ec07137812 */ /* 0x000fe200078efcff */
[----:B------:R2:W-:Y:S04]  /*a4f0*/  STS.U8 [R51+UR11+0x600], R14 ;  /* 0x0006000e33007988 */ /* 0x0005e8000800000b */
[----:B------:R-:W-:Y:S01]  /*a500*/  @!P6 IMAD.IADD R80, R80, 0x1, -R5 ;  /* 0x000000015050e824 */ /* 0x000fe200078e0a05 */
[----:B--2---:R-:W-:-:S04]  /*a510*/  IABS R14, R19 ;  /* 0x00000013000e7213 */ /* 0x004fc80000000000 */
[----:B------:R-:W-:Y:S01]  /*a520*/  ISETP.GT.U32.AND P6, PT, R5, R80, PT ;  /* 0x000000500500720c */ /* 0x000fe20003fc4070 */
[----:B------:R-:W-:-:S04]  /*a530*/  IMAD.HI.U32 R3, R6, R14, RZ ;  /* 0x0000000e06037227 */ /* 0x000fc800078e00ff */
[----:B------:R-:W-:-:S04]  /*a540*/  IMAD.MOV R3, RZ, RZ, -R3 ;  /* 0x000000ffff037224 */ /* 0x000fc800078e0a03 */
[----:B------:R-:W-:Y:S01]  /*a550*/  IMAD R14, R5, R3, R14 ;  /* 0x00000003050e7224 */ /* 0x000fe200078e020e */
[----:B------:R-:W-:-:S03]  /*a560*/  LOP3.LUT R3, R7, 0x1f4, RZ, 0xfc, !PT ;  /* 0x000001f407037812 */ /* 0x000fc600078efcff */
[----:B------:R-:W-:Y:S01]  /*a570*/  @!P6 IMAD.IADD R80, R80, 0x1, -R5 ;  /* 0x000000015050e824 */ /* 0x000fe200078e0a05 */
[----:B------:R-:W-:Y:S02]  /*a580*/  IABS R7, R3 ;  /* 0x0000000300077213 */ /* 0x000fe40000000000 */
[----:B------:R-:W-:-:S03]  /*a590*/  ISETP.GT.U32.AND P6, PT, R5, R14, PT ;  /* 0x0000000e0500720c */ /* 0x000fc60003fc4070 */
[----:B------:R-:W-:-:S04]  /*a5a0*/  IMAD.HI.U32 R6, R6, R7, RZ ;  /* 0x0000000706067227 */ /* 0x000fc800078e00ff */
[----:B------:R-:W-:-:S04]  /*a5b0*/  IMAD.MOV R6, RZ, RZ, -R6 ;  /* 0x000000ffff067224 */ /* 0x000fc800078e0a06 */
[----:B------:R-:W-:Y:S02]  /*a5c0*/  IMAD R6, R5, R6, R7 ;  /* 0x0000000605067224 */ /* 0x000fe400078e0207 */
[----:B------:R-:W-:-:S03]  /*a5d0*/  @!P6 IMAD.IADD R14, R14, 0x1, -R5 ;  /* 0x000000010e0ee824 */ /* 0x000fc600078e0a05 */
[----:B------:R-:W-:Y:S01]  /*a5e0*/  ISETP.GT.U32.AND P6, PT, R5, R6, PT ;  /* 0x000000060500720c */ /* 0x000fe20003fc4070 */
[----:B------:R-:W-:-:S04]  /*a5f0*/  IMAD.MOV.U32 R7, RZ, RZ, R2 ;  /* 0x000000ffff077224 */ /* 0x000fc800078e0002 */
[----:B------:R-:W-:-:S08]  /*a600*/  @!P5 IMAD.MOV R7, RZ, RZ, -R7 ;  /* 0x000000ffff07d224 */ /* 0x000fd000078e0a07 */
[----:B------:R-:W-:Y:S01]  /*a610*/  @!P6 IMAD.IADD R6, R6, 0x1, -R5 ;  /* 0x000000010606e824 */ /* 0x000fe200078e0a05 */
[----:B------:R-:W-:-:S04]  /*a620*/  ISETP.GT.U32.AND P6, PT, R5, R14, PT ;  /* 0x0000000e0500720c */ /* 0x000fc80003fc4070 */
[----:B------:R-:W-:Y:S02]  /*a630*/  ISETP.GT.U32.AND P5, PT, R5, R6, PT ;  /* 0x000000060500720c */ /* 0x000fe40003fa4070 */
[----:B------:R-:W-:-:S05]  /*a640*/  SEL R2, R4, R9, !P2 ;  /* 0x0000000904027207 */ /* 0x000fca0005000000 */
[----:B------:R-:W-:Y:S02]  /*a650*/  IMAD R2, R2, UR9, RZ ;  /* 0x0000000902027c24 */ /* 0x000fe4000f8e02ff */
[----:B------:R-:W-:-:S04]  /*a660*/  @!P6 IMAD.IADD R14, R14, 0x1, -R5 ;  /* 0x000000010e0ee824 */ /* 0x000fc800078e0a05 */
[----:B------:R-:W-:Y:S01]  /*a670*/  @!P5 IMAD.IADD R6, R6, 0x1, -R5 ;  /* 0x000000010606d824 */ /* 0x000fe200078e0a05 */
[C---:B------:R-:W-:Y:S02]  /*a680*/  IADD3 R20, P5, PT, R2.reuse, R84, RZ ;  /* 0x0000005402147210 */ /* 0x040fe40007fbe0ff */
[----:B------:R-:W-:Y:S02]  /*a690*/  ISETP.GE.AND P6, PT, R19, RZ, PT ;  /* 0x000000ff1300720c */ /* 0x000fe40003fc6270 */
[----:B------:R-:W-:Y:S02]  /*a6a0*/  LEA.HI.X.SX32 R19, R2, R81, 0x1, P5 ;  /* 0x0000005102137211 */ /* 0x000fe400028f0eff */
[----:B------:R-:W-:Y:S01]  /*a6b0*/  ISETP.GE.AND P5, PT, R3, RZ, PT ;  /* 0x000000ff0300720c */ /* 0x000fe20003fa6270 */
[----:B------:R-:W-:Y:S01]  /*a6c0*/  @P0 IMAD.MOV.U32 R2, RZ, RZ, R20 ;  /* 0x000000ffff020224 */ /* 0x000fe200078e0014 */
[----:B------:R-:W-:Y:S01]  /*a6d0*/  PRMT R112, RZ, 0x7610, R112 ;  /* 0x00007610ff707816 */ /* 0x000fe20000000070 */
[----:B------:R-:W-:Y:S01]  /*a6e0*/  @P0 IMAD.MOV.U32 R3, RZ, RZ, R19 ;  /* 0x000000ffff030224 */ /* 0x000fe200078e0013 */
[----:B------:R-:W-:Y:S01]  /*a6f0*/  SEL R13, R4, R13, !P2 ;  /* 0x0000000d040d7207 */ /* 0x000fe20005000000 */
[----:B------:R-:W-:-:S02]  /*a700*/  IMAD.MOV.U32 R9, RZ, RZ, R14 ;  /* 0x000000ffff097224 */ /* 0x000fc400078e000e */
[----:B------:R-:W-:Y:S01]  /*a710*/  IMAD.MOV.U32 R14, RZ, RZ, R6 ;  /* 0x000000ffff0e7224 */ /* 0x000fe200078e0006 */
[----:B------:R2:W3:Y:S01]  /*a720*/  @P0 LDG.E.U8 R112, desc[UR24][R2.64] ;  /* 0x0000001802700981 */ /* 0x0004e2000c1e1100 */
[----:B------:R-:W-:Y:S01]  /*a730*/  @!P6 IMAD.MOV R9, RZ, RZ, -R9 ;  /* 0x000000ffff09e224 */ /* 0x000fe200078e0a09 */
[----:B------:R-:W-:Y:S01]  /*a740*/  SEL R10, R4, R10, !P2 ;  /* 0x0000000a040a7207 */ /* 0x000fe20005000000 */
[----:B------:R-:W-:Y:S02]  /*a750*/  IMAD R13, R13, UR9, RZ ;  /* 0x000000090d0d7c24 */ /* 0x000fe4000f8e02ff */
[----:B------:R-:W-:Y:S02]  /*a760*/  @!P5 IMAD.MOV R14, RZ, RZ, -R14 ;  /* 0x000000ffff0ed224 */ /* 0x000fe400078e0a0e */
[----:B--2---:R-:W-:Y:S02]  /*a770*/  IMAD.MOV.U32 R3, RZ, RZ, R110 ;  /* 0x000000ffff037224 */ /* 0x004fe400078e006e */
[----:B------:R-:W-:-:S02]  /*a780*/  IMAD.MOV.U32 R2, RZ, RZ, R80 ;  /* 0x000000ffff027224 */ /* 0x000fc400078e0050 */
[----:B------:R-:W-:Y:S02]  /*a790*/  @!P4 IMAD.MOV R3, RZ, RZ, -R3 ;  /* 0x000000ffff03c224 */ /* 0x000fe400078e0a03 */
[----:B------:R-:W-:Y:S01]  /*a7a0*/  @!P3 IMAD.MOV R2, RZ, RZ, -R2 ;  /* 0x000000ffff02b224 */ /* 0x000fe200078e0a02 */
[C---:B------:R-:W-:Y:S02]  /*a7b0*/  SEL R187, R4.reuse, R79, !P2 ;  /* 0x0000004f04bb7207 */ /* 0x040fe40005000000 */
[C---:B------:R-:W-:Y:S02]  /*a7c0*/  SEL R191, R4.reuse, R78, !P2 ;  /* 0x0000004e04bf7207 */ /* 0x040fe40005000000 */
[C---:B------:R-:W-:Y:S02]  /*a7d0*/  SEL R195, R4.reuse, R77, !P2 ;  /* 0x0000004d04c37207 */ /* 0x040fe40005000000 */
[C---:B------:R-:W-:Y:S02]  /*a7e0*/  SEL R199, R4.reuse, R76, !P2 ;  /* 0x0000004c04c77207 */ /* 0x040fe40005000000 */
[----:B------:R-:W-:-:S02]  /*a7f0*/  SEL R203, R4, R106, !P2 ;  /* 0x0000006a04cb7207 */ /* 0x000fc40005000000 */
[C---:B------:R-:W-:Y:S02]  /*a800*/  SEL R207, R4.reuse, R99, !P2 ;  /* 0x0000006304cf7207 */ /* 0x040fe40005000000 */
        /* <DEDUP_REMOVED lines=53> */
[----:B------:R-:W-:Y:S01]  /*ab60*/  SEL R76, R4, R14, !P2 ;  /* 0x0000000e044c7207 */ /* 0x000fe20005000000 */
[----:B------:R-:W-:Y:S01]  /*ab70*/  IMAD R10, R10, UR9, RZ ;  /* 0x000000090a0a7c24 */ /* 0x000fe2000f8e02ff */
[CC--:B------:R-:W-:Y:S01]  /*ab80*/  IADD3 R18, P2, PT, R13.reuse, R84.reuse, RZ ;  /* 0x000000540d127210 */ /* 0x0c0fe20007f5e0ff */
[----:B------:R2:W-:Y:S03]  /*ab90*/  STS.U8 [R51+UR11+0x700], R16 ;  /* 0x0007001033007988 */ /* 0x0005e6000800000b */
[----:B------:R-:W-:Y:S01]  /*aba0*/  LEA.HI.X.SX32 R17, R13, R81, 0x1, P2 ;  /* 0x000000510d117211 */ /* 0x000fe200010f0eff */
[----:B------:R-:W-:Y:S01]  /*abb0*/  @P0 IMAD.MOV.U32 R2, RZ, RZ, R18 ;  /* 0x000000ffff020224 */ /* 0x000fe200078e0012 */
[----:B------:R-:W-:Y:S02]  /*abc0*/  PRMT R113, RZ, 0x7610, R113 ;  /* 0x00007610ff717816 */ /* 0x000fe40000000071 */
[----:B--2---:R-:W-:Y:S01]  /*abd0*/  IADD3 R16, P2, PT, R10, R84, RZ ;  /* 0x000000540a107210 */ /* 0x004fe20007f5e0ff */
[----:B------:R-:W-:-:S03]  /*abe0*/  @P0 IMAD.MOV.U32 R3, RZ, RZ, R17 ;  /* 0x000000ffff030224 */ /* 0x000fc600078e0011 */
[----:B------:R-:W-:Y:S02]  /*abf0*/  LEA.HI.X.SX32 R15, R10, R81, 0x1, P2 ;  /* 0x000000510a0f7211 */ /* 0x000fe400010f0eff */
[----:B------:R2:W4:Y:S01]  /*ac00*/  @P0 LDG.E.U8 R113, desc[UR24][R2.64] ;  /* 0x0000001802710981 */ /* 0x000522000c1e1100 */
[----:B------:R-:W-:Y:S01]  /*ac10*/  PRMT R116, RZ, 0x7610, R116 ;  /* 0x00007610ff747816 */ /* 0x000fe20000000074 */
[----:B--2---:R-:W-:Y:S02]  /*ac20*/  @P0 IMAD.MOV.U32 R2, RZ, RZ, R16 ;  /* 0x000000ffff020224 */ /* 0x004fe400078e0010 */
[----:B------:R-:W-:-:S05]  /*ac30*/  @P0 IMAD.MOV.U32 R3, RZ, RZ, R15 ;  /* 0x000000ffff030224 */ /* 0x000fca00078e000f */
[----:B------:R2:W5:Y:S01]  /*ac40*/  @P0 LDG.E.U8 R116, desc[UR24][R2.64] ;  /* 0x0000001802740981 */ /* 0x000562000c1e1100 */
[----:B------:R-:W-:Y:S02]  /*ac50*/  IMAD R12, R12, UR9, RZ ;  /* 0x000000090c0c7c24 */ /* 0x000fe4000f8e02ff */
[----:B------:R-:W-:-:S03]  /*ac60*/  IMAD R11, R11, UR9, RZ ;  /* 0x000000090b0b7c24 */ /* 0x000fc6000f8e02ff */
[----:B------:R-:W-:Y:S01]  /*ac70*/  IADD3 R14, P2, PT, R12, R84, RZ ;  /* 0x000000540c0e7210 */ /* 0x000fe20007f5e0ff */
[----:B------:R-:W-:-:S03]  /*ac80*/  IMAD R115, R115, UR9, RZ ;  /* 0x0000000973737c24 */ /* 0x000fc6000f8e02ff */
[-C--:B------:R-:W-:Y:S02]  /*ac90*/  LEA.HI.X.SX32 R13, R12, R81.reuse, 0x1, P2 ;  /* 0x000000510c0d7211 */ /* 0x080fe400010f0eff */
[CC--:B------:R-:W-:Y:S01]  /*aca0*/  IADD3 R12, P2, PT, R11.reuse, R84.reuse, RZ ;  /* 0x000000540b0c7210 */ /* 0x0c0fe20007f5e0ff */
[----:B--2---:R-:W-:Y:S01]  /*acb0*/  @P0 IMAD.MOV.U32 R2, RZ, RZ, R14 ;  /* 0x000000ffff020224 */ /* 0x004fe200078e000e */
[----:B------:R-:W-:Y:S01]  /*acc0*/  PRMT R118, RZ, 0x7610, R118 ;  /* 0x00007610ff767816 */ /* 0x000fe20000000076 */
[----:B------:R-:W-:Y:S01]  /*acd0*/  @P0 IMAD.MOV.U32 R3, RZ, RZ, R13 ;  /* 0x000000ffff030224 */ /* 0x000fe200078e000d */
[----:B------:R-:W-:Y:S01]  /*ace0*/  LEA.HI.X.SX32 R11, R11, R81, 0x1, P2 ;  /* 0x000000510b0b7211 */ /* 0x000fe200010f0eff */
[----:B------:R-:W-:Y:S01]  /*acf0*/  IMAD R6, R6, UR9, RZ ;  /* 0x0000000906067c24 */ /* 0x000fe2000f8e02ff */
[----:B------:R-:W-:Y:S02]  /*ad00*/  IADD3 R10, P2, PT, R115, R84, RZ ;  /* 0x00000054730a7210 */ /* 0x000fe40007f5e0ff */
[----:B------:R2:W3:Y:S01]  /*ad10*/  @P0 LDG.E.U8 R118, desc[UR24][R2.64] ;  /* 0x0000001802760981 */ /* 0x0004e2000c1e1100 */
[----:B------:R-:W-:-:S02]  /*ad20*/  PRMT R117, RZ, 0x7610, R117 ;  /* 0x00007610ff757816 */ /* 0x000fc40000000075 */
[-C--:B------:R-:W-:Y:S01]  /*ad30*/  LEA.HI.X.SX32 R9, R115, R81.reuse, 0x1, P2 ;  /* 0x0000005173097211 */ /* 0x080fe200010f0eff */
[----:B------:R-:W-:Y:S01]  /*ad40*/  IMAD R5, R5, UR9, RZ ;  /* 0x0000000905057c24 */ /* 0x000fe2000f8e02ff */
[CC--:B------:R-:W-:Y:S01]  /*ad50*/  IADD3 R8, P2, PT, R6.reuse, R84.reuse, RZ ;  /* 0x0000005406087210 */ /* 0x0c0fe20007f5e0ff */
[----:B--2---:R-:W-:Y:S02]  /*ad60*/  @P0 IMAD.MOV.U32 R2, RZ, RZ, R12 ;  /* 0x000000ffff020224 */ /* 0x004fe400078e000c */
[----:B------:R-:W-:Y:S01]  /*ad70*/  @P0 IMAD.MOV.U32 R3, RZ, RZ, R11 ;  /* 0x000000ffff030224 */ /* 0x000fe200078e000b */
[----:B------:R-:W-:Y:S02]  /*ad80*/  PRMT R114, RZ, 0x7610, R114 ;  /* 0x00007610ff727816 */ /* 0x000fe40000000072 */
[----:B------:R-:W-:Y:S02]  /*ad90*/  LEA.HI.X.SX32 R7, R6, R81, 0x1, P2 ;  /* 0x0000005106077211 */ /* 0x000fe400010f0eff */
[----:B------:R2:W3:Y:S01]  /*ada0*/  @P0 LDG.E.U8 R117, desc[UR24][R2.64] ;  /* 0x0000001802750981 */ /* 0x0004e2000c1e1100 */
[----:B------:R-:W-:-:S02]  /*adb0*/  IADD3 R6, P2, PT, R5, R84, RZ ;  /* 0x0000005405067210 */ /* 0x000fc40007f5e0ff */
[----:B------:R-:W-:Y:S01]  /*adc0*/  PRMT R115, RZ, 0x7610, R115 ;  /* 0x00007610ff737816 */ /* 0x000fe20000000073 */
[----:B--2---:R-:W-:Y:S02]  /*add0*/  @P0 IMAD.MOV.U32 R2, RZ, RZ, R10 ;  /* 0x000000ffff020224 */ /* 0x004fe400078e000a */
[----:B------:R-:W-:Y:S01]  /*ade0*/  @P0 IMAD.MOV.U32 R3, RZ, RZ, R9 ;  /* 0x000000ffff030224 */ /* 0x000fe200078e0009 */
[----:B------:R-:W-:Y:S01]  /*adf0*/  LEA.HI.X.SX32 R5, R5, R81, 0x1, P2 ;  /* 0x0000005105057211 */ /* 0x000fe200010f0eff */
[----:B------:R-:W-:-:S03]  /*ae00*/  IMAD R80, R80, UR9, RZ ;  /* 0x0000000950507c24 */ /* 0x000fc6000f8e02ff */
[----:B------:R2:W3:Y:S01]  /*ae10*/  @P0 LDG.E.U8 R114, desc[UR24][R2.64] ;  /* 0x0000001802720981 */ /* 0x0004e2000c1e1100 */
[----:B------:R-:W-:Y:S02]  /*ae20*/  PRMT R110, RZ, 0x7610, R110 ;  /* 0x00007610ff6e7816 */ /* 0x000fe4000000006e */
[----:B------:R-:W-:Y:S01]  /*ae30*/  IADD3 R4, P2, PT, R80, R84, RZ ;  /* 0x0000005450047210 */ /* 0x000fe20007f5e0ff */
[----:B--2---:R-:W-:Y:S02]  /*ae40*/  @P0 IMAD.MOV.U32 R2, RZ, RZ, R8 ;  /* 0x000000ffff020224 */ /* 0x004fe400078e0008 */
[----:B------:R-:W-:-:S05]  /*ae50*/  @P0 IMAD.MOV.U32 R3, RZ, RZ, R7 ;  /* 0x000000ffff030224 */ /* 0x000fca00078e0007 */
[----:B------:R2:W3:Y:S01]  /*ae60*/  @P0 LDG.E.U8 R115, desc[UR24][R2.64] ;  /* 0x0000001802730981 */ /* 0x0004e2000c1e1100 */
[----:B------:R-:W-:Y:S01]  /*ae70*/  PRMT R111, RZ, 0x7610, R111 ;  /* 0x00007610ff6f7816 */ /* 0x000fe2000000006f */
[----:B------:R-:W-:Y:S02]  /*ae80*/  IMAD R119, R119, UR9, RZ ;  /* 0x0000000977777c24 */ /* 0x000fe4000f8e02ff */
[----:B--2---:R-:W-:Y:S02]  /*ae90*/  @P0 IMAD.MOV.U32 R2, RZ, RZ, R6 ;  /* 0x000000ffff020224 */ /* 0x004fe400078e0006 */
[----:B------:R-:W-:-:S05]  /*aea0*/  @P0 IMAD.MOV.U32 R3, RZ, RZ, R5 ;  /* 0x000000ffff030224 */ /* 0x000fca00078e0005 */
[----:B------:R2:W3:Y:S01]  /*aeb0*/  @P0 LDG.E.U8 R110, desc[UR24][R2.64] ;  /* 0x00000018026e0981 */ /* 0x0004e2000c1e1100 */
[----:B------:R-:W-:Y:S01]  /*aec0*/  IMAD R135, R135, UR9, RZ ;  /* 0x0000000987877c24 */ /* 0x000fe2000f8e02ff */
[----:B--2---:R-:W-:Y:S01]  /*aed0*/  LEA.HI.X.SX32 R3, R80, R81, 0x1, P2 ;  /* 0x0000005150037211 */ /* 0x004fe200010f0eff */
[----:B------:R-:W-:-:S05]  /*aee0*/  @P0 IMAD.MOV.U32 R2, RZ, RZ, R4 ;  /* 0x000000ffff020224 */ /* 0x000fca00078e0004 */
[----:B------:R2:W3:Y:S01]  /*aef0*/  @P0 LDG.E.U8 R111, desc[UR24][R2.64] ;  /* 0x00000018026f0981 */ /* 0x0004e2000c1e1100 */
[----:B------:R-:W-:Y:S01]  /*af00*/  IMAD R121, R121, UR9, RZ ;  /* 0x0000000979797c24 */ /* 0x000fe2000f8e02ff */
[----:B------:R-:W-:Y:S02]  /*af10*/  PRMT R94, RZ, 0x7610, R94 ;  /* 0x00007610ff5e7816 */ /* 0x000fe4000000005e */
[----:B--2---:R-:W-:-:S04]  /*af20*/  IADD3 R2, P2, PT, R119, R84, RZ ;  /* 0x0000005477027210 */ /* 0x004fc80007f5e0ff */
[-C--:B------:R-:W-:Y:S02]  /*af30*/  LEA.HI.X.SX32 R96, R119, R81.reuse, 0x1, P2 ;  /* 0x0000005177607211 */ /* 0x080fe400010f0eff */
[C---:B------:R-:W-:Y:S01]  /*af40*/  IADD3 R80, P2, PT, R135.reuse, R84, RZ ;  /* 0x0000005487507210 */ /* 0x040fe20007f5e0ff */
[----:B------:R2:W-:Y:S04]  /*af50*/  STS.U8 [R51+UR11+0xb00], R70 ;  /* 0x000b004633007988 */ /* 0x0005e8000800000b */
[----:B------:R0:W-:Y:S01]  /*af60*/  STS.U8 [R51+UR11+0xd00], R71 ;  /* 0x000d004733007988 */ /* 0x0001e2000800000b */
[----:B------:R-:W-:-:S03]  /*af70*/  LEA.HI.X.SX32 R97, R135, R81, 0x1, P2 ;  /* 0x0000005187617211 */ /* 0x000fc600010f0eff */
[----:B------:R1:W-:Y:S01]  /*af80*/  STS.U8 [R51+UR11+0x1500], R141 ;  /* 0x0015008d33007988 */ /* 0x0003e2000800000b */
[----:B--2---:R-:W-:Y:S02]  /*af90*/  @P0 IMAD.MOV.U32 R70, RZ, RZ, R2 ;  /* 0x000000ffff460224 */ /* 0x004fe400078e0002 */
[----:B0-----:R-:W-:Y:S01]  /*afa0*/  @P0 IMAD.MOV.U32 R71, RZ, RZ, R96 ;  /* 0x000000ffff470224 */ /* 0x001fe200078e0060 */
[----:B------:R0:W-:Y:S01]  /*afb0*/  STS.U8 [R51+UR11+0x1200], R144 ;  /* 0x0012009033007988 */ /* 0x0001e2000800000b */
[----:B------:R-:W-:Y:S02]  /*afc0*/  IMAD R120, R120, UR9, RZ ;  /* 0x0000000978787c24 */ /* 0x000fe4000f8e02ff */
[----:B-1----:R-:W-:Y:S01]  /*afd0*/  IMAD.MOV.U32 R141, RZ, RZ, R79 ;  /* 0x000000ffff8d7224 */ /* 0x002fe200078e004f */
[----:B------:R-:W-:Y:S01]  /*afe0*/  IADD3 R79, P2, PT, R121, R84, RZ ;  /* 0x00000054794f7210 */ /* 0x000fe20007f5e0ff */
[----:B------:R1:W2:Y:S01]  /*aff0*/  @P0 LDG.E.U8 R94, desc[UR24][R70.64] ;  /* 0x00000018465e0981 */ /* 0x0002a2000c1e1100 */
[----:B------:R-:W-:-:S03]  /*b000*/  PRMT R95, RZ, 0x7610, R95 ;  /* 0x00007610ff5f7816 */ /* 0x000fc6000000005f */
[----:B------:R1:W-:Y:S01]  /*b010*/  STS.U8 [R51+UR11+0x1000], R142 ;  /* 0x0010008e33007988 */ /* 0x0003e2000800000b */
[----:B0-----:R-:W-:Y:S01]  /*b020*/  IMAD.MOV.U32 R144, RZ, RZ, R98 ;  /* 0x000000ffff907224 */ /* 0x001fe200078e0062 */
[----:B------:R-:W-:Y:S01]  /*b030*/  LEA.HI.X.SX32 R98, R121, R81, 0x1, P2 ;  /* 0x0000005179627211 */ /* 0x000fe200010f0eff */
[----:B-1----:R-:W-:Y:S02]  /*b040*/  @P0 IMAD.MOV.U32 R70, RZ, RZ, R80 ;  /* 0x000000ffff460224 */ /* 0x002fe400078e0050 */
[----:B------:R-:W-:Y:S02]  /*b050*/  @P0 IMAD.MOV.U32 R71, RZ, RZ, R97 ;  /* 0x000000ffff470224 */ /* 0x000fe400078e0061 */
[----:B------:R-:W-:Y:S01]  /*b060*/  IMAD.MOV.U32 R142, RZ, RZ, R78 ;  /* 0x000000ffff8e7224 */ /* 0x000fe200078e004e */
[----:B------:R-:W-:Y:S01]  /*b070*/  IADD3 R78, P2, PT, R120, R84, RZ ;  /* 0x00000054784e7210 */ /* 0x000fe20007f5e0ff */
[----:B------:R-:W-:Y:S01]  /*b080*/  IMAD R123, R123, UR9, RZ ;  /* 0x000000097b7b7c24 */ /* 0x000fe2000f8e02ff */
[----:B------:R0:W-:Y:S01]  /*b090*/  STS.U8 [R51+UR11+0x1700], R143 ;  /* 0x0017008f33007988 */ /* 0x0001e2000800000b */
[----:B------:R-:W-:-:S03]  /*b0a0*/  PRMT R91, RZ, 0x7610, R91 ;  /* 0x00007610ff5b7816 */ /* 0x000fc6000000005b */
[----:B------:R1:W2:Y:S01]  /*b0b0*/  @P0 LDG.E.U8 R95, desc[UR24][R70.64] ;  /* 0x00000018465f0981 */ /* 0x0002a2000c1e1100 */
[----:B------:R-:W-:-:S03]  /*b0c0*/  IMAD R122, R122, UR9, RZ ;  /* 0x000000097a7a7c24 */ /* 0x000fc6000f8e02ff */
[----:B------:R1:W-:Y:S01]  /*b0d0*/  STS.U8 [R51+UR11+0x1300], R139 ;  /* 0x0013008b33007988 */ /* 0x0003e2000800000b */
[----:B0-----:R-:W-:Y:S01]  /*b0e0*/  IMAD.MOV.U32 R143, RZ, RZ, R99 ;  /* 0x000000ffff8f7224 */ /* 0x001fe200078e0063 */
[----:B------:R-:W-:Y:S01]  /*b0f0*/  LEA.HI.X.SX32 R99, R120, R81, 0x1, P2 ;  /* 0x0000005178637211 */ /* 0x000fe200010f0eff */
[----:B-1----:R-:W-:Y:S02]  /*b100*/  @P0 IMAD.MOV.U32 R70, RZ, RZ, R79 ;  /* 0x000000ffff460224 */ /* 0x002fe400078e004f */
[----:B------:R-:W-:Y:S02]  /*b110*/  @P0 IMAD.MOV.U32 R71, RZ, RZ, R98 ;  /* 0x000000ffff470224 */ /* 0x000fe400078e0062 */
[----:B------:R-:W-:Y:S01]  /*b120*/  IMAD.MOV.U32 R139, RZ, RZ, R77 ;  /* 0x000000ffff8b7224 */ /* 0x000fe200078e004d */
[----:B------:R-:W-:Y:S02]  /*b130*/  IADD3 R77, P2, PT, R123, R84, RZ ;  /* 0x000000547b4d7210 */ /* 0x000fe40007f5e0ff */
[----:B------:R0:W2:Y:S01]  /*b140*/  @P0 LDG.E.U8 R91, desc[UR24][R70.64] ;  /* 0x00000018465b0981 */ /* 0x0000a2000c1e1100 */
[----:B------:R-:W-:-:S02]  /*b150*/  PRMT R92, RZ, 0x7610, R92 ;  /* 0x00007610ff5c7816 */ /* 0x000fc4000000005c */
[----:B------:R-:W-:Y:S01]  /*b160*/  LEA.HI.X.SX32 R100, R123, R81, 0x1, P2 ;  /* 0x000000517b647211 */ /* 0x000fe200010f0eff */
[----:B------:R1:W-:Y:S01]  /*b170*/  STS.U8 [R51+UR11+0xc00], R138 ;  /* 0x000c008a33007988 */ /* 0x0003e2000800000b */
[----:B------:R-:W-:Y:S02]  /*b180*/  IMAD R125, R125, UR9, RZ ;  /* 0x000000097d7d7c24 */ /* 0x000fe4000f8e02ff */
[----:B0-----:R-:W-:Y:S02]  /*b190*/  @P0 IMAD.MOV.U32 R70, RZ, RZ, R78 ;  /* 0x000000ffff460224 */ /* 0x001fe400078e004e */
[----:B------:R-:W-:Y:S02]  /*b1a0*/  @P0 IMAD.MOV.U32 R71, RZ, RZ, R99 ;  /* 0x000000ffff470224 */ /* 0x000fe400078e0063 */
[----:B-1----:R-:W-:Y:S01]  /*b1b0*/  IMAD.MOV.U32 R138, RZ, RZ, R76 ;  /* 0x000000ffff8a7224 */ /* 0x002fe200078e004c */
[----:B------:R-:W-:Y:S02]  /*b1c0*/  IADD3 R76, P2, PT, R122, R84, RZ ;  /* 0x000000547a4c7210 */ /* 0x000fe40007f5e0ff */
[----:B------:R0:W2:Y:S01]  /*b1d0*/  @P0 LDG.E.U8 R92, desc[UR24][R70.64] ;  /* 0x00000018465c0981 */ /* 0x0000a2000c1e1100 */
[----:B------:R-:W-:-:S02]  /*b1e0*/  PRMT R89, RZ, 0x7610, R89 ;  /* 0x00007610ff597816 */ /* 0x000fc40000000059 */
[-C--:B------:R-:W-:Y:S01]  /*b1f0*/  LEA.HI.X.SX32 R101, R122, R81.reuse, 0x1, P2 ;  /* 0x000000517a657211 */ /* 0x080fe200010f0eff */
[----:B------:R1:W-:Y:S01]  /*b200*/  STS.U8 [R51+UR11+0x1100], R75 ;  /* 0x0011004b33007988 */ /* 0x0003e2000800000b */
[----:B------:R-:W-:Y:S02]  /*b210*/  IMAD R124, R124, UR9, RZ ;  /* 0x000000097c7c7c24 */ /* 0x000fe4000f8e02ff */
[----:B0-----:R-:W-:Y:S02]  /*b220*/  @P0 IMAD.MOV.U32 R70, RZ, RZ, R77 ;  /* 0x000000ffff460224 */ /* 0x001fe400078e004d */
[----:B------:R-:W-:Y:S01]  /*b230*/  @P0 IMAD.MOV.U32 R71, RZ, RZ, R100 ;  /* 0x000000ffff470224 */ /* 0x000fe200078e0064 */
[C---:B-1----:R-:W-:Y:S02]  /*b240*/  IADD3 R75, P2, PT, R125.reuse, R84, RZ ;  /* 0x000000547d4b7210 */ /* 0x042fe40007f5e0ff */
[----:B------:R-:W-:Y:S02]  /*b250*/  PRMT R90, RZ, 0x7610, R90 ;  /* 0x00007610ff5a7816 */ /* 0x000fe4000000005a */
[----:B------:R0:W2:Y:S01]  /*b260*/  @P0 LDG.E.U8 R89, desc[UR24][R70.64] ;  /* 0x0000001846590981 */ /* 0x0000a2000c1e1100 */
[----:B------:R-:W-:Y:S01]  /*b270*/  LEA.HI.X.SX32 R102, R125, R81, 0x1, P2 ;  /* 0x000000517d667211 */ /* 0x000fe200010f0eff */
[----:B------:R-:W-:-:S02]  /*b280*/  IMAD R127, R127, UR9, RZ ;  /* 0x000000097f7f7c24 */ /* 0x000fc4000f8e02ff */
[----:B------:R1:W-:Y:S01]  /*b290*/  STS.U8 [R51+UR11+0xa00], R74 ;  /* 0x000a004a33007988 */ /* 0x0003e2000800000b */
[----:B------:R-:W-:Y:S01]  /*b2a0*/  PRMT R87, RZ, 0x7610, R87 ;  /* 0x00007610ff577816 */ /* 0x000fe20000000057 */
[----:B0-----:R-:W-:Y:S02]  /*b2b0*/  @P0 IMAD.MOV.U32 R70, RZ, RZ, R76 ;  /* 0x000000ffff460224 */ /* 0x001fe400078e004c */
[----:B------:R-:W-:Y:S01]  /*b2c0*/  @P0 IMAD.MOV.U32 R71, RZ, RZ, R101 ;  /* 0x000000ffff470224 */ /* 0x000fe200078e0065 */
[----:B-1----:R-:W-:-:S04]  /*b2d0*/  IADD3 R74, P2, PT, R124, R84, RZ ;  /* 0x000000547c4a7210 */ /* 0x002fc80007f5e0ff */
[----:B------:R0:W2:Y:S01]  /*b2e0*/  @P0 LDG.E.U8 R90, desc[UR24][R70.64] ;  /* 0x00000018465a0981 */ /* 0x0000a2000c1e1100 */
[----:B------:R-:W-:Y:S01]  /*b2f0*/  LEA.HI.X.SX32 R103, R124, R81, 0x1, P2 ;  /* 0x000000517c677211 */ /* 0x000fe200010f0eff */
[----:B------:R-:W-:Y:S02]  /*b300*/  IMAD R126, R126, UR9, RZ ;  /* 0x000000097e7e7c24 */ /* 0x000fe4000f8e02ff */
[----:B------:R1:W-:Y:S01]  /*b310*/  STS.U8 [R51+UR11+0xf00], R73 ;  /* 0x000f004933007988 */ /* 0x0003e2000800000b */
[----:B------:R-:W-:Y:S01]  /*b320*/  PRMT R88, RZ, 0x7610, R88 ;  /* 0x00007610ff587816 */ /* 0x000fe20000000058 */
[----:B0-----:R-:W-:Y:S02]  /*b330*/  @P0 IMAD.MOV.U32 R70, RZ, RZ, R75 ;  /* 0x000000ffff460224 */ /* 0x001fe400078e004b */
[----:B------:R-:W-:Y:S01]  /*b340*/  @P0 IMAD.MOV.U32 R71, RZ, RZ, R102 ;  /* 0x000000ffff470224 */ /* 0x000fe200078e0066 */
[----:B-1----:R-:W-:Y:S01]  /*b350*/  IADD3 R73, P2, PT, R127, R84, RZ ;  /* 0x000000547f497210 */ /* 0x002fe20007f5e0ff */
[----:B------:R0:W-:Y:S04]  /*b360*/  STS.U8 [R51+UR11+0x1600], R148 ;  /* 0x0016009433007988 */ /* 0x0001e8000800000b */
[----:B------:R1:W2:Y:S01]  /*b370*/  @P0 LDG.E.U8 R87, desc[UR24][R70.64] ;  /* 0x0000001846570981 */ /* 0x0002a2000c1e1100 */
[----:B------:R-:W-:-:S03]  /*b380*/  PRMT R85, RZ, 0x7610, R85 ;  /* 0x00007610ff557816 */ /* 0x000fc60000000055 */
[----:B------:R1:W-:Y:S01]  /*b390*/  STS.U8 [R51+UR11+0x800], R72 ;  /* 0x0008004833007988 */ /* 0x0003e2000800000b */
[----:B0-----:R-:W-:Y:S01]  /*b3a0*/  IMAD.MOV.U32 R148, RZ, RZ, R104 ;  /* 0x000000ffff947224 */ /* 0x001fe200078e0068 */
[-C--:B------:R-:W-:Y:S01]  /*b3b0*/  LEA.HI.X.SX32 R104, R127, R81.reuse, 0x1, P2 ;  /* 0x000000517f687211 */ /* 0x080fe200010f0eff */
[----:B-1----:R-:W-:Y:S02]  /*b3c0*/  @P0 IMAD.MOV.U32 R70, RZ, RZ, R74 ;  /* 0x000000ffff460224 */ /* 0x002fe400078e004a */
[----:B------:R-:W-:Y:S01]  /*b3d0*/  @P0 IMAD.MOV.U32 R71, RZ, RZ, R103 ;  /* 0x000000ffff470224 */ /* 0x000fe200078e0067 */
[C---:B------:R-:W-:Y:S01]  /*b3e0*/  IADD3 R72, P2, PT, R126.reuse, R84, RZ ;  /* 0x000000547e487210 */ /* 0x040fe20007f5e0ff */
[----:B------:R0:W-:Y:S04]  /*b3f0*/  STS.U8 [R51+UR11+0xe00], R140 ;  /* 0x000e008c33007988 */ /* 0x0001e8000800000b */
[----:B------:R1:W2:Y:S01]  /*b400*/  @P0 LDG.E.U8 R88, desc[UR24][R70.64] ;  /* 0x0000001846580981 */ /* 0x0002a2000c1e1100 */
[----:B------:R-:W-:Y:S01]  /*b410*/  PRMT R86, RZ, 0x7610, R86 ;  /* 0x00007610ff567816 */ /* 0x000fe20000000056 */
[----:B0-----:R-:W-:Y:S01]  /*b420*/  IMAD.MOV.U32 R140, RZ, RZ, R105 ;  /* 0x000000ffff8c7224 */ /* 0x001fe200078e0069 */
[----:B------:R-:W-:Y:S01]  /*b430*/  LEA.HI.X.SX32 R105, R126, R81, 0x1, P2 ;  /* 0x000000517e697211 */ /* 0x000fe200010f0eff */
[----:B-1----:R-:W-:-:S02]  /*b440*/  @P0 IMAD.MOV.U32 R70, RZ, RZ, R73 ;  /* 0x000000ffff460224 */ /* 0x002fc400078e0049 */
[----:B------:R-:W-:-:S05]  /*b450*/  @P0 IMAD.MOV.U32 R71, RZ, RZ, R104 ;  /* 0x000000ffff470224 */ /* 0x000fca00078e0068 */
[----:B------:R0:W2:Y:S01]  /*b460*/  @P0 LDG.E.U8 R85, desc[UR24][R70.64] ;  /* 0x0000001846550981 */ /* 0x0000a2000c1e1100 */
[----:B------:R-:W-:Y:S02]  /*b470*/  IMAD R129, R129, UR9, RZ ;  /* 0x0000000981817c24 */ /* 0x000fe4000f8e02ff */
[----:B0-----:R-:W-:Y:S02]  /*b480*/  @P0 IMAD.MOV.U32 R70, RZ, RZ, R72 ;  /* 0x000000ffff460224 */ /* 0x001fe400078e0048 */
[----:B------:R-:W-:-:S05]  /*b490*/  @P0 IMAD.MOV.U32 R71, RZ, RZ, R105 ;  /* 0x000000ffff470224 */ /* 0x000fca00078e0069 */
[----:B------:R0:W2:Y:S01]  /*b4a0*/  @P0 LDG.E.U8 R86, desc[UR24][R70.64] ;  /* 0x0000001846560981 */ /* 0x0000a2000c1e1100 */
[----:B------:R-:W-:-:S03]  /*b4b0*/  IMAD R128, R128, UR9, RZ ;  /* 0x0000000980807c24 */ /* 0x000fc6000f8e02ff */
[----:B------:R1:W-:Y:S01]  /*b4c0*/  STS.U8 [R51+UR11+0x1400], R146 ;  /* 0x0014009233007988 */ /* 0x0003e2000800000b */
[----:B0-----:R-:W-:Y:S01]  /*b4d0*/  IADD3 R71, P2, PT, R129, R84, RZ ;  /* 0x0000005481477210 */ /* 0x001fe20007f5e0ff */
[----:B-1----:R-:W-:-:S03]  /*b4e0*/  IMAD.MOV.U32 R146, RZ, RZ, R106 ;  /* 0x000000ffff927224 */ /* 0x002fc600078e006a */
[-C--:B------:R-:W-:Y:S01]  /*b4f0*/  LEA.HI.X.SX32 R106, R129, R81.reuse, 0x1, P2 ;  /* 0x00000051816a7211 */ /* 0x080fe200010f0eff */
[----:B------:R0:W-:Y:S01]  /*b500*/  STS.U8 [R51+UR11+0x1800], R150 ;  /* 0x0018009633007988 */ /* 0x0001e2000800000b */
[C---:B------:R-:W-:Y:S01]  /*b510*/  IADD3 R70, P2, PT, R128.reuse, R84, RZ ;  /* 0x0000005480467210 */ /* 0x040fe20007f5e0ff */
[----:B------:R-:W-:Y:S01]  /*b520*/  @P0 IMAD.MOV.U32 R108, RZ, RZ, R71 ;  /* 0x000000ffff6c0224 */ /* 0x000fe200078e0047 */
[----:B------:R-:W-:Y:S02]  /*b530*/  PRMT R120, RZ, 0x7610, R120 ;  /* 0x00007610ff787816 */ /* 0x000fe40000000078 */
[----:B------:R-:W-:Y:S01]  /*b540*/  LEA.HI.X.SX32 R107, R128, R81, 0x1, P2 ;  /* 0x00000051806b7211 */ /* 0x000fe200010f0eff */
[----:B------:R-:W-:Y:S02]  /*b550*/  IMAD R131, R131, UR9, RZ ;  /* 0x0000000983837c24 */ /* 0x000fe4000f8e02ff */
[----:B0-----:R-:W-:Y:S02]  /*b560*/  IMAD.MOV.U32 R150, RZ, RZ, R109 ;  /* 0x000000ffff967224 */ /* 0x001fe400078e006d */
[----:B------:R-:W-:Y:S01]  /*b570*/  @P0 IMAD.MOV.U32 R109, RZ, RZ, R106 ;  /* 0x000000ffff6d0224 */ /* 0x000fe200078e006a */
[----:B------:R-:W-:Y:S01]  /*b580*/  PRMT R119, RZ, 0x7610, R119 ;  /* 0x00007610ff777816 */ /* 0x000fe20000000077 */
[----:B------:R0:W-:Y:S01]  /*b590*/  STS.U8 [R51+UR11+0x900], R69 ;  /* 0x0009004533007988 */ /* 0x0001e2000800000b */
[----:B------:R-:W-:-:S03]  /*b5a0*/  IMAD R130, R130, UR9, RZ ;  /* 0x0000000982827c24 */ /* 0x000fc6000f8e02ff */
[----:B------:R1:W2:Y:S01]  /*b5b0*/  @P0 LDG.E.U8 R120, desc[UR24][R108.64] ;  /* 0x000000186c780981 */ /* 0x0002a2000c1e1100 */
[----:B------:R-:W-:Y:S01]  /*b5c0*/  IMAD R133, R133, UR9, RZ ;  /* 0x0000000985857c24 */ /* 0x000fe2000f8e02ff */
[----:B0-----:R-:W-:Y:S01]  /*b5d0*/  IADD3 R69, P2, PT, R131, R84, RZ ;  /* 0x0000005483457210 */ /* 0x001fe20007f5e0ff */
[----:B-1----:R-:W-:Y:S02]  /*b5e0*/  @P0 IMAD.MOV.U32 R108, RZ, RZ, R70 ;  /* 0x000000ffff6c0224 */ /* 0x002fe400078e0046 */
[----:B------:R-:W-:Y:S01]  /*b5f0*/  @P0 IMAD.MOV.U32 R109, RZ, RZ, R107 ;  /* 0x000000ffff6d0224 */ /* 0x000fe200078e006b */
[----:B------:R0:W-:Y:S04]  /*b600*/  STS.U8 [R51+UR11+0x2900], R171 ;  /* 0x002900ab33007988 */ /* 0x0001e8000800000b */
[----:B------:R1:W2:Y:S01]  /*b610*/  @P0 LDG.E.U8 R119, desc[UR24][R108.64] ;  /* 0x000000186c770981 */ /* 0x0002a2000c1e1100 */
[----:B------:R-:W-:-:S03]  /*b620*/  IMAD R132, R132, UR9, RZ ;  /* 0x0000000984847c24 */ /* 0x000fc6000f8e02ff */
[----:B------:R4:W-:Y:S01]  /*b630*/  STS.U8 [R51+UR11+0x2800], R175 ;  /* 0x002800af33007988 */ /* 0x0009e2000800000b */
[----:B-1----:R-:W-:Y:S02]  /*b640*/  LEA.HI.X.SX32 R108, R131, R81, 0x1, P2 ;  /* 0x00000051836c7211 */ /* 0x002fe400010f0eff */
[----:B0-----:R-:W-:-:S04]  /*b650*/  IADD3 R171, P2, PT, R130, R84, RZ ;  /* 0x0000005482ab7210 */ /* 0x001fc80007f5e0ff */
[----:B------:R-:W-:Y:S02]  /*b660*/  LEA.HI.X.SX32 R109, R130, R81, 0x1, P2 ;  /* 0x00000051826d7211 */ /* 0x000fe400010f0eff */
[----:B----4-:R-:W-:Y:S01]  /*b670*/  IADD3 R175, P2, PT, R133, R84, RZ ;  /* 0x0000005485af7210 */ /* 0x010fe20007f5e0ff */
[----:B------:R0:W-:Y:S01]  /*b680*/  STS.U8 [R51+UR11+0x2600], R174 ;  /* 0x002600ae33007988 */ /* 0x0001e2000800000b */
[----:B------:R-:W-:-:S03]  /*b690*/  IMAD R134, R134, UR9, RZ ;  /* 0x0000000986867c24 */ /* 0x000fc6000f8e02ff */
[----:B------:R1:W-:Y:S01]  /*b6a0*/  STS.U8 [R51+UR11+0x2f00], R180 ;  /* 0x002f00b433007988 */ /* 0x0003e2000800000b */
[----:B0-----:R-:W-:-:S03]  /*b6b0*/  LEA.HI.X.SX32 R174, R133, R81, 0x1, P2 ;  /* 0x0000005185ae7211 */ /* 0x001fc600010f0eff */
[----:B------:R0:W-:Y:S01]  /*b6c0*/  STS.U8 [R51+UR11+0x2a00], R179 ;  /* 0x002a00b333007988 */ /* 0x0001e2000800000b */
[----:B-1----:R-:W-:-:S03]  /*b6d0*/  IADD3 R180, P2, PT, R132, R84, RZ ;  /* 0x0000005484b47210 */ /* 0x002fc60007f5e0ff */
[----:B------:R1:W-:Y:S01]  /*b6e0*/  STS.U8 [R51+UR11+0x3100], R184 ;  /* 0x003100b833007988 */ /* 0x0003e2000800000b */
[----:B------:R-:W-:Y:S01]  /*b6f0*/  IMAD R187, R187, UR9, RZ ;  /* 0x00000009bbbb7c24 */ /* 0x000fe2000f8e02ff */
[----:B0-----:R-:W-:Y:S02]  /*b700*/  LEA.HI.X.SX32 R179, R132, R81, 0x1, P2 ;  /* 0x0000005184b37211 */ /* 0x001fe400010f0eff */
[----:B------:R0:W-:Y:S01]  /*b710*/  STS.U8 [R51+UR11+0x2c00], R183 ;  /* 0x002c00b733007988 */ /* 0x0001e2000800000b */
[----:B-1----:R-:W-:-:S03]  /*b720*/  IADD3 R184, P2, PT, R134, R84, RZ ;  /* 0x0000005486b87210 */ /* 0x002fc60007f5e0ff */
[----:B------:R1:W-:Y:S01]  /*b730*/  STS.U8 [R51+UR11+0x2e00], R188 ;  /* 0x002e00bc33007988 */ /* 0x0003e2000800000b */
[----:B------:R-:W-:Y:S01]  /*b740*/  IMAD R191, R191, UR9, RZ ;  /* 0x00000009bfbf7c24 */ /* 0x000fe2000f8e02ff */
[-C--:B0-----:R-:W-:Y:S02]  /*b750*/  LEA.HI.X.SX32 R183, R134, R81.reuse, 0x1, P2 ;  /* 0x0000005186b77211 */ /* 0x081fe400010f0eff */
[-C--:B-1----:R-:W-:Y:S01]  /*b760*/  IADD3 R188, P2, PT, R187, R84.reuse, RZ ;  /* 0x00000054bbbc7210 */ /* 0x082fe20007f5e0ff */
[----:B------:R0:W-:Y:S01]  /*b770*/  STS.U8 [R51+UR11+0x3000], R192 ;  /* 0x003000c033007988 */ /* 0x0001e2000800000b */
[----:B------:R-:W-:Y:S02]  /*b780*/  IMAD R195, R195, UR9, RZ ;  /* 0x00000009c3c37c24 */ /* 0x000fe4000f8e02ff */
[----:B------:R-:W-:Y:S01]  /*b790*/  LEA.HI.X.SX32 R187, R187, R81, 0x1, P2 ;  /* 0x00000051bbbb7211 */ /* 0x000fe200010f0eff */
[----:B------:R1:W-:Y:S01]  /*b7a0*/  STS.U8 [R51+UR11+0x3500], R196 ;  /* 0x003500c433007988 */ /* 0x0003e2000800000b */
[----:B------:R-:W-:Y:S01]  /*b7b0*/  IMAD R199, R199, UR9, RZ ;  /* 0x00000009c7c77c24 */ /* 0x000fe2000f8e02ff */
[----:B0-----:R-:W-:-:S04]  /*b7c0*/  IADD3 R192, P2, PT, R191, R84, RZ ;  /* 0x00000054bfc07210 */ /* 0x001fc80007f5e0ff */
[-C--:B------:R-:W-:Y:S02]  /*b7d0*/  LEA.HI.X.SX32 R191, R191, R81.reuse, 0x1, P2 ;  /* 0x00000051bfbf7211 */ /* 0x080fe400010f0eff */
        /* <DEDUP_REMOVED lines=8> */
[CC--:B-1----:R-:W-:Y:S01]  /*b860*/  IADD3 R204, P2, PT, R203.reuse, R84.reuse, RZ ;  /* 0x00000054cbcc7210 */ /* 0x0c2fe20007f5e0ff */
[----:B------:R0:W-:Y:S03]  /*b870*/  STS.U8 [R51+UR11+0x3200], R208 ;  /* 0x003200d033007988 */ /* 0x0001e6000800000b */
[----:B------:R-:W-:Y:S01]  /*b880*/  LEA.HI.X.SX32 R203, R203, R81, 0x1, P2 ;  /* 0x00000051cbcb7211 */ /* 0x000fe200010f0eff */
[----:B------:R-:W-:Y:S01]  /*b890*/  STS.U8 [R51+UR11+0x1900], R145 ;  /* 0x0019009133007988 */ /* 0x000fe2000800000b */
[----:B0-----:R-:W-:-:S03]  /*b8a0*/  IADD3 R208, P2, PT, R207, R84, RZ ;  /* 0x00000054cfd07210 */ /* 0x001fc60007f5e0ff */
[----:B------:R-:W-:Y:S01]  /*b8b0*/  STS.U8 [R51+UR11+0x1a00], R153 ;  /* 0x001a009933007988 */ /* 0x000fe2000800000b */
[----:B------:R-:W-:-:S03]  /*b8c0*/  LEA.HI.X.SX32 R207, R207, R81, 0x1, P2 ;  /* 0x00000051cfcf7211 */ /* 0x000fc600010f0eff */
[----:B------:R-:W-:Y:S04]  /*b8d0*/  STS.U8 [R51+UR11+0x1b00], R147 ;  /* 0x001b009333007988 */ /* 0x000fe8000800000b */
        /* <DEDUP_REMOVED lines=23> */
[----:B-----5:R0:W-:Y:S04]  /*ba50*/  STS.U8 [R93+UR11+0x280], R116 ;  /* 0x000280745d007988 */ /* 0x0201e8000800000b */
[----:B---3--:R1:W-:Y:S04]  /*ba60*/  STS.U8 [R93+UR11+0x80], R112 ;  /* 0x000080705d007988 */ /* 0x0083e8000800000b */
[----:B------:R3:W-:Y:S01]  /*ba70*/  STS.U8 [R93+UR11+0x180], R113 ;  /* 0x000180715d007988 */ /* 0x0007e2000800000b */
[----:B0-----:R-:W-:Y:S01]  /*ba80*/  PRMT R116, RZ, 0x7610, R116 ;  /* 0x00007610ff747816 */ /* 0x001fe20000000074 */
[----:B-1----:R-:W-:-:S02]  /*ba90*/  @P0 IMAD.MOV.U32 R112, RZ, RZ, R208 ;  /* 0x000000ffff700224 */ /* 0x002fc400078e00d0 */
[----:B---3--:R-:W-:-:S05]  /*baa0*/  @P0 IMAD.MOV.U32 R113, RZ, RZ, R207 ;  /* 0x000000ffff710224 */ /* 0x008fca00078e00cf */
[----:B------:R-:W3:Y:S01]  /*bab0*/  @P0 LDG.E.U8 R116, desc[UR24][R112.64] ;  /* 0x0000001870740981 */ /* 0x000ee2000c1e1100 */
[----:B------:R-:W-:Y:S01]  /*bac0*/  PRMT R122, RZ, 0x7610, R122 ;  /* 0x00007610ff7a7816 */ /* 0x000fe2000000007a */
[----:B------:R-:W-:Y:S02]  /*bad0*/  @P0 IMAD.MOV.U32 R124, RZ, RZ, R69 ;  /* 0x000000ffff7c0224 */ /* 0x000fe400078e0045 */
[----:B------:R-:W-:Y:S01]  /*bae0*/  @P0 IMAD.MOV.U32 R125, RZ, RZ, R108 ;  /* 0x000000ffff7d0224 */ /* 0x000fe200078e006c */
[----:B------:R-:W-:-:S04]  /*baf0*/  PRMT R121, RZ, 0x7610, R121 ;  /* 0x00007610ff797816 */ /* 0x000fc80000000079 */
[----:B------:R0:W4:Y:S01]  /*bb00*/  @P0 LDG.E.U8 R122, desc[UR24][R124.64] ;  /* 0x000000187c7a0981 */ /* 0x000122000c1e1100 */
[----:B------:R-:W-:Y:S02]  /*bb10*/  @P0 IMAD.MOV.U32 R126, RZ, RZ, R175 ;  /* 0x000000ffff7e0224 */ /* 0x000fe400078e00af */
[----:B------:R-:W-:Y:S02]  /*bb20*/  @P0 IMAD.MOV.U32 R127, RZ, RZ, R174 ;  /* 0x000000ffff7f0224 */ /* 0x000fe400078e00ae */
[----:B0-----:R-:W-:Y:S02]  /*bb30*/  @P0 IMAD.MOV.U32 R124, RZ, RZ, R171 ;  /* 0x000000ffff7c0224 */ /* 0x001fe400078e00ab */
[----:B------:R-:W-:-:S05]  /*bb40*/  @P0 IMAD.MOV.U32 R125, RZ, RZ, R109 ;  /* 0x000000ffff7d0224 */ /* 0x000fca00078e006d */
[----:B------:R0:W5:Y:S01]  /*bb50*/  @P0 LDG.E.U8 R121, desc[UR24][R124.64] ;  /* 0x000000187c790981 */ /* 0x000162000c1e1100 */
[----:B------:R-:W-:Y:S02]  /*bb60*/  PRMT R123, RZ, 0x7610, R123 ;  /* 0x00007610ff7b7816 */ /* 0x000fe4000000007b */
[----:B0-----:R-:W-:-:S06]  /*bb70*/  PRMT R124, RZ, 0x7610, R124 ;  /* 0x00007610ff7c7816 */ /* 0x001fcc000000007c */
[----:B------:R0:W3:Y:S01]  /*bb80*/  @P0 LDG.E.U8 R124, desc[UR24][R126.64] ;  /* 0x000000187e7c0981 */ /* 0x0000e2000c1e1100 */
[----:B------:R-:W-:Y:S02]  /*bb90*/  @P0 IMAD.MOV.U32 R128, RZ, RZ, R184 ;  /* 0x000000ffff800224 */ /* 0x000fe400078e00b8 */
[----:B------:R-:W-:Y:S02]  /*bba0*/  @P0 IMAD.MOV.U32 R129, RZ, RZ, R183 ;  /* 0x000000ffff810224 */ /* 0x000fe400078e00b7 */
[----:B0-----:R-:W-:Y:S02]  /*bbb0*/  @P0 IMAD.MOV.U32 R126, RZ, RZ, R180 ;  /* 0x000000ffff7e0224 */ /* 0x001fe400078e00b4 */
[----:B------:R-:W-:-:S05]  /*bbc0*/  @P0 IMAD.MOV.U32 R127, RZ, RZ, R179 ;  /* 0x000000ffff7f0224 */ /* 0x000fca00078e00b3 */
[----:B------:R0:W3:Y:S01]  /*bbd0*/  @P0 LDG.E.U8 R123, desc[UR24][R126.64] ;  /* 0x000000187e7b0981 */ /* 0x0000e2000c1e1100 */
[----:B------:R-:W-:Y:S02]  /*bbe0*/  PRMT R125, RZ, 0x7610, R125 ;  /* 0x00007610ff7d7816 */ /* 0x000fe4000000007d */
[----:B0-----:R-:W-:Y:S01]  /*bbf0*/  PRMT R126, RZ, 0x7610, R126 ;  /* 0x00007610ff7e7816 */ /* 0x001fe2000000007e */
[----:B------:R-:W-:-:S05]  /*bc00*/  IMAD R211, R211, UR9, RZ ;  /* 0x00000009d3d37c24 */ /* 0x000fca000f8e02ff */
[----:B------:R0:W3:Y:S01]  /*bc10*/  @P0 LDG.E.U8 R126, desc[UR24][R128.64] ;  /* 0x00000018807e0981 */ /* 0x0000e2000c1e1100 */
[----:B------:R-:W-:Y:S02]  /*bc20*/  @P0 IMAD.MOV.U32 R130, RZ, RZ, R192 ;  /* 0x000000ffff820224 */ /* 0x000fe400078e00c0 */
[----:B------:R-:W-:Y:S02]  /*bc30*/  @P0 IMAD.MOV.U32 R131, RZ, RZ, R191 ;  /* 0x000000ffff830224 */ /* 0x000fe400078e00bf */
[----:B0-----:R-:W-:Y:S02]  /*bc40*/  @P0 IMAD.MOV.U32 R128, RZ, RZ, R188 ;  /* 0x000000ffff800224 */ /* 0x001fe400078e00bc */
[----:B------:R-:W-:Y:S01]  /*bc50*/  @P0 IMAD.MOV.U32 R129, RZ, RZ, R187 ;  /* 0x000000ffff810224 */ /* 0x000fe200078e00bb */
[----:B------:R-:W-:-:S04]  /*bc60*/  IADD3 R212, P2, PT, R211, R84, RZ ;  /* 0x00000054d3d47210 */ /* 0x000fc80007f5e0ff */
[----:B------:R0:W3:Y:S01]  /*bc70*/  @P0 LDG.E.U8 R125, desc[UR24][R128.64] ;  /* 0x00000018807d0981 */ /* 0x0000e2000c1e1100 */
[----:B------:R-:W-:Y:S01]  /*bc80*/  IMAD R215, R215, UR9, RZ ;  /* 0x00000009d7d77c24 */ /* 0x000fe2000f8e02ff */
[----:B------:R-:W-:Y:S02]  /*bc90*/  PRMT R127, RZ, 0x7610, R127 ;  /* 0x00007610ff7f7816 */ /* 0x000fe4000000007f */
[----:B0-----:R-:W-:Y:S01]  /*bca0*/  PRMT R128, RZ, 0x7610, R128 ;  /* 0x00007610ff807816 */ /* 0x001fe20000000080 */
[----:B------:R-:W-:Y:S01]  /*bcb0*/  IMAD R219, R219, UR9, RZ ;  /* 0x00000009dbdb7c24 */ /* 0x000fe2000f8e02ff */
[-C--:B------:R-:W-:Y:S02]  /*bcc0*/  LEA.HI.X.SX32 R211, R211, R81.reuse, 0x1, P2 ;  /* 0x00000051d3d37211 */ /* 0x080fe400010f0eff */
[-C--:B------:R-:W-:Y:S02]  /*bcd0*/  IADD3 R216, P2, PT, R215, R84.reuse, RZ ;  /* 0x00000054d7d87210 */ /* 0x080fe40007f5e0ff */
[----:B------:R0:W4:Y:S01]  /*bce0*/  @P0 LDG.E.U8 R128, desc[UR24][R130.64] ;  /* 0x0000001882800981 */ /* 0x000122000c1e1100 */
[----:B------:R-:W-:Y:S01]  /*bcf0*/  IMAD R223, R223, UR9, RZ ;  /* 0x00000009dfdf7c24 */ /* 0x000fe2000f8e02ff */
[----:B------:R-:W-:Y:S01]  /*bd00*/  LEA.HI.X.SX32 R215, R215, R81, 0x1, P2 ;  /* 0x00000051d7d77211 */ /* 0x000fe200010f0eff */
[----:B------:R-:W-:Y:S01]  /*bd10*/  @P0 IMAD.MOV.U32 R132, RZ, RZ, R200 ;  /* 0x000000ffff840224 */ /* 0x000fe200078e00c8 */
[----:B------:R-:W-:Y:S01]  /*bd20*/  IADD3 R220, P2, PT, R219, R84, RZ ;  /* 0x00000054dbdc7210 */ /* 0x000fe20007f5e0ff */
[----:B0-----:R-:W-:-:S02]  /*bd30*/  @P0 IMAD.MOV.U32 R130, RZ, RZ, R196 ;  /* 0x000000ffff820224 */ /* 0x001fc400078e00c4 */
[----:B------:R-:W-:Y:S02]  /*bd40*/  @P0 IMAD.MOV.U32 R131, RZ, RZ, R195 ;  /* 0x000000ffff830224 */ /* 0x000fe400078e00c3 */
[----:B------:R-:W-:-:S03]  /*bd50*/  @P0 IMAD.MOV.U32 R133, RZ, RZ, R199 ;  /* 0x000000ffff850224 */ /* 0x000fc600078e00c7 */
[----:B------:R0:W4:Y:S01]  /*bd60*/  @P0 LDG.E.U8 R127, desc[UR24][R130.64] ;  /* 0x00000018827f0981 */ /* 0x000122000c1e1100 */
[----:B------:R-:W-:Y:S01]  /*bd70*/  LEA.HI.X.SX32 R219, R219, R81, 0x1, P2 ;  /* 0x00000051dbdb7211 */ /* 0x000fe200010f0eff */
[----:B------:R-:W-:Y:S01]  /*bd80*/  IMAD R227, R227, UR9, RZ ;  /* 0x00000009e3e37c24 */ /* 0x000fe2000f8e02ff */
[----:B------:R-:W-:Y:S02]  /*bd90*/  IADD3 R224, P2, PT, R223, R84, RZ ;  /* 0x00000054dfe07210 */ /* 0x000fe40007f5e0ff */
[----:B0-----:R-:W-:Y:S02]  /*bda0*/  PRMT R130, RZ, 0x7610, R130 ;  /* 0x00007610ff827816 */ /* 0x001fe40000000082 */
[----:B------:R-:W-:-:S04]  /*bdb0*/  PRMT R129, RZ, 0x7610, R129 ;  /* 0x00007610ff817816 */ /* 0x000fc80000000081 */
[----:B------:R0:W4:Y:S01]  /*bdc0*/  @P0 LDG.E.U8 R130, desc[UR24][R132.64] ;  /* 0x0000001884820981 */ /* 0x000122000c1e1100 */
[-C--:B------:R-:W-:Y:S01]  /*bdd0*/  LEA.HI.X.SX32 R223, R223, R81.reuse, 0x1, P2 ;  /* 0x00000051dfdf7211 */ /* 0x080fe200010f0eff */
[----:B------:R-:W-:Y:S01]  /*bde0*/  IMAD R231, R231, UR9, RZ ;  /* 0x00000009e7e77c24 */ /* 0x000fe2000f8e02ff */
[C---:B------:R-:W-:Y:S02]  /*bdf0*/  IADD3 R228, P2, PT, R227.reuse, R84, RZ ;  /* 0x00000054e3e47210 */ /* 0x040fe40007f5e0ff */
[----:B------:R-:W-:Y:S01]  /*be00*/  PRMT R113, RZ, 0x7610, R113 ;  /* 0x00007610ff717816 */ /* 0x000fe20000000071 */
[----:B0-----:R-:W-:Y:S02]  /*be10*/  @P0 IMAD.MOV.U32 R132, RZ, RZ, R204 ;  /* 0x000000ffff840224 */ /* 0x001fe400078e00cc */
[----:B------:R-:W-:Y:S01]  /*be20*/  @P0 IMAD.MOV.U32 R133, RZ, RZ, R203 ;  /* 0x000000ffff850224 */ /* 0x000fe200078e00cb */
[----:B------:R-:W-:Y:S01]  /*be30*/  LEA.HI.X.SX32 R227, R227, R81, 0x1, P2 ;  /* 0x00000051e3e37211 */ /* 0x000fe200010f0eff */
[----:B------:R-:W-:-:S03]  /*be40*/  IMAD R235, R235, UR9, RZ ;  /* 0x00000009ebeb7c24 */ /* 0x000fc6000f8e02ff */
[----:B------:R0:W4:Y:S01]  /*be50*/  @P0 LDG.E.U8 R129, desc[UR24][R132.64] ;  /* 0x0000001884810981 */ /* 0x000122000c1e1100 */
[-C--:B------:R-:W-:Y:S01]  /*be60*/  IADD3 R232, P2, PT, R231, R84.reuse, RZ ;  /* 0x00000054e7e87210 */ /* 0x080fe20007f5e0ff */
[----:B------:R-:W-:Y:S02]  /*be70*/  IMAD R239, R239, UR9, RZ ;  /* 0x00000009efef7c24 */ /* 0x000fe4000f8e02ff */
[----:B0-----:R-:W-:Y:S02]  /*be80*/  @P0 IMAD.MOV.U32 R132, RZ, RZ, R212 ;  /* 0x000000ffff840224 */ /* 0x001fe400078e00d4 */
[----:B------:R-:W-:Y:S01]  /*be90*/  @P0 IMAD.MOV.U32 R133, RZ, RZ, R211 ;  /* 0x000000ffff850224 */ /* 0x000fe200078e00d3 */
[-C--:B------:R-:W-:Y:S02]  /*bea0*/  LEA.HI.X.SX32 R231, R231, R81.reuse, 0x1, P2 ;  /* 0x00000051e7e77211 */ /* 0x080fe400010f0eff */
[CC--:B------:R-:W-:Y:S02]  /*beb0*/  IADD3 R236, P2, PT, R235.reuse, R84.reuse, RZ ;  /* 0x00000054ebec7210 */ /* 0x0c0fe40007f5e0ff */
[----:B------:R0:W4:Y:S02]  /*bec0*/  @P0 LDG.E.U8 R113, desc[UR24][R132.64] ;  /* 0x0000001884710981 */ /* 0x000124000c1e1100 */
[----:B------:R-:W-:Y:S01]  /*bed0*/  LEA.HI.X.SX32 R235, R235, R81, 0x1, P2 ;  /* 0x00000051ebeb7211 */ /* 0x000fe200010f0eff */
[----:B------:R-:W-:Y:S01]  /*bee0*/  IMAD R243, R243, UR9, RZ ;  /* 0x00000009f3f37c24 */ /* 0x000fe2000f8e02ff */
[----:B------:R-:W-:Y:S01]  /*bef0*/  IADD3 R240, P2, PT, R239, R84, RZ ;  /* 0x00000054eff07210 */ /* 0x000fe20007f5e0ff */
[----:B--2---:R1:W-:Y:S01]  /*bf00*/  STS.U8 [R93+UR11+0x980], R94 ;  /* 0x0009805e5d007988 */ /* 0x0043e2000800000b */
[----:B------:R-:W-:-:S03]  /*bf10*/  PRMT R112, RZ, 0x7610, R112 ;  /* 0x00007610ff707816 */ /* 0x000fc60000000070 */
[----:B------:R2:W-:Y:S01]  /*bf20*/  STS.U8 [R93+UR11+0xa80], R95 ;  /* 0x000a805f5d007988 */ /* 0x0005e2000800000b */
[----:B------:R-:W-:Y:S02]  /*bf30*/  LEA.HI.X.SX32 R239, R239, R81, 0x1, P2 ;  /* 0x00000051efef7211 */ /* 0x000fe400010f0eff */
[----:B------:R-:W-:Y:S01]  /*bf40*/  IADD3 R244, P2, PT, R243, R84, RZ ;  /* 0x00000054f3f47210 */ /* 0x000fe20007f5e0ff */
[----:B-1----:R-:W-:Y:S02]  /*bf50*/  @P0 IMAD.MOV.U32 R94, RZ, RZ, R224 ;  /* 0x000000ffff5e0224 */ /* 0x002fe400078e00e0 */
[----:B--2---:R-:W-:Y:S01]  /*bf60*/  @P0 IMAD.MOV.U32 R95, RZ, RZ, R223 ;  /* 0x000000ffff5f0224 */ /* 0x004fe200078e00df */
[----:B------:R1:W-:Y:S01]  /*bf70*/  STS.U8 [R93+UR11+0x780], R110 ;  /* 0x0007806e5d007988 */ /* 0x0003e2000800000b */
[----:B------:R-:W-:-:S03]  /*bf80*/  IMAD R247, R247, UR9, RZ ;  /* 0x00000009f7f77c24 */ /* 0x000fc6000f8e02ff */
[----:B------:R2:W-:Y:S01]  /*bf90*/  STS.U8 [R93+UR11+0xc80], R92 ;  /* 0x000c805c5d007988 */ /* 0x0005e2000800000b */
[----:B0-----:R-:W-:Y:S01]  /*bfa0*/  @P0 IMAD.MOV.U32 R132, RZ, RZ, R216 ;  /* 0x000000ffff840224 */ /* 0x001fe200078e00d8 */
[----:B------:R-:W-:Y:S02]  /*bfb0*/  LEA.HI.X.SX32 R243, R243, R81, 0x1, P2 ;  /* 0x00000051f3f37211 */ /* 0x000fe400010f0eff */
[----:B------:R0:W-:Y:S01]  /*bfc0*/  STS.U8 [R93+UR11+0x580], R114 ;  /* 0x000580725d007988 */ /* 0x0001e2000800000b */
[----:B-1----:R-:W-:-:S03]  /*bfd0*/  PRMT R110, RZ, 0x7610, R110 ;  /* 0x00007610ff6e7816 */ /* 0x002fc6000000006e */
[----:B------:R1:W5:Y:S01]  /*bfe0*/  @P0 LDG.E.U8 R112, desc[UR24][R94.64] ;  /* 0x000000185e700981 */ /* 0x000362000c1e1100 */
[----:B--2---:R-:W-:-:S03]  /*bff0*/  PRMT R92, RZ, 0x7610, R92 ;  /* 0x00007610ff5c7816 */ /* 0x004fc6000000005c */
[----:B------:R2:W-:Y:S01]  /*c000*/  STS.U8 [R93+UR11+0xf80], R87 ;  /* 0x000f80575d007988 */ /* 0x0005e2000800000b */
[----:B------:R-:W-:Y:S01]  /*c010*/  @P0 IMAD.MOV.U32 R133, RZ, RZ, R215 ;  /* 0x000000ffff850224 */ /* 0x000fe200078e00d7 */
[----:B0-----:R-:W-:Y:S02]  /*c020*/  PRMT R114, RZ, 0x7610, R114 ;  /* 0x00007610ff727816 */ /* 0x001fe40000000072 */
[----:B------:R0:W-:Y:S01]  /*c030*/  STS.U8 [R93+UR11+0x1280], R86 ;  /* 0x001280565d007988 */ /* 0x0001e2000800000b */
[----:B-1----:R-:W-:Y:S02]  /*c040*/  @P0 IMAD.MOV.U32 R94, RZ, RZ, R228 ;  /* 0x000000ffff5e0224 */ /* 0x002fe400078e00e4 */
[----:B------:R-:W-:Y:S01]  /*c050*/  @P0 IMAD.MOV.U32 R95, RZ, RZ, R227 ;  /* 0x000000ffff5f0224 */ /* 0x000fe200078e00e3 */
[----:B------:R1:W-:Y:S01]  /*c060*/  STS.U8 [R93+UR11+0x1180], R85 ;  /* 0x001180555d007988 */ /* 0x0003e2000800000b */
[----:B--2---:R-:W-:Y:S01]  /*c070*/  @P0 IMAD.MOV.U32 R87, RZ, RZ, R239 ;  /* 0x000000ffff570224 */ /* 0x004fe200078e00ef */
[----:B------:R-:W-:Y:S01]  /*c080*/  IADD3 R248, P2, PT, R247, R84, RZ ;  /* 0x00000054f7f87210 */ /* 0x000fe20007f5e0ff */
[----:B------:R-:W-:Y:S01]  /*c090*/  IMAD R251, R251, UR9, RZ ;  /* 0x00000009fbfb7c24 */ /* 0x000fe2000f8e02ff */
[----:B------:R2:W-:Y:S01]  /*c0a0*/  STS.U8 [R93+UR11+0x880], R111 ;  /* 0x0008806f5d007988 */ /* 0x0005e2000800000b */
[----:B0-----:R-:W-:-:S03]  /*c0b0*/  @P0 IMAD.MOV.U32 R86, RZ, RZ, R240 ;  /* 0x000000ffff560224 */ /* 0x001fc600078e00f0 */
[----:B------:R0:W5:Y:S01]  /*c0c0*/  @P0 LDG.E.U8 R110, desc[UR24][R94.64] ;  /* 0x000000185e6e0981 */ /* 0x000162000c1e1100 */
[----:B-1----:R-:W-:-:S03]  /*c0d0*/  PRMT R85, RZ, 0x7610, R85 ;  /* 0x00007610ff557816 */ /* 0x002fc60000000055 */
[----:B------:R1:W5:Y:S01]  /*c0e0*/  @P0 LDG.E.U8 R92, desc[UR24][R86.64] ;  /* 0x00000018565c0981 */ /* 0x000362000c1e1100 */
[----:B--2---:R-:W-:-:S03]  /*c0f0*/  PRMT R111, RZ, 0x7610, R111 ;  /* 0x00007610ff6f7816 */ /* 0x004fc6000000006f */
[----:B------:R2:W5:Y:S01]  /*c100*/  @P0 LDG.E.U8 R114, desc[UR24][R132.64] ;  /* 0x0000001884720981 */ /* 0x000562000c1e1100 */
[----:B0-----:R-:W-:-:S03]  /*c110*/  PRMT R94, RZ, 0x7610, R94 ;  /* 0x00007610ff5e7816 */ /* 0x001fc6000000005e */
[----:B------:R0:W-:Y:S01]  /*c120*/  STS.U8 [R93+UR11+0xd80], R89 ;  /* 0x000d80595d007988 */ /* 0x0001e2000800000b */
[----:B-1----:R-:W-:-:S03]  /*c130*/  @P0 IMAD.MOV.U32 R86, RZ, RZ, R244 ;  /* 0x000000ffff560224 */ /* 0x002fc600078e00f4 */
[----:B------:R1:W-:Y:S01]  /*c140*/  STS.U8 [R93+UR11+0x1080], R88 ;  /* 0x001080585d007988 */ /* 0x0003e2000800000b */
[----:B------:R-:W-:Y:S01]  /*c150*/  @P0 IMAD.MOV.U32 R87, RZ, RZ, R243 ;  /* 0x000000ffff570224 */ /* 0x000fe200078e00f3 */
[----:B------:R-:W-:Y:S01]  /*c160*/  LEA.HI.X.SX32 R247, R247, R81, 0x1, P2 ;  /* 0x00000051f7f77211 */ /* 0x000fe200010f0eff */
[----:B--2---:R-:W-:Y:S02]  /*c170*/  @P0 IMAD.MOV.U32 R132, RZ, RZ, R220 ;  /* 0x000000ffff840224 */ /* 0x004fe400078e00dc */
[----:B------:R-:W-:Y:S01]  /*c180*/  @P0 IMAD.MOV.U32 R133, RZ, RZ, R219 ;  /* 0x000000ffff850224 */ /* 0x000fe200078e00db */
[----:B------:R2:W-:Y:S01]  /*c190*/  STS.U8 [R93+UR11+0x3f80], R252 ;  /* 0x003f80fc5d007988 */ /* 0x0005e2000800000b */
[----:B0-----:R-:W-:Y:S02]  /*c1a0*/  @P0 IMAD.MOV.U32 R89, RZ, RZ, R235 ;  /* 0x000000ffff590224 */ /* 0x001fe400078e00eb */
[----:B-1----:R-:W-:Y:S01]  /*c1b0*/  @P0 IMAD.MOV.U32 R88, RZ, RZ, R236 ;  /* 0x000000ffff580224 */ /* 0x002fe200078e00ec */
[----:B------:R0:W5:Y:S04]  /*c1c0*/  @P0 LDG.E.U8 R85, desc[UR24][R86.64] ;  /* 0x0000001856550981 */ /* 0x000168000c1e1100 */
[----:B------:R-:W5:Y:S01]  /*c1d0*/  @P0 LDG.E.U8 R111, desc[UR24][R132.64] ;  /* 0x00000018846f0981 */ /* 0x000f62000c1e1100 */
[----:B--2---:R-:W-:-:S03]  /*c1e0*/  IADD3 R252, P2, PT, R251, R84, RZ ;  /* 0x00000054fbfc7210 */ /* 0x004fc60007f5e0ff */
[----:B------:R1:W2:Y:S01]  /*c1f0*/  @P0 LDG.E.U8 R94, desc[UR24][R88.64] ;  /* 0x00000018585e0981 */ /* 0x0002a2000c1e1100 */
[----:B0-----:R-:W-:Y:S02]  /*c200*/  PRMT R87, RZ, 0x7610, R87 ;  /* 0x00007610ff577816 */ /* 0x001fe40000000057 */
[----:B------:R-:W-:Y:S01]  /*c210*/  LEA.HI.X.SX32 R251, R251, R81, 0x1, P2 ;  /* 0x00000051fbfb7211 */ /* 0x000fe200010f0eff */
[----:B-1----:R-:W-:Y:S02]  /*c220*/  @P0 IMAD.MOV.U32 R88, RZ, RZ, R248 ;  /* 0x000000ffff580224 */ /* 0x002fe400078e00f8 */
[----:B------:R-:W-:Y:S01]  /*c230*/  @P0 IMAD.MOV.U32 R89, RZ, RZ, R247 ;  /* 0x000000ffff590224 */ /* 0x000fe200078e00f7 */
[----:B------:R-:W-:Y:S01]  /*c240*/  PRMT R86, RZ, 0x7610, R86 ;  /* 0x00007610ff567816 */ /* 0x000fe20000000056 */
[----:B------:R0:W-:Y:S01]  /*c250*/  STS.U8 [R93+UR11+0xb80], R91 ;  /* 0x000b805b5d007988 */ /* 0x0001e2000800000b */
[----:B------:R-:W-:-:S03]  /*c260*/  PRMT R95, RZ, 0x7610, R95 ;  /* 0x00007610ff5f7816 */ /* 0x000fc6000000005f */
[----:B------:R1:W2:Y:S04]  /*c270*/  @P0 LDG.E.U8 R87, desc[UR24][R88.64] ;  /* 0x0000001858570981 */ /* 0x0002a8000c1e1100 */
[----:B------:R1:W-:Y:S01]  /*c280*/  STS.U8 [R93+UR11+0xe80], R90 ;  /* 0x000e805a5d007988 */ /* 0x0003e2000800000b */
[----:B0-----:R-:W-:Y:S02]  /*c290*/  @P0 IMAD.MOV.U32 R91, RZ, RZ, R231 ;  /* 0x000000ffff5b0224 */ /* 0x001fe400078e00e7 */
[----:B-1----:R-:W-:Y:S02]  /*c2a0*/  @P0 IMAD.MOV.U32 R88, RZ, RZ, R252 ;  /* 0x000000ffff580224 */ /* 0x002fe400078e00fc */
[----:B------:R-:W-:Y:S02]  /*c2b0*/  @P0 IMAD.MOV.U32 R89, RZ, RZ, R251 ;  /* 0x000000ffff590224 */ /* 0x000fe400078e00fb */
[----:B------:R-:W-:-:S03]  /*c2c0*/  @P0 IMAD.MOV.U32 R90, RZ, RZ, R232 ;  /* 0x000000ffff5a0224 */ /* 0x000fc600078e00e8 */
[----:B------:R0:W2:Y:S04]  /*c2d0*/  @P0 LDG.E.U8 R86, desc[UR24][R88.64] ;  /* 0x0000001858560981 */ /* 0x0000a8000c1e1100 */
[----:B------:R1:W2:Y:S01]  /*c2e0*/  @P0 LDG.E.U8 R95, desc[UR24][R90.64] ;  /* 0x000000185a5f0981 */ /* 0x0002a2000c1e1100 */
[----:B0-----:R-:W-:-:S05]  /*c2f0*/  IMAD R88, R136, UR9, RZ ;  /* 0x0000000988587c24 */ /* 0x001fca000f8e02ff */
[----:B------:R-:W-:-:S04]  /*c300*/  IADD3 R145, P2, PT, R88, R84, RZ ;  /* 0x0000005458917210 */ /* 0x000fc80007f5e0ff */
[----:B------:R-:W-:Y:S01]  /*c310*/  LEA.HI.X.SX32 R135, R88, R81, 0x1, P2 ;  /* 0x0000005158877211 */ /* 0x000fe200010f0eff */
[----:B------:R-:W-:Y:S01]  /*c320*/  IMAD R88, R137, UR9, RZ ;  /* 0x0000000989587c24 */ /* 0x000fe2000f8e02ff */
[----:B------:R0:W-:Y:S01]  /*c330*/  STS.U8 [R93+UR11+0x680], R115 ;  /* 0x000680735d007988 */ /* 0x0001e2000800000b */
[----:B------:R-:W-:Y:S01]  /*c340*/  PRMT R89, RZ, 0x7610, R89 ;  /* 0x00007610ff597816 */ /* 0x000fe20000000059 */
[----:B-1----:R-:W-:Y:S02]  /*c350*/  @P0 IMAD.MOV.U32 R90, RZ, RZ, R145 ;  /* 0x000000ffff5a0224 */ /* 0x002fe400078e0091 */
[----:B------:R1:W-:Y:S01]  /*c360*/  STS.U8 [R93+UR11+0x480], R117 ;  /* 0x000480755d007988 */ /* 0x0003e2000800000b */
[----:B------:R-:W-:Y:S01]  /*c370*/  @P0 IMAD.MOV.U32 R91, RZ, RZ, R135 ;  /* 0x000000ffff5b0224 */ /* 0x000fe200078e0087 */
[----:B0-----:R-:W-:-:S04]  /*c380*/  IADD3 R115, P2, PT, R88, R84, RZ ;  /* 0x0000005458737210 */ /* 0x001fc80007f5e0ff */
[----:B------:R0:W2:Y:S01]  /*c390*/  @P0 LDG.E.U8 R89, desc[UR24][R90.64] ;  /* 0x000000185a590981 */ /* 0x0000a2000c1e1100 */
[----:B-1----:R-:W-:Y:S02]  /*c3a0*/  LEA.HI.X.SX32 R117, R88, R81, 0x1, P2 ;  /* 0x0000005158757211 */ /* 0x002fe400010f0eff */
[----:B------:R-:W-:Y:S01]  /*c3b0*/  PRMT R88, RZ, 0x7610, R88 ;  /* 0x00007610ff587816 */ /* 0x000fe20000000058 */
[----:B0-----:R-:W-:Y:S02]  /*c3c0*/  @P0 IMAD.MOV.U32 R90, RZ, RZ, R115 ;  /* 0x000000ffff5a0224 */ /* 0x001fe400078e0073 */
[----:B------:R-:W-:-:S05]  /*c3d0*/  @P0 IMAD.MOV.U32 R91, RZ, RZ, R117 ;  /* 0x000000ffff5b0224 */ /* 0x000fca00078e0075 */
[----:B------:R0:W2:Y:S04]  /*c3e0*/  @P0 LDG.E.U8 R88, desc[UR24][R90.64] ;  /* 0x000000185a580981 */ /* 0x0000a8000c1e1100 */
[----:B------:R-:W-:Y:S01]  /*c3f0*/  STL [R1+0xc], R145 ;  /* 0x00000c9101007387 */ /* 0x000fe20000100800 */
[----:B0-----:R-:W-:-:S03]  /*c400*/  IMAD R90, R151, UR9, RZ ;  /* 0x00000009975a7c24 */ /* 0x001fc6000f8e02ff */
[----:B------:R-:W-:Y:S04]  /*c410*/  STL [R1+0x8], R135 ;  /* 0x0000088701007387 */ /* 0x000fe80000100800 */
[----:B------:R0:W-:Y:S04]  /*c420*/  STL [R1+0x1c], R115 ;  /* 0x00001c7301007387 */ /* 0x0001e80000100800 */
[----:B------:R1:W-:Y:S01]  /*c430*/  STL [R1+0x18], R117 ;  /* 0x0000187501007387 */ /* 0x0003e20000100800 */
[----:B0-----:R-:W-:-:S04]  /*c440*/  IADD3 R115, P2, PT, R90, R84, RZ ;  /* 0x000000545a737210 */ /* 0x001fc80007f5e0ff */
[----:B-1----:R-:W-:Y:S01]  /*c450*/  LEA.HI.X.SX32 R117, R90, R81, 0x1, P2 ;  /* 0x000000515a757211 */ /* 0x002fe200010f0eff */
[----:B------:R-:W-:Y:S01]  /*c460*/  IMAD R90, R154, UR9, RZ ;  /* 0x000000099a5a7c24 */ /* 0x000fe2000f8e02ff */
[----:B------:R0:W-:Y:S04]  /*c470*/  STS.U8 [R93+UR11+0x380], R118 ;  /* 0x000380765d007988 */ /* 0x0001e8000800000b */
[----:B------:R1:W-:Y:S01]  /*c480*/  STL [R1+0x2c], R115 ;  /* 0x00002c7301007387 */ /* 0x0003e20000100800 */
[----:B0-----:R-:W-:-:S03]  /*c490*/  @P0 IMAD.MOV.U32 R118, RZ, RZ, R115 ;  /* 0x000000ffff760224 */ /* 0x001fc600078e0073 */
[----:B------:R0:W-:Y:S01]  /*c4a0*/  STS.U8 [R93+UR11+0x1480], R119 ;  /* 0x001480775d007988 */ /* 0x0001e2000800000b */
[----:B-1----:R-:W-:-:S03]  /*c4b0*/  IADD3 R115, P2, PT, R90, R84, RZ ;  /* 0x000000545a737210 */ /* 0x002fc60007f5e0ff */
[----:B------:R1:W-:Y:S04]  /*c4c0*/  STL [R1+0x28], R117 ;  /* 0x0000287501007387 */ /* 0x0003e80000100800 */
[----:B---3--:R3:W-:Y:S01]  /*c4d0*/  STS.U8 [R93+UR11+0x1f80], R116 ;  /* 0x001f80745d007988 */ /* 0x0087e2000800000b */
[----:B0-----:R-:W-:Y:S01]  /*c4e0*/  @P0 IMAD.MOV.U32 R119, RZ, RZ, R117 ;  /* 0x000000ffff770224 */ /* 0x001fe200078e0075 */
[----:B-1----:R-:W-:Y:S02]  /*c4f0*/  LEA.HI.X.SX32 R117, R90, R81, 0x1, P2 ;  /* 0x000000515a757211 */ /* 0x002fe400010f0eff */
[----:B------:R-:W-:Y:S01]  /*c500*/  PRMT R90, RZ, 0x7610, R90 ;  /* 0x00007610ff5a7816 */ /* 0x000fe2000000005a */
[----:B---3--:R-:W-:Y:S01]  /*c510*/  @P0 IMAD.MOV.U32 R116, RZ, RZ, R115 ;  /* 0x000000ffff740224 */ /* 0x008fe200078e0073 */
[----:B------:R-:W-:-:S04]  /*c520*/  PRMT R91, RZ, 0x7610, R91 ;  /* 0x00007610ff5b7816 */ /* 0x000fc8000000005b */
[----:B------:R-:W3:Y:S04]  /*c530*/  @P0 LDG.E.U8 R90, desc[UR24][R116.64] ;  /* 0x00000018745a0981 */ /* 0x000ee8000c1e1100 */
[----:B------:R0:W3:Y:S04]  /*c540*/  @P0 LDG.E.U8 R91, desc[UR24][R118.64] ;  /* 0x00000018765b0981 */ /* 0x0000e8000c1e1100 */
[----:B------:R-:W-:Y:S04]  /*c550*/  STL [R1+0x3c], R115 ;  /* 0x00003c7301007387 */ /* 0x000fe80000100800 */
[----:B------:R-:W-:Y:S04]  /*c560*/  STL [R1+0x38], R117 ;  /* 0x0000387501007387 */ /* 0x000fe80000100800 */
[----:B----4-:R1:W-:Y:S02]  /*c570*/  STS.U8 [R93+UR11+0x2080], R113 ;  /* 0x002080715d007988 */ /* 0x0103e4000800000b */
[----:B-1----:R-:W-:-:S05]  /*c580*/  IMAD R113, R155, UR9, RZ ;  /* 0x000000099b717c24 */ /* 0x002fca000f8e02ff */
[----:B------:R-:W-:-:S04]  /*c590*/  IADD3 R115, P2, PT, R113, R84, RZ ;  /* 0x0000005471737210 */ /* 0x000fc80007f5e0ff */
[----:B0-----:R-:W-:Y:S01]  /*c5a0*/  LEA.HI.X.SX32 R118, R113, R81, 0x1, P2 ;  /* 0x0000005171767211 */ /* 0x001fe200010f0eff */
[----:B------:R-:W-:-:S05]  /*c5b0*/  IMAD R113, R159, UR9, RZ ;  /* 0x000000099f717c24 */ /* 0x000fca000f8e02ff */
[----:B------:R-:W-:-:S04]  /*c5c0*/  IADD3 R116, P2, PT, R113, R84, RZ ;  /* 0x0000005471747210 */ /* 0x000fc80007f5e0ff */
[----:B------:R-:W-:Y:S01]  /*c5d0*/  LEA.HI.X.SX32 R117, R113, R81, 0x1, P2 ;  /* 0x0000005171757211 */ /* 0x000fe200010f0eff */
[----:B-----5:R0:W-:Y:S04]  /*c5e0*/  STS.U8 [R93+UR11+0x2380], R112 ;  /* 0x002380705d007988 */ /* 0x0201e8000800000b */
[----:B------:R-:W-:Y:S01]  /*c5f0*/  @P0 IMAD.MOV.U32 R113, RZ, RZ, R117 ;  /* 0x000000ffff710224 */ /* 0x000fe200078e0075 */
[----:B------:R-:W-:Y:S01]  /*c600*/  STL [R1+0x4c], R115 ;  /* 0x00004c7301007387 */ /* 0x000fe20000100800 */
[----:B0-----:R-:W-:-:S03]  /*c610*/  @P0 IMAD.MOV.U32 R112, RZ, RZ, R116 ;  /* 0x000000ffff700224 */ /* 0x001fc600078e0074 */
[----:B------:R0:W-:Y:S02]  /*c620*/  STS.U8 [R93+UR11+0x2480], R110 ;  /* 0x0024806e5d007988 */ /* 0x0001e4000800000b */
[----:B0-----:R-:W-:Y:S02]  /*c630*/  PRMT R110, RZ, 0x7610, R110 ;  /* 0x00007610ff6e7816 */ /* 0x001fe4000000006e */
[----:B------:R0:W-:Y:S04]  /*c640*/  STS.U8 [R93+UR11+0x2180], R114 ;  /* 0x002180725d007988 */ /* 0x0001e8000800000b */
[----:B------:R1:W4:Y:S01]  /*c650*/  @P0 LDG.E.U8 R110, desc[UR24][R112.64] ;  /* 0x00000018706e0981 */ /* 0x000322000c1e1100 */
[----:B0-----:R-:W-:Y:S02]  /*c660*/  @P0 IMAD.MOV.U32 R114, RZ, RZ, R115 ;  /* 0x000000ffff720224 */ /* 0x001fe400078e0073 */
[----:B------:R-:W-:-:S02]  /*c670*/  @P0 IMAD.MOV.U32 R115, RZ, RZ, R118 ;  /* 0x000000ffff730224 */ /* 0x000fc400078e0076 */
[----:B-1----:R-:W-:Y:S01]  /*c680*/  IMAD R112, R161, UR9, RZ ;  /* 0x00000009a1707c24 */ /* 0x002fe2000f8e02ff */
[----:B------:R0:W-:Y:S02]  /*c690*/  STS.U8 [R93+UR11+0x2280], R111 ;  /* 0x0022806f5d007988 */ /* 0x0001e4000800000b */
[----:B0-----:R-:W-:Y:S02]  /*c6a0*/  PRMT R111, RZ, 0x7610, R111 ;  /* 0x00007610ff6f7816 */ /* 0x001fe4000000006f */
[----:B--2---:R0:W-:Y:S04]  /*c6b0*/  STS.U8 [R93+UR11+0x2680], R94 ;  /* 0x0026805e5d007988 */ /* 0x0041e8000800000b */
[----:B------:R1:W2:Y:S04]  /*c6c0*/  @P0 LDG.E.U8 R111, desc[UR24][R114.64] ;  /* 0x00000018726f0981 */ /* 0x0002a8000c1e1100 */
[----:B------:R-:W-:Y:S01]  /*c6d0*/  STL [R1+0x48], R118 ;  /* 0x0000487601007387 */ /* 0x000fe20000100800 */
[----:B0-----:R-:W-:Y:S01]  /*c6e0*/  IMAD R94, R163, UR9, RZ ;  /* 0x00000009a35e7c24 */ /* 0x001fe2000f8e02ff */
[----:B-1----:R-:W-:-:S02]  /*c6f0*/  IADD3 R114, P2, PT, R112, R84, RZ ;  /* 0x0000005470727210 */ /* 0x002fc40007f5e0ff */
[----:B------:R-:W-:Y:S02]  /*c700*/  STL [R1+0x5c], R116 ;  /* 0x00005c7401007387 */ /* 0x000fe40000100800 */
[----:B------:R-:W-:Y:S02]  /*c710*/  LEA.HI.X.SX32 R115, R112, R81, 0x1, P2 ;  /* 0x0000005170737211 */ /* 0x000fe400010f0eff */
[----:B------:R-:W-:Y:S01]  /*c720*/  STL [R1+0x58], R117 ;  /* 0x0000587501007387 */ /* 0x000fe20000100800 */
[----:B------:R-:W-:-:S03]  /*c730*/  @P0 IMAD.MOV.U32 R112, RZ, RZ, R114 ;  /* 0x000000ffff700224 */ /* 0x000fc600078e0072 */
[----:B------:R0:W-:Y:S01]  /*c740*/  STL [R1+0x6c], R114 ;  /* 0x00006c7201007387 */ /* 0x0001e20000100800 */
[----:B------:R-:W-:-:S03]  /*c750*/  @P0 IMAD.MOV.U32 R113, RZ, RZ, R115 ;  /* 0x000000ffff710224 */ /* 0x000fc600078e0073 */
[----:B------:R1:W-:Y:S04]  /*c760*/  STS.U8 [R93+UR11+0x2880], R85 ;  /* 0x002880555d007988 */ /* 0x0003e8000800000b */
[----:B------:R5:W-:Y:S01]  /*c770*/  STS.U8 [R93+UR11+0x2580], R95 ;  /* 0x0025805f5d007988 */ /* 0x000be2000800000b */
[----:B0-----:R-:W-:-:S03]  /*c780*/  IADD3 R114, P2, PT, R94, R84, RZ ;  /* 0x000000545e727210 */ /* 0x001fc60007f5e0ff */
[----:B------:R0:W-:Y:S01]  /*c790*/  STL [R1+0x68], R115 ;  /* 0x0000687301007387 */ /* 0x0001e20000100800 */
[----:B-1----:R-:W-:Y:S01]  /*c7a0*/  IMAD R85, R165, UR9, RZ ;  /* 0x00000009a5557c24 */ /* 0x002fe2000f8e02ff */
[----:B-----5:R-:W-:Y:S02]  /*c7b0*/  PRMT R95, RZ, 0x7610, R95 ;  /* 0x00007610ff5f7816 */ /* 0x020fe4000000005f */
[----:B------:R1:W-:Y:S01]  /*c7c0*/  STL [R1+0x7c], R114 ;  /* 0x00007c7201007387 */ /* 0x0003e20000100800 */
[----:B0-----:R-:W-:-:S03]  /*c7d0*/  LEA.HI.X.SX32 R115, R94, R81, 0x1, P2 ;  /* 0x000000515e737211 */ /* 0x001fc600010f0eff */
[----:B------:R0:W5:Y:S01]  /*c7e0*/  @P0 LDG.E.U8 R95, desc[UR24][R112.64] ;  /* 0x00000018705f0981 */ /* 0x000162000c1e1100 */
[----:B------:R-:W-:-:S03]  /*c7f0*/  PRMT R94, RZ, 0x7610, R94 ;  /* 0x00007610ff5e7816 */ /* 0x000fc6000000005e */
[----:B------:R1:W-:Y:S01]  /*c800*/  STL [R1+0x78], R115 ;  /* 0x0000787301007387 */ /* 0x0003e20000100800 */
[----:B0-----:R-:W-:Y:S01]  /*c810*/  @P0 IMAD.MOV.U32 R112, RZ, RZ, R114 ;  /* 0x000000ffff700224 */ /* 0x001fe200078e0072 */
[----:B-1----:R-:W-:Y:S01]  /*c820*/  IADD3 R114, P2, PT, R85, R84, RZ ;  /* 0x0000005455727210 */ /* 0x002fe20007f5e0ff */
[----:B------:R-:W-:-:S03]  /*c830*/  @P0 IMAD.MOV.U32 R113, RZ, RZ, R115 ;  /* 0x000000ffff710224 */ /* 0x000fc600078e0073 */
[----:B------:R-:W-:Y:S01]  /*c840*/  LEA.HI.X.SX32 R115, R85, R81, 0x1, P2 ;  /* 0x0000005155737211 */ /* 0x000fe200010f0eff */
[----:B------:R-:W-:Y:S01]  /*c850*/  IMAD R85, R167, UR9, RZ ;  /* 0x00000009a7557c24 */ /* 0x000fe2000f8e02ff */
[----:B------:R0:W2:Y:S04]  /*c860*/  @P0 LDG.E.U8 R94, desc[UR24][R112.64] ;  /* 0x00000018705e0981 */ /* 0x0000a8000c1e1100 */
[----:B------:R1:W-:Y:S04]  /*c870*/  STS.U8 [R93+UR11+0x2780], R92 ;  /* 0x0027805c5d007988 */ /* 0x0003e8000800000b */
[----:B------:R1:W-:Y:S01]  /*c880*/  STS.U8 [R93+UR11+0x2980], R87 ;  /* 0x002980575d007988 */ /* 0x0003e2000800000b */
[----:B0-----:R-:W-:-:S03]  /*c890*/  IADD3 R112, P2, PT, R85, R84, RZ ;  /* 0x0000005455707210 */ /* 0x001fc60007f5e0ff */
[----:B------:R0:W-:Y:S01]  /*c8a0*/  STS.U8 [R93+UR11+0x2a80], R86 ;  /* 0x002a80565d007988 */ /* 0x0001e2000800000b */
[----:B-1----:R-:W-:Y:S02]  /*c8b0*/  PRMT R92, RZ, 0x7610, R92 ;  /* 0x00007610ff5c7816 */ /* 0x002fe4000000005c */
[----:B------:R-:W-:Y:S01]  /*c8c0*/  LEA.HI.X.SX32 R113, R85, R81, 0x1, P2 ;  /* 0x0000005155717211 */ /* 0x000fe200010f0eff */
[----:B------:R-:W-:Y:S02]  /*c8d0*/  @P0 IMAD.MOV.U32 R87, RZ, RZ, R115 ;  /* 0x000000ffff570224 */ /* 0x000fe400078e0073 */
[----:B0-----:R-:W-:Y:S01]  /*c8e0*/  @P0 IMAD.MOV.U32 R86, RZ, RZ, R114 ;  /* 0x000000ffff560224 */ /* 0x001fe200078e0072 */
[----:B------:R0:W-:Y:S01]  /*c8f0*/  STS.U8 [R93+UR11+0x2b80], R89 ;  /* 0x002b80595d007988 */ /* 0x0001e2000800000b */
[----:B------:R-:W-:-:S03]  /*c900*/  IMAD R85, R150, UR9, RZ ;  /* 0x0000000996557c24 */ /* 0x000fc6000f8e02ff */
[----:B------:R1:W2:Y:S04]  /*c910*/  @P0 LDG.E.U8 R92, desc[UR24][R86.64] ;  /* 0x00000018565c0981 */ /* 0x0002a8000c1e1100 */
[----:B------:R1:W-:Y:S01]  /*c920*/  STS.U8 [R93+UR11+0x2c80], R88 ;  /* 0x002c80585d007988 */ /* 0x0003e2000800000b */
[----:B0-----:R-:W-:Y:S01]  /*c930*/  @P0 IMAD.MOV.U32 R89, RZ, RZ, R113 ;  /* 0x000000ffff590224 */ /* 0x001fe200078e0071 */
[----:B-1----:R-:W-:Y:S01]  /*c940*/  PRMT R87, RZ, 0x7610, R87 ;  /* 0x00007610ff577816 */ /* 0x002fe20000000057 */
[----:B------:R-:W-:Y:S01]  /*c950*/  @P0 IMAD.MOV.U32 R88, RZ, RZ, R112 ;  /* 0x000000ffff580224 */ /* 0x000fe200078e0070 */
[----:B------:R-:W-:-:S04]  /*c960*/  PRMT R86, RZ, 0x7610, R86 ;  /* 0x00007610ff567816 */ /* 0x000fc80000000056 */
[----:B------:R0:W2:Y:S04]  /*c970*/  @P0 LDG.E.U8 R87, desc[UR24][R88.64] ;  /* 0x0000001858570981 */ /* 0x0000a8000c1e1100 */
[----:B------:R-:W-:Y:S01]  /*c980*/  STL [R1+0x8c], R114 ;  /* 0x00008c7201007387 */ /* 0x000fe20000100800 */
[----:B0-----:R-:W-:-:S03]  /*c990*/  IADD3 R88, P2, PT, R85, R84, RZ ;  /* 0x0000005455587210 */ /* 0x001fc60007f5e0ff */
[----:B------:R-:W-:Y:S01]  /*c9a0*/  STL [R1+0x88], R115 ;  /* 0x0000887301007387 */ /* 0x000fe20000100800 */
[----:B------:R-:W-:Y:S01]  /*c9b0*/  LEA.HI.X.SX32 R89, R85, R81, 0x1, P2 ;  /* 0x0000005155597211 */ /* 0x000fe200010f0eff */
[----:B------:R-:W-:Y:S02]  /*c9c0*/  IMAD R85, R143, UR9, RZ ;  /* 0x000000098f557c24 */ /* 0x000fe4000f8e02ff */
[----:B------:R-:W-:Y:S04]  /*c9d0*/  STL [R1+0x9c], R112 ;  /* 0x00009c7001007387 */ /* 0x000fe80000100800 */
[----:B------:R-:W-:Y:S04]  /*c9e0*/  STL [R1+0x98], R113 ;  /* 0x0000987101007387 */ /* 0x000fe80000100800 */
[----:B------:R0:W-:Y:S04]  /*c9f0*/  STL [R1+0xac], R88 ;  /* 0x0000ac5801007387 */ /* 0x0001e80000100800 */
[----:B------:R0:W4:Y:S04]  /*ca00*/  @P0 LDG.E.U8 R86, desc[UR24][R88.64] ;  /* 0x0000001858560981 */ /* 0x000128000c1e1100 */
[----:B------:R1:W-:Y:S01]  /*ca10*/  STL [R1+0xa8], R89 ;  /* 0x0000a85901007387 */ /* 0x0003e20000100800 */
[----:B0-----:R-:W-:-:S04]  /*ca20*/  IADD3 R88, P2, PT, R85, R84, RZ ;  /* 0x0000005455587210 */ /* 0x001fc80007f5e0ff */
[----:B-1----:R-:W-:Y:S02]  /*ca30*/  LEA.HI.X.SX32 R89, R85, R81, 0x1, P2 ;  /* 0x0000005155597211 */ /* 0x002fe400010f0eff */
[----:B------:R-:W-:Y:S01]  /*ca40*/  PRMT R85, RZ, 0x7610, R85 ;  /* 0x00007610ff557816 */ /* 0x000fe20000000055 */
[----:B------:R0:W-:Y:S05]  /*ca50*/  STL [R1+0xbc], R88 ;  /* 0x0000bc5801007387 */ /* 0x0001ea0000100800 */
[----:B------:R0:W5:Y:S04]  /*ca60*/  @P0 LDG.E.U8 R85, desc[UR24][R88.64] ;  /* 0x0000001858550981 */ /* 0x000168000c1e1100 */
[----:B------:R1:W-:Y:S01]  /*ca70*/  STL [R1+0xb8], R89 ;  /* 0x0000b85901007387 */ /* 0x0003e20000100800 */
[----:B0-----:R-:W-:-:S03]  /*ca80*/  IMAD R88, R148, UR9, RZ ;  /* 0x0000000994587c24 */ /* 0x001fc6000f8e02ff */
[----:B---3--:R0:W-:Y:S02]  /*ca90*/  STS.U8 [R93+UR11+0x2e80], R90 ;  /* 0x002e805a5d007988 */ /* 0x0081e4000800000b */
[C---:B-1----:R-:W-:Y:S02]  /*caa0*/  IADD3 R89, P2, PT, R88.reuse, R84, RZ ;  /* 0x0000005458597210 */ /* 0x042fe40007f5e0ff */
[----:B------:R1:W-:Y:S02]  /*cab0*/  STS.U8 [R93+UR11+0x2d80], R91 ;  /* 0x002d805b5d007988 */ /* 0x0003e4000800000b */
[----:B0-----:R-:W-:Y:S02]  /*cac0*/  LEA.HI.X.SX32 R90, R88, R81, 0x1, P2 ;  /* 0x00000051585a7211 */ /* 0x001fe400010f0eff */
[----:B------:R-:W-:Y:S01]  /*cad0*/  STL [R1+0xcc], R89 ;  /* 0x0000cc5901007387 */ /* 0x000fe20000100800 */
[----:B------:R-:W-:-:S03]  /*cae0*/  PRMT R88, RZ, 0x7610, R88 ;  /* 0x00007610ff587816 */ /* 0x000fc60000000058 */
[----:B------:R0:W-:Y:S01]  /*caf0*/  STL [R1+0xc8], R90 ;  /* 0x0000c85a01007387 */ /* 0x0001e20000100800 */
[----:B-1----:R-:W-:Y:S02]  /*cb00*/  @P0 IMAD.MOV.U32 R91, RZ, RZ, R90 ;  /* 0x000000ffff5b0224 */ /* 0x002fe400078e005a */
[----:B0-----:R-:W-:-:S05]  /*cb10*/  @P0 IMAD.MOV.U32 R90, RZ, RZ, R89 ;  /* 0x000000ffff5a0224 */ /* 0x001fca00078e0059 */
[----:B------:R0:W3:Y:S01]  /*cb20*/  @P0 LDG.E.U8 R88, desc[UR24][R90.64] ;  /* 0x000000185a580981 */ /* 0x0000e2000c1e1100 */
[----:B------:R-:W-:-:S05]  /*cb30*/  IMAD R89, R141, UR9, RZ ;  /* 0x000000098d597c24 */ /* 0x000fca000f8e02ff */
[----:B0-----:R-:W-:-:S04]  /*cb40*/  IADD3 R90, P2, PT, R89, R84, RZ ;  /* 0x00000054595a7210 */ /* 0x001fc80007f5e0ff */
[----:B------:R-:W-:Y:S01]  /*cb50*/  LEA.HI.X.SX32 R91, R89, R81, 0x1, P2 ;  /* 0x00000051595b7211 */ /* 0x000fe200010f0eff */
[----:B------:R-:W-:Y:S01]  /*cb60*/  IMAD R89, R146, UR9, RZ ;  /* 0x0000000992597c24 */ /* 0x000fe2000f8e02ff */
[----:B------:R-:W-:Y:S04]  /*cb70*/  STL [R1+0xdc], R90 ;  /* 0x0000dc5a01007387 */ /* 0x000fe80000100800 */
[----:B------:R-:W-:Y:S04]  /*cb80*/  STL [R1+0xd8], R91 ;  /* 0x0000d85b01007387 */ /* 0x000fe80000100800 */
[----:B--2---:R0:W-:Y:S02]  /*cb90*/  STS.U8 [R93+UR11+0x3480], R87 ;  /* 0x003480575d007988 */ /* 0x0041e4000800000b */
[----:B0-----:R-:W-:-:S06]  /*cba0*/  PRMT R87, RZ, 0x7610, R87 ;  /* 0x00007610ff577816 */ /* 0x001fcc0000000057 */
[----:B------:R0:W2:Y:S02]  /*cbb0*/  @P0 LDG.E.U8 R87, desc[UR24][R90.64] ;  /* 0x000000185a570981 */ /* 0x0000a4000c1e1100 */
[C---:B0-----:R-:W-:Y:S02]  /*cbc0*/  IADD3 R90, P2, PT, R89.reuse, R84, RZ ;  /* 0x00000054595a7210 */ /* 0x041fe40007f5e0ff */
[----:B----4-:R0:W-:Y:S02]  /*cbd0*/  STS.U8 [R93+UR11+0x3580], R86 ;  /* 0x003580565d007988 */ /* 0x0101e4000800000b */
[----:B------:R-:W-:Y:S02]  /*cbe0*/  LEA.HI.X.SX32 R91, R89, R81, 0x1, P2 ;  /* 0x00000051595b7211 */ /* 0x000fe400010f0eff */
[----:B------:R-:W-:Y:S01]  /*cbf0*/  STL [R1+0xec], R90 ;  /* 0x0000ec5a01007387 */ /* 0x000fe20000100800 */
[----:B0-----:R-:W-:-:S03]  /*cc00*/  PRMT R86, RZ, 0x7610, R86 ;  /* 0x00007610ff567816 */ /* 0x001fc60000000056 */
[----:B-----5:R0:W-:Y:S04]  /*cc10*/  STS.U8 [R93+UR11+0x3680], R85 ;  /* 0x003680555d007988 */ /* 0x0201e8000800000b */
[----:B------:R1:W4:Y:S01]  /*cc20*/  @P0 LDG.E.U8 R86, desc[UR24][R90.64] ;  /* 0x000000185a560981 */ /* 0x000322000c1e1100 */
[----:B0-----:R-:W-:-:S05]  /*cc30*/  IMAD R85, R139, UR9, RZ ;  /* 0x000000098b557c24 */ /* 0x001fca000f8e02ff */
[C---:B------:R-:W-:Y:S01]  /*cc40*/  IADD3 R89, P2, PT, R85.reuse, R84, RZ ;  /* 0x0000005455597210 */ /* 0x040fe20007f5e0ff */
[----:B------:R-:W-:Y:S03]  /*cc50*/  STL [R1+0xe8], R91 ;  /* 0x0000e85b01007387 */ /* 0x000fe60000100800 */
[----:B-1----:R-:W-:Y:S01]  /*cc60*/  LEA.HI.X.SX32 R90, R85, R81, 0x1, P2 ;  /* 0x00000051555a7211 */ /* 0x002fe200010f0eff */
[----:B------:R-:W-:Y:S01]  /*cc70*/  STL [R1+0xfc], R89 ;  /* 0x0000fc5901007387 */ /* 0x000fe20000100800 */
[----:B------:R-:W-:-:S03]  /*cc80*/  PRMT R85, RZ, 0x7610, R85 ;  /* 0x00007610ff557816 */ /* 0x000fc60000000055 */
[----:B---3--:R0:W-:Y:S02]  /*cc90*/  STS.U8 [R93+UR11+0x3780], R88 ;  /* 0x003780585d007988 */ /* 0x0081e4000800000b */
[----:B0-----:R-:W-:Y:S02]  /*cca0*/  @P0 IMAD.MOV.U32 R88, RZ, RZ, R89 ;  /* 0x000000ffff580224 */ /* 0x001fe400078e0059 */
[----:B------:R-:W-:-:S05]  /*ccb0*/  @P0 IMAD.MOV.U32 R89, RZ, RZ, R90 ;  /* 0x000000ffff590224 */ /* 0x000fca00078e005a */
[----:B------:R0:W3:Y:S04]  /*ccc0*/  @P0 LDG.E.U8 R85, desc[UR24][R88.64] ;  /* 0x0000001858550981 */ /* 0x0000e8000c1e1100 */
[----:B--2---:R1:W-:Y:S02]  /*ccd0*/  STS.U8 [R93+UR11+0x3880], R87 ;  /* 0x003880575d007988 */ /* 0x0043e4000800000b */
[----:B-1----:R-:W-:-:S05]  /*cce0*/  IMAD R87, R144, UR9, RZ ;  /* 0x0000000990577c24 */ /* 0x002fca000f8e02ff */
[----:B0-----:R-:W-:-:S04]  /*ccf0*/  IADD3 R88, P2, PT, R87, R84, RZ ;  /* 0x0000005457587210 */ /* 0x001fc80007f5e0ff */
[----:B------:R-:W-:-:S05]  /*cd00*/  LEA.HI.X.SX32 R89, R87, R81, 0x1, P2 ;  /* 0x0000005157597211 */ /* 0x000fca00010f0eff */
[----:B------:R-:W-:Y:S01]  /*cd10*/  @P0 IMAD.MOV.U32 R87, RZ, RZ, R89 ;  /* 0x000000ffff570224 */ /* 0x000fe200078e0059 */
[----:B----4-:R0:W-:Y:S02]  /*cd20*/  STS.U8 [R93+UR11+0x3980], R86 ;  /* 0x003980565d007988 */ /* 0x0101e4000800000b */
[----:B0-----:R-:W-:Y:S02]  /*cd30*/  @P0 IMAD.MOV.U32 R86, RZ, RZ, R88 ;  /* 0x000000ffff560224 */ /* 0x001fe400078e0058 */
[----:B---3--:R0:W-:Y:S02]  /*cd40*/  STS.U8 [R93+UR11+0x3a80], R85 ;  /* 0x003a80555d007988 */ /* 0x0081e4000800000b */
[----:B0-----:R-:W-:-:S06]  /*cd50*/  PRMT R85, RZ, 0x7610, R85 ;  /* 0x00007610ff557816 */ /* 0x001fcc0000000055 */
[----:B------:R0:W2:Y:S02]  /*cd60*/  @P0 LDG.E.U8 R85, desc[UR24][R86.64] ;  /* 0x0000001856550981 */ /* 0x0000a4000c1e1100 */
[----:B0-----:R-:W-:Y:S02]  /*cd70*/  IMAD R86, R142, UR9, RZ ;  /* 0x000000098e567c24 */ /* 0x001fe4000f8e02ff */
[----:B------:R-:W-:Y:S03]  /*cd80*/  STL [R1+0xf8], R90 ;  /* 0x0000f85a01007387 */ /* 0x000fe60000100800 */
[C---:B------:R-:W-:Y:S01]  /*cd90*/  IADD3 R87, P2, PT, R86.reuse, R84, RZ ;  /* 0x0000005456577210 */ /* 0x040fe20007f5e0ff */
[----:B------:R0:W-:Y:S04]  /*cda0*/  STL [R1+0x10c], R88 ;  /* 0x00010c5801007387 */ /* 0x0001e80000100800 */
[----:B------:R-:W-:Y:S01]  /*cdb0*/  STL [R1+0x108], R89 ;  /* 0x0001085901007387 */ /* 0x000fe20000100800 */
[----:B0-----:R-:W-:-:S03]  /*cdc0*/  LEA.HI.X.SX32 R88, R86, R81, 0x1, P2 ;  /* 0x0000005156587211 */ /* 0x001fc600010f0eff */
[----:B------:R0:W-:Y:S01]  /*cdd0*/  STL [R1+0x11c], R87 ;  /* 0x00011c5701007387 */ /* 0x0001e20000100800 */
[----:B------:R-:W-:Y:S02]  /*cde0*/  @P0 IMAD.MOV.U32 R86, RZ, RZ, R87 ;  /* 0x000000ffff560224 */ /* 0x000fe400078e0057 */
[----:B0-----:R-:W-:Y:S01]  /*cdf0*/  @P0 IMAD.MOV.U32 R87, RZ, RZ, R88 ;  /* 0x000000ffff570224 */ /* 0x001fe200078e0058 */
[----:B--2---:R0:W-:Y:S02]  /*ce00*/  STS.U8 [R93+UR11+0x3b80], R85 ;  /* 0x003b80555d007988 */ /* 0x0041e4000800000b */
[----:B0-----:R-:W-:-:S06]  /*ce10*/  PRMT R85, RZ, 0x7610, R85 ;  /* 0x00007610ff557816 */ /* 0x001fcc0000000055 */
[----:B------:R0:W2:Y:S02]  /*ce20*/  @P0 LDG.E.U8 R85, desc[UR24][R86.64] ;  /* 0x0000001856550981 */ /* 0x0000a4000c1e1100 */
[----:B0-----:R-:W-:Y:S02]  /*ce30*/  IMAD R86, R140, UR9, RZ ;  /* 0x000000098c567c24 */ /* 0x001fe4000f8e02ff */
[----:B------:R0:W-:Y:S03]  /*ce40*/  STL [R1+0x118], R88 ;  /* 0x0001185801007387 */ /* 0x0001e60000100800 */
[----:B------:R-:W-:-:S04]  /*ce50*/  IADD3 R87, P2, PT, R86, R84, RZ ;  /* 0x0000005456577210 */ /* 0x000fc80007f5e0ff */
[----:B0-----:R-:W-:Y:S01]  /*ce60*/  LEA.HI.X.SX32 R88, R86, R81, 0x1, P2 ;  /* 0x0000005156587211 */ /* 0x001fe200010f0eff */
[----:B------:R0:W-:Y:S01]  /*ce70*/  STL [R1+0x134], R87 ;  /* 0x0001345701007387 */ /* 0x0001e20000100800 */
[----:B------:R-:W-:-:S03]  /*ce80*/  @P0 IMAD.MOV.U32 R86, RZ, RZ, R87 ;  /* 0x000000ffff560224 */ /* 0x000fc600078e0057 */
[----:B0-----:R-:W-:Y:S01]  /*ce90*/  @P0 IMAD.MOV.U32 R87, RZ, RZ, R88 ;  /* 0x000000ffff570224 */ /* 0x001fe200078e0058 */
[----:B--2---:R0:W-:Y:S02]  /*cea0*/  STS.U8 [R93+UR11+0x3c80], R85 ;  /* 0x003c80555d007988 */ /* 0x0041e4000800000b */
[----:B0-----:R-:W-:-:S06]  /*ceb0*/  PRMT R85, RZ, 0x7610, R85 ;  /* 0x00007610ff557816 */ /* 0x001fcc0000000055 */
[----:B------:R0:W2:Y:S02]  /*cec0*/  @P0 LDG.E.U8 R85, desc[UR24][R86.64] ;  /* 0x0000001856550981 */ /* 0x0000a4000c1e1100 */
[----:B0-----:R-:W-:Y:S02]  /*ced0*/  IMAD R86, R138, UR9, RZ ;  /* 0x000000098a567c24 */ /* 0x001fe4000f8e02ff */
[----:B------:R-:W0:Y:S03]  /*cee0*/  LDC R138, c[0x0][0x3a0] ;  /* 0x0000e800ff8a7b82 */ /* 0x000e260000000800 */
[----:B------:R-:W-:-:S04]  /*cef0*/  IADD3 R84, P2, PT, R86, R84, RZ ;  /* 0x0000005456547210 */ /* 0x000fc80007f5e0ff */
[----:B------:R-:W-:Y:S02]  /*cf00*/  LEA.HI.X.SX32 R87, R86, R81, 0x1, P2 ;  /* 0x0000005156577211 */ /* 0x000fe400010f0eff */
[----:B------:R-:W-:Y:S01]  /*cf10*/  PRMT R81, RZ, 0x7610, R81 ;  /* 0x00007610ff517816 */ /* 0x000fe20000000051 */
[----:B--2---:R1:W-:Y:S02]  /*cf20*/  STS.U8 [R93+UR11+0x3d80], R85 ;  /* 0x003d80555d007988 */ /* 0x0043e4000800000b */
[----:B-1----:R-:W-:-:S05]  /*cf30*/  @P0 IMAD.MOV.U32 R85, RZ, RZ, R87 ;  /* 0x000000ffff550224 */ /* 0x002fca00078e0057 */
[----:B------:R-:W2:Y:S04]  /*cf40*/  @P0 LDG.E.U8 R81, desc[UR24][R84.64] ;  /* 0x0000001854510981 */ /* 0x000ea8000c1e1100 */
[----:B------:R1:W-:Y:S04]  /*cf50*/  STS.U8 [R93+UR11+0x1380], R120 ;  /* 0x001380785d007988 */ /* 0x0003e8000800000b */
        /* <DEDUP_REMOVED lines=14> */
[----:B------:R1:W-:Y:S01]  /*d040*/  STS.U8 [R93+UR11+0x3380], R92 ;  /* 0x0033805c5d007988 */ /* 0x0003e2000800000b */
[----:B0-----:R-:W-:-:S03]  /*d050*/  VIADD R138, R138, 0x1f ;  /* 0x0000001f8a8a7836 */ /* 0x001fc60000000000 */
[----:B------:R1:W-:Y:S01]  /*d060*/  STL [R1+0x130], R88 ;  /* 0x0001305801007387 */ /* 0x0003e20000100800 */
[----:B------:R-:W-:-:S03]  /*d070*/  ISETP.NE.U32.AND P0, PT, RZ, UR7, PT ;  /* 0x00000007ff007c0c */ /* 0x000fc6000bf05070 */
[----:B------:R1:W-:Y:S04]  /*d080*/  STL [R1+0x124], R84 ;  /* 0x0001245401007387 */ /* 0x0003e80000100800 */
[----:B------:R1:W-:Y:S01]  /*d090*/  STL [R1+0x120], R87 ;  /* 0x0001205701007387 */ /* 0x0003e20000100800 */
[C---:B------:R-:W-:Y:S02]  /*d0a0*/  ISETP.LT.OR P2, PT, R138.reuse, 0x20, P0 ;  /* 0x000000208a00780c */ /* 0x040fe40000741670 */
[----:B------:R-:W-:Y:S01]  /*d0b0*/  ISETP.GE.AND P3, PT, R138, 0x40, PT ;  /* 0x000000408a00780c */ /* 0x000fe20003f66270 */
[----:B--2---:R1:W-:Y:S01]  /*d0c0*/  STS.U8 [R93+UR11+0x3e80], R81 ;  /* 0x003e80515d007988 */ /* 0x0043e2000800000b */
[----:B------:R0:W-:Y:S06]  /*d0d0*/  MEMBAR.ALL.CTA ;  /* 0x0000000000007992 */ /* 0x0001ec0000008000 */
[----:B0-----:R-:W0:Y:S02]  /*d0e0*/  FENCE.VIEW.ASYNC.S ;  /* 0x00000000000073c6 */ /* 0x001e240000000000 */
[----:B0-----:R-:W-:Y:S06]  /*d0f0*/  BAR.SYNC.DEFER_BLOCKING 0x0 ;  /* 0x0000000000007b1d */ /* 0x001fec0000010000 */
[----:B------:R-:W-:Y:S05]  /*d100*/  @P2 BRA `(.L_x_6) ;  /* 0x00000000005c2947 */ /* 0x000fea0003800000 */
[----:B------:R-:W-:Y:S02]  /*d110*/  UIADD3 UR4, UPT, UPT, UR11, 0x8000, URZ ;  /* 0x000080000b047890 */ /* 0x000fe4000fffe0ff */
[----:B------:R-:W-:Y:S02]  /*d120*/  USHF.R.U32.HI UR6, URZ, 0x4, UR11 ;  /* 0x00000004ff067899 */ /* 0x000fe4000801160b */
[----:B------:R-:W-:Y:S02]  /*d130*/  USHF.R.U32.HI UR4, URZ, 0x4, UR4 ;  /* 0x00000004ff047899 */ /* 0x000fe40008011604 */
[----:B------:R-:W-:Y:S01]  /*d140*/  USGXT.U32 UR6, UR6, 0xe ;  /* 0x0000000e0606789a */ /* 0x000fe20008000000 */
[----:B------:R-:W-:Y:S01]  /*d150*/  UMOV UR16, 0xfffffe00 ;  /* 0xfffffe0000107882 */ /* 0x000fe20000000000 */
[----:B------:R-:W-:Y:S01]  /*d160*/  UMOV UR17, 0x3fffbfef ;  /* 0x3fffbfef00117882 */ /* 0x000fe20000000000 */
[----:B------:R-:W-:Y:S01]  /*d170*/  UMOV UR7, URZ ;  /* 0x000000ff00077c82 */ /* 0x000fe20008000000 */
[----:B------:R-:W-:-:S02]  /*d180*/  USGXT.U32 UR14, UR4, 0xe ;  /* 0x0000000e040e789a */ /* 0x000fc40008000000 */
[----:B------:R-:W-:Y:S02]  /*d190*/  UIADD3 UR9, UPT, UPT, UR10, 0x100, URZ ;  /* 0x000001000a097890 */ /* 0x000fe4000fffe0ff */
[----:B------:R-:W-:Y:S01]  /*d1a0*/  UIADD3.64 UR16, UPT, UPT, UR6, -UR16, URZ ;  /* 0x8000001006107297 */ /* 0x000fe2000fffe0ff */
[----:B------:R-:W-:Y:S01]  /*d1b0*/  UMOV UR18, 0x0 ;  /* 0x0000000000127882 */ /* 0x000fe20000000000 */
[----:B------:R-:W-:Y:S01]  /*d1c0*/  UMOV UR19, 0x8408490 ;  /* 0x0840849000137882 */ /* 0x000fe20000000000 */
[----:B------:R-:W-:Y:S01]  /*d1d0*/  UMOV UR4, UR8 ;  /* 0x0000000800047c82 */ /* 0x000fe20008000000 */
[----:B------:R-:W-:Y:S01]  /*d1e0*/  UMOV UR5, URZ ;  /* 0x000000ff00057c82 */ /* 0x000fe20008000000 */
[----:B------:R-:W-:Y:S01]  /*d1f0*/  UMOV UR7, 0xc0004010 ;  /* 0xc000401000077882 */ /* 0x000fe20000000000 */
[----:B------:R-:W-:Y:S01]  /*d200*/  UMOV UR15, 0x40004040 ;  /* 0x40004040000f7882 */ /* 0x000fe20000000000 */
[----:B------:R-:W-:Y:S01]  /*d210*/  UMOV UR22, 0x0 ;  /* 0x0000000000167882 */ /* 0x000fe20000000000 */
[----:B------:R-:W-:Y:S01]  /*d220*/  UMOV UR23, 0x8408490 ;  /* 0x0840849000177882 */ /* 0x000fe20000000000 */
[----:B------:R-:W-:Y:S01]  /*d230*/  UMOV UR4, UR4 ;  /* 0x0000000400047c82 */ /* 0x000fe20008000000 */
[----:B------:R0:W-:Y:S01]  /*d240*/  UTCQMMA gdesc[UR14], gdesc[UR6], tmem[UR10], tmem[UR18], idesc[UR19], !UPT ;  /* 0x00ff12060e0075ea */ /* 0x0001e2000f80030a */
[----:B------:R0:W-:Y:S01]  /*d250*/  UTCQMMA gdesc[UR14], gdesc[UR16], tmem[UR9], tmem[UR22], idesc[UR23], !UPT ;  /* 0x00ff16100e0075ea */ /* 0x0001e2000f800309 */
[----:B------:R0:W-:Y:S01]  /*d260*/  UTCBAR [UR4], URZ ;  /* 0x000000ff040073e9 */ /* 0x0001e200080000ff */
[----:B------:R-:W-:Y:S01]  /*d270*/  NOP ;  /* 0x0000000000007918 */ /* 0x000fe20000000000 */
.L_x_6:
[----:B0-----:R-:W-:Y:S01]  /*d280*/  UMOV UR4, URZ ;  /* 0x000000ff00047c82 */ /* 0x001fe20008000000 */
[----:B------:R-:W-:Y:S05]  /*d290*/  @!P3 BRA `(.L_x_7) ;  /* 0x000000580054b947 */ /* 0x000fea0003800000 */
[----:B-1----:R-:W2:Y:S01]  /*d2a0*/  LDL.LU R81, [R1+0x150] ;  /* 0x0001500001517983 */ /* 0x002ea20000300800 */
[----:B------:R-:W-:Y:S01]  /*d2b0*/  IMAD.SHL.U32 R82, R82, 0x20, RZ ;  /* 0x0000002052527824 */ /* 0x000fe200078e00ff */
[----:B------:R-:W-:Y:S02]  /*d2c0*/  UIADD3 UR5, UPT, UPT, UR11, 0x4000, URZ ;  /* 0x000040000b057890 */ /* 0x000fe4000fffe0ff */
[----:B------:R-:W3:Y:S01]  /*d2d0*/  LDL.LU R84, [R1+0x1f4] ;  /* 0x0001f40001547983 */ /* 0x000ee20000300800 */
[----:B------:R-:W-:Y:S01]  /*d2e0*/  UIADD3 UR4, UPT, UPT, UR11, 0x9000, URZ ;  /* 0x000090000b047890 */ /* 0x000fe2000fffe0ff */
[----:B------:R-:W-:Y:S01]  /*d2f0*/  IMAD.SHL.U32 R112, R83, 0x20, RZ ;  /* 0x0000002053707824 */ /* 0x000fe200078e00ff */
[----:B------:R-:W-:Y:S01]  /*d300*/  USHF.R.U32.HI UR5, URZ, 0x4, UR5 ;  /* 0x00000004ff057899 */ /* 0x000fe20008011605 */
[----:B------:R0:W-:Y:S01]  /*d310*/  STL [R1+0x154], R82 ;  /* 0x0001545201007387 */ /* 0x0001e20000100800 */
[----:B------:R-:W-:Y:S02]  /*d320*/  USHF.R.U32.HI UR4, URZ, 0x4, UR4 ;  /* 0x00000004ff047899 */ /* 0x000fe40008011604 */
[----:B------:R-:W-:Y:S01]  /*d330*/  USGXT.U32 UR6, UR5, 0xe ;  /* 0x0000000e0506789a */ /* 0x000fe20008000000 */
[----:B------:R-:W-:Y:S01]  /*d340*/  SHF.R.S32.HI R113, RZ, 0x1f, R112 ;  /* 0x0000001fff717819 */ /* 0x000fe20000011470 */
[----:B------:R-:W-:Y:S01]  /*d350*/  UMOV UR16, 0xfffffe00 ;  /* 0xfffffe0000107882 */ /* 0x000fe20000000000 */
[----:B------:R-:W-:Y:S01]  /*d360*/  UMOV UR17, 0x3fffbfef ;  /* 0x3fffbfef00117882 */ /* 0x000fe20000000000 */
[----:B------:R-:W-:Y:S01]  /*d370*/  UMOV UR7, URZ ;  /* 0x000000ff00077c82 */ /* 0x000fe20008000000 */
[----:B------:R-:W1:Y:S01]  /*d380*/  LDCU UR22, c[0x0][0x3a8] ;  /* 0x00007500ff1677ac */ /* 0x000e620008000800 */
[----:B------:R-:W-:-:S02]  /*d390*/  USGXT.U32 UR14, UR4, 0xe ;  /* 0x0000000e040e789a */ /* 0x000fc40008000000 */
[----:B------:R-:W-:Y:S01]  /*d3a0*/  UIADD3.64 UR16, UPT, UPT, UR6, -UR16, URZ ;  /* 0x8000001006107297 */ /* 0x000fe2000fffe0ff */
[----:B------:R-:W-:Y:S01]  /*d3b0*/  UMOV UR13, 0x1 ;  /* 0x00000001000d7882 */ /* 0x000fe20000000000 */
[----:B------:R-:W-:Y:S01]  /*d3c0*/  UMOV UR5, URZ ;  /* 0x000000ff00057c82 */ /* 0x000fe20008000000 */
[----:B------:R-:W-:Y:S01]  /*d3d0*/  UMOV UR15, 0x40004040 ;  /* 0x40004040000f7882 */ /* 0x000fe20000000000 */
[----:B--2---:R-:W-:Y:S02]  /*d3e0*/  IADD3 R110, P2, P3, R81, UR20, R82 ;  /* 0x00000014516e7c10 */ /* 0x004fe4000fb5e052 */
[----:B------:R-:W-:Y:S02]  /*d3f0*/  SHF.R.S32.HI R81, RZ, 0x1f, R138 ;  /* 0x0000001fff517819 */ /* 0x000fe4000001148a */
[----:B0-----:R-:W-:Y:S02]  /*d400*/  SHF.R.S32.HI R82, RZ, 0x1f, R82 ;  /* 0x0000001fff527819 */ /* 0x001fe40000011452 */
[----:B------:R-:W-:-:S02]  /*d410*/  LEA.HI R81, R81, R138, RZ, 0x5 ;  /* 0x0000008a51517211 */ /* 0x000fc400078f28ff */
[----:B---3--:R-:W-:Y:S01]  /*d420*/  IADD3.X R111, PT, PT, R84, UR21, R82, P2, P3 ;  /* 0x00000015546f7c10 */ /* 0x008fe200097e6452 */
[----:B------:R0:W-:Y:S01]  /*d430*/  STL [R1+0x1ec], R82 ;  /* 0x0001ec5201007387 */ /* 0x0001e20000100800 */
[----:B------:R-:W-:-:S04]  /*d440*/  SHF.R.S32.HI R81, RZ, 0x5, R81 ;  /* 0x00000005ff517819 */ /* 0x000fc80000011451 */
[----:B------:R-:W-:-:S05]  /*d450*/  VIMNMX R81, PT, PT, R81, 0x2, !PT ;  /* 0x0000000251517848 */ /* 0x000fca0007fe0100 */
[----:B0-----:R-:W-:Y:S02]  /*d460*/  VIADD R82, R81, 0xffffffff ;  /* 0xffffffff51527836 */ /* 0x001fe40000000000 */
[----:B------:R-:W-:-:S03]  /*d470*/  IMAD.MOV.U32 R81, RZ, RZ, RZ ;  /* 0x000000ffff517224 */ /* 0x000fc600078e00ff */
[----:B-1----:R0:W-:Y:S04]  /*d480*/  STL [R1+0x150], R82 ;  /* 0x0001505201007387 */ /* 0x0021e80000100800 */
.L_x_10:
[----:B------:R-:W2:Y:S01]  /*d490*/  LDL R84, [R1+0x1d0] ;  /* 0x0001d00001547983 */ /* 0x000ea20000100800 */
[----:B------:R-:W-:Y:S01]  /*d4a0*/  IMAD.U32 R81, R81, -0x80000000, RZ ;  /* 0x8000000051517824 */ /* 0x000fe200078e00ff */
[----:B0-----:R-:W-:Y:S02]  /*d4b0*/  IADD3 R82, P5, PT, R110, UR22, RZ ;  /* 0x000000166e527c10 */ /* 0x001fe4000ffbe0ff */
[C---:B------:R-:W-:Y:S01]  /*d4c0*/  ISETP.GT.AND P3, PT, R52.reuse, 0x1, PT ;  /* 0x000000013400780c */ /* 0x040fe20003f64270 */
[----:B------:R-:W0:Y:S01]  /*d4d0*/  SYNCS.PHASECHK.TRANS64.TRYWAIT P4, [UR8], R81 ;  /* 0x00000051ff0075a7 */ /* 0x000e220008081108 */
[----:B------:R-:W-:Y:S02]  /*d4e0*/  ISETP.GT.AND P2, PT, R52, 0x2, PT ;  /* 0x000000023400780c */ /* 0x000fe40003f44270 */
[----:B------:R-:W-:Y:S01]  /*d4f0*/  PRMT R121, RZ, 0x7610, R121 ;  /* 0x00007610ff797816 */ /* 0x000fe20000000079 */
[----:B--2---:R-:W-:Y:S01]  /*d500*/  IMAD.X R83, R84, 0x1, R111, P5 ;  /* 0x0000000154537824 */ /* 0x004fe200028e066f */
[----:B0-----:R-:W-:Y:S09]  /*d510*/  @!P4 BRA `(.L_x_8) ;  /* 0x000001c400f8c947 */ /* 0x001ff20003800000 */
.L_x_16:
[----:B------:R-:W2:Y:S04]  /*d520*/  LDL R84, [R1+0x1cc] ;  /* 0x0001cc0001547983 */ /* 0x000ea80000100800 */
[----:B------:R-:W3:Y:S04]  /*d530*/  LDL R119, [R1+0x1c8] ;  /* 0x0001c80001777983 */ /* 0x000ee80000100800 */
[----:B------:R-:W4:Y:S04]  /*d540*/  LDL R95, [R1+0x26c] ;  /* 0x00026c00015f7983 */ /* 0x000f280000100800 */
[----:B------:R-:W5:Y:S04]  /*d550*/  LDL R88, [R1+0x1c4] ;  /* 0x0001c40001587983 */ /* 0x000f680000100800 */
[----:B------:R-:W5:Y:S04]  /*d560*/  LDL R89, [R1+0x268] ;  /* 0x0002680001597983 */ /* 0x000f680000100800 */
[----:B------:R-:W5:Y:S04]  /*d570*/  LDL R94, [R1+0x264] ;  /* 0x00026400015e7983 */ /* 0x000f680000100800 */
[----:B------:R-:W5:Y:S04]  /*d580*/  LDL R118, [R1+0x1c0] ;  /* 0x0001c00001767983 */ /* 0x000f680000100800 */
[----:B------:R-:W5:Y:S04]  /*d590*/  LDL R90, [R1+0x1bc] ;  /* 0x0001bc00015a7983 */ /* 0x000f680000100800 */
[----:B------:R-:W5:Y:S04]  /*d5a0*/  LDL R91, [R1+0x260] ;  /* 0x00026000015b7983 */ /* 0x000f680000100800 */
[----:B------:R-:W5:Y:S04]  /*d5b0*/  LDL R51, [R1+0x25c] ;  /* 0x00025c0001337983 */ /* 0x000f680000100800 */
[----:B------:R3:W5:Y:S01]  /*d5c0*/  @P3 LDG.E.U8 R121, desc[UR24][R82.64] ;  /* 0x0000001852793981 */ /* 0x000762000c1e1100 */
[----:B------:R-:W-:-:S03]  /*d5d0*/  PRMT R117, RZ, 0x7610, R117 ;  /* 0x00007610ff757816 */ /* 0x000fc60000000075 */
[----:B------:R-:W5:Y:S04]  /*d5e0*/  LDL R124, [R1+0x1b0] ;  /* 0x0001b000017c7983 */ /* 0x000f680000100800 */
[----:B------:R-:W5:Y:S04]  /*d5f0*/  LDL R125, [R1+0x1b4] ;  /* 0x0001b400017d7983 */ /* 0x000f680000100800 */
[----:B------:R-:W5:Y:S04]  /*d600*/  LDL R122, [R1+0x250] ;  /* 0x00025000017a7983 */ /* 0x000f680000100800 */
[----:B------:R-:W5:Y:S01]  /*d610*/  LDL R123, [R1+0x254] ;  /* 0x00025400017b7983 */ /* 0x000f620000100800 */
[----:B------:R-:W-:-:S02]  /*d620*/  ISETP.GT.AND P4, PT, R52, 0x3, PT ;  /* 0x000000033400780c */ /* 0x000fc40003f84270 */
[----:B------:R-:W-:Y:S01]  /*d630*/  PRMT R114, RZ, 0x7610, R114 ;  /* 0x00007610ff727816 */ /* 0x000fe20000000072 */
[----:B------:R-:W5:Y:S01]  /*d640*/  LDL R127, [R1+0x23c] ;  /* 0x00023c00017f7983 */ /* 0x000f620000100800 */
[----:B------:R-:W-:Y:S02]  /*d650*/  PRMT R86, RZ, 0x7610, R86 ;  /* 0x00007610ff567816 */ /* 0x000fe40000000056 */
[----:B------:R-:W-:Y:S01]  /*d660*/  PRMT R92, RZ, 0x7610, R92 ;  /* 0x00007610ff5c7816 */ /* 0x000fe2000000005c */
[----:B------:R-:W5:Y:S01]  /*d670*/  LDL R126, [R1+0x238] ;  /* 0x00023800017e7983 */ /* 0x000f620000100800 */
[----:B------:R-:W-:Y:S02]  /*d680*/  PRMT R120, RZ, 0x7610, R120 ;  /* 0x00007610ff787816 */ /* 0x000fe40000000078 */
[----:B------:R-:W-:Y:S01]  /*d690*/  PRMT R130, RZ, 0x7610, R130 ;  /* 0x00007610ff827816 */ /* 0x000fe20000000082 */
[----:B------:R-:W5:Y:S01]  /*d6a0*/  LDL R128, [R1+0x234] ;  /* 0x0002340001807983 */ /* 0x000f620000100800 */
[----:B------:R-:W-:-:S02]  /*d6b0*/  PRMT R116, RZ, 0x7610, R116 ;  /* 0x00007610ff747816 */ /* 0x000fc40000000074 */
[----:B------:R-:W-:Y:S01]  /*d6c0*/  PRMT R81, RZ, 0x7610, R81 ;  /* 0x00007610ff517816 */ /* 0x000fe20000000051 */
[----:B------:R-:W5:Y:S01]  /*d6d0*/  LDL R129, [R1+0x228] ;  /* 0x0002280001817983 */ /* 0x000f620000100800 */
[-C--:B--2---:R-:W-:Y:S02]  /*d6e0*/  IADD3 R84, P5, PT, R84, R110.reuse, RZ ;  /* 0x0000006e54547210 */ /* 0x084fe40007fbe0ff */
[----:B---3--:R-:W-:Y:S02]  /*d6f0*/  IADD3 R82, P3, PT, R119, R110, RZ ;  /* 0x0000006e77527210 */ /* 0x008fe40007f7e0ff */
[----:B------:R-:W2:Y:S01]  /*d700*/  LDL R119, [R1+0x1ac] ;  /* 0x0001ac0001777983 */ /* 0x000ea20000100800 */
[----:B----4-:R-:W-:-:S03]  /*d710*/  IMAD.X R85, R95, 0x1, R111, P5 ;  /* 0x000000015f557824 */ /* 0x010fc600028e066f */
[----:B------:R-:W3:Y:S01]  /*d720*/  LDL R95, [R1+0x1b8] ;  /* 0x0001b800015f7983 */ /* 0x000ee20000100800 */
[----:B-----5:R-:W-:-:S03]  /*d730*/  IADD3 R88, P6, PT, R88, R110, RZ ;  /* 0x0000006e58587210 */ /* 0x020fc60007fde0ff */
[----:B------:R0:W4:Y:S01]  /*d740*/  @P2 LDG.E.U8 R117, desc[UR24][R84.64] ;  /* 0x0000001854752981 */ /* 0x000122000c1e1100 */
[--C-:B------:R-:W-:Y:S02]  /*d750*/  IMAD.X R83, R89, 0x1, R111.reuse, P3 ;  /* 0x0000000159537824 */ /* 0x100fe400018e066f */
[----:B------:R-:W-:Y:S01]  /*d760*/  IMAD.X R89, R94, 0x1, R111, P6 ;  /* 0x000000015e597824 */ /* 0x000fe200030e066f */
[-C--:B0-----:R-:W-:Y:S01]  /*d770*/  IADD3 R84, P2, PT, R118, R110.reuse, RZ ;  /* 0x0000006e76547210 */ /* 0x081fe20007f5e0ff */
[----:B------:R-:W5:Y:S01]  /*d780*/  LDL R94, [R1+0x258] ;  /* 0x00025800015e7983 */ /* 0x000f620000100800 */
[----:B------:R-:W-:-:S03]  /*d790*/  IADD3 R90, P6, PT, R90, R110, RZ ;  /* 0x0000006e5a5a7210 */ /* 0x000fc60007fde0ff */
[----:B------:R-:W2:Y:S01]  /*d7a0*/  LDL R118, [R1+0x1a8] ;  /* 0x0001a80001767983 */ /* 0x000ea20000100800 */
[--C-:B------:R-:W-:Y:S01]  /*d7b0*/  IMAD.X R85, R91, 0x1, R111.reuse, P2 ;  /* 0x000000015b557824 */ /* 0x100fe200010e066f */
[----:B------:R-:W-:Y:S02]  /*d7c0*/  ISETP.GT.AND P5, PT, R52, 0x4, PT ;  /* 0x000000043400780c */ /* 0x000fe40003fa4270 */
[----:B------:R0:W2:Y:S01]  /*d7d0*/  @P4 LDG.E.U8 R114, desc[UR24][R82.64] ;  /* 0x0000001852724981 */ /* 0x0000a2000c1e1100 */
[----:B------:R-:W-:-:S03]  /*d7e0*/  IMAD.X R91, R51, 0x1, R111, P6 ;  /* 0x00000001335b7824 */ /* 0x000fc600030e066f */
[----:B------:R-:W2:Y:S01]  /*d7f0*/  LDL R51, [R1+0x248] ;  /* 0x0002480001337983 */ /* 0x000ea20000100800 */
[C---:B------:R-:W-:Y:S02]  /*d800*/  ISETP.GT.AND P3, PT, R52.reuse, 0x5, PT ;  /* 0x000000053400780c */ /* 0x040fe40003f64270 */
[C---:B------:R-:W-:Y:S02]  /*d810*/  ISETP.GT.AND P4, PT, R52.reuse, 0x6, PT ;  /* 0x000000063400780c */ /* 0x040fe40003f84270 */
[----:B0-----:R-:W-:Y:S02]  /*d820*/  PRMT R83, RZ, 0x7610, R83 ;  /* 0x00007610ff537816 */ /* 0x001fe40000000053 */
[----:B------:R-:W-:-:S04]  /*d830*/  ISETP.GT.AND P2, PT, R52, 0x7, PT ;  /* 0x000000073400780c */ /* 0x000fc80003f44270 */
[----:B------:R0:W4:Y:S04]  /*d840*/  @P5 LDG.E.U8 R83, desc[UR24][R88.64] ;  /* 0x0000001858535981 */ /* 0x000128000c1e1100 */
[----:B------:R-:W4:Y:S01]  /*d850*/  @P3 LDG.E.U8 R86, desc[UR24][R84.64] ;  /* 0x0000001854563981 */ /* 0x000f22000c1e1100 */
[----:B0-----:R-:W-:Y:S02]  /*d860*/  PRMT R89, RZ, 0x7610, R89 ;  /* 0x00007610ff597816 */ /* 0x001fe40000000059 */
[----:B------:R-:W-:-:S04]  /*d870*/  ISETP.GT.AND P3, PT, R52, 0x8, PT ;  /* 0x000000083400780c */ /* 0x000fc80003f64270 */
[----:B------:R0:W4:Y:S01]  /*d880*/  @P4 LDG.E.U8 R89, desc[UR24][R90.64] ;  /* 0x000000185a594981 */ /* 0x000122000c1e1100 */
[----:B------:R-:W-:Y:S02]  /*d890*/  ISETP.GT.AND P4, PT, R52, 0x9, PT ;  /* 0x000000093400780c */ /* 0x000fe40003f84270 */
[-C--:B0-----:R-:W-:Y:S02]  /*d8a0*/  IADD3 R90, P6, PT, R125, R110.reuse, RZ ;  /* 0x0000006e7d5a7210 */ /* 0x081fe40007fde0ff */
[----:B------:R-:W4:Y:S03]  /*d8b0*/  LDL R125, [R1+0x194] ;  /* 0x00019400017d7983 */ /* 0x000f260000100800 */
[----:B------:R-:W-:Y:S02]  /*d8c0*/  IMAD.X R91, R123, 0x1, R111, P6 ;  /* 0x000000017b5b7824 */ /* 0x000fe400030e066f */
[----:B------:R-:W4:Y:S04]  /*d8d0*/  LDL R123, [R1+0x1a0] ;  /* 0x0001a000017b7983 */ /* 0x000f280000100800 */
[----:B------:R-:W4:Y:S01]  /*d8e0*/  @P3 LDG.E.U8 R130, desc[UR24][R90.64] ;  /* 0x000000185a823981 */ /* 0x000f22000c1e1100 */
[----:B---3--:R-:W-:-:S03]  /*d8f0*/  IADD3 R84, P5, PT, R95, R110, RZ ;  /* 0x0000006e5f547210 */ /* 0x008fc60007fbe0ff */
[----:B------:R-:W3:Y:S02]  /*d900*/  LDL R95, [R1+0x24c] ;  /* 0x00024c00015f7983 */ /* 0x000ee40000100800 */
[----:B-----5:R-:W-:Y:S02]  /*d910*/  IMAD.X R85, R94, 0x1, R111, P5 ;  /* 0x000000015e557824 */ /* 0x020fe400028e066f */
[----:B------:R-:W5:Y:S04]  /*d920*/  LDL R94, [R1+0x1a4] ;  /* 0x0001a400015e7983 */ /* 0x000f680000100800 */
[----:B------:R0:W5:Y:S02]  /*d930*/  @P2 LDG.E.U8 R92, desc[UR24][R84.64] ;  /* 0x00000018545c2981 */ /* 0x000164000c1e1100 */
[----:B0-----:R-:W-:-:S02]  /*d940*/  IADD3 R84, P5, PT, R124, R110, RZ ;  /* 0x0000006e7c547210 */ /* 0x001fc40007fbe0ff */
[-C--:B--2---:R-:W-:Y:S01]  /*d950*/  IADD3 R90, P6, PT, R119, R110.reuse, RZ ;  /* 0x0000006e775a7210 */ /* 0x084fe20007fde0ff */
[----:B------:R-:W2:Y:S02]  /*d960*/  LDL R124, [R1+0x190] ;  /* 0x00019000017c7983 */ /* 0x000ea40000100800 */
[----:B------:R-:W-:Y:S02]  /*d970*/  IMAD.X R85, R122, 0x1, R111, P5 ;  /* 0x000000017a557824 */ /* 0x000fe400028e066f */
[----:B------:R-:W2:Y:S04]  /*d980*/  LDL R119, [R1+0x240] ;  /* 0x0002400001777983 */ /* 0x000ea80000100800 */
[----:B------:R0:W2:Y:S04]  /*d990*/  @P4 LDG.E.U8 R120, desc[UR24][R84.64] ;  /* 0x0000001854784981 */ /* 0x0000a8000c1e1100 */
[----:B------:R-:W2:Y:S01]  /*d9a0*/  LDL R122, [R1+0x244] ;  /* 0x00024400017a7983 */ /* 0x000ea20000100800 */
[----:B0-----:R-:W-:-:S03]  /*d9b0*/  IADD3 R84, P5, PT, R118, R110, RZ ;  /* 0x0000006e76547210 */ /* 0x001fc60007fbe0ff */
[----:B------:R-:W2:Y:S02]  /*d9c0*/  LDL R118, [R1+0x198] ;  /* 0x0001980001767983 */ /* 0x000ea40000100800 */
[----:B------:R-:W-:Y:S02]  /*d9d0*/  IMAD.X R85, R51, 0x1, R111, P5 ;  /* 0x0000000133557824 */ /* 0x000fe400028e066f */
[----:B------:R-:W2:Y:S01]  /*d9e0*/  LDL R51, [R1+0x19c] ;  /* 0x00019c0001337983 */ /* 0x000ea20000100800 */
[C---:B------:R-:W-:Y:S02]  /*d9f0*/  ISETP.GT.AND P2, PT, R52.reuse, 0xa, PT ;  /* 0x0000000a3400780c */ /* 0x040fe40003f44270 */
[----:B------:R-:W-:Y:S02]  /*da00*/  ISETP.GT.AND P3, PT, R52, 0xb, PT ;  /* 0x0000000b3400780c */ /* 0x000fe40003f64270 */
[----:B------:R-:W-:-:S11]  /*da10*/  PRMT R87, RZ, 0x7610, R87 ;  /* 0x00007610ff577816 */ /* 0x000fd60000000057 */
[----:B------:R-:W2:Y:S01]  /*da20*/  @P3 LDG.E.U8 R81, desc[UR24][R84.64] ;  /* 0x0000001854513981 */ /* 0x000ea2000c1e1100 */
[----:B------:R-:W-:Y:S01]  /*da30*/  ISETP.GT.AND P3, PT, R52, 0xe, PT ;  /* 0x0000000e3400780c */ /* 0x000fe20003f64270 */
[----:B---3--:R-:W-:-:S05]  /*da40*/  IMAD.X R91, R95, 0x1, R111, P6 ;  /* 0x000000015f5b7824 */ /* 0x008fca00030e066f */
[----:B------:R4:W3:Y:S01]  /*da50*/  @P2 LDG.E.U8 R116, desc[UR24][R90.64] ;  /* 0x000000185a742981 */ /* 0x0008e2000c1e1100 */
[----:B------:R-:W-:Y:S02]  /*da60*/  ISETP.GT.AND P2, PT, R52, 0xd, PT ;  /* 0x0000000d3400780c */ /* 0x000fe40003f44270 */
[-C--:B----4-:R-:W-:Y:S02]  /*da70*/  IADD3 R90, P5, PT, R123, R110.reuse, RZ ;  /* 0x0000006e7b5a7210 */ /* 0x090fe40007fbe0ff */
[----:B-----5:R-:W-:-:S03]  /*da80*/  IADD3 R94, P6, PT, R94, R110, RZ ;  /* 0x0000006e5e5e7210 */ /* 0x020fc60007fde0ff */
[----:B--2---:R-:W-:-:S06]  /*da90*/  IMAD.X R91, R119, 0x1, R111, P5 ;  /* 0x00000001775b7824 */ /* 0x004fcc00028e066f */
[----:B------:R0:W2:Y:S01]  /*daa0*/  @P2 LDG.E.U8 R87, desc[UR24][R90.64] ;  /* 0x000000185a572981 */ /* 0x0000a2000c1e1100 */
[--C-:B------:R-:W-:Y:S01]  /*dab0*/  IMAD.X R95, R122, 0x1, R111.reuse, P6 ;  /* 0x000000017a5f7824 */ /* 0x100fe200030e066f */
[----:B------:R-:W-:Y:S02]  /*dac0*/  ISETP.GT.AND P2, PT, R52, 0x10, PT ;  /* 0x000000103400780c */ /* 0x000fe40003f44270 */
[-C--:B------:R-:W-:Y:S02]  /*dad0*/  IADD3 R118, P5, PT, R118, R110.reuse, RZ ;  /* 0x0000006e76767210 */ /* 0x080fe40007fbe0ff */
[-C--:B------:R-:W-:Y:S02]  /*dae0*/  IADD3 R122, P6, PT, R51, R110.reuse, RZ ;  /* 0x0000006e337a7210 */ /* 0x080fe40007fde0ff */
[----:B0-----:R-:W-:Y:S01]  /*daf0*/  PRMT R90, RZ, 0x7610, R90 ;  /* 0x00007610ff5a7816 */ /* 0x001fe2000000005a */
[--C-:B------:R-:W-:Y:S01]  /*db00*/  IMAD.X R119, R126, 0x1, R111.reuse, P5 ;  /* 0x000000017e777824 */ /* 0x100fe200028e066f */
[----:B------:R-:W4:Y:S01]  /*db10*/  LDL R51, [R1+0x230] ;  /* 0x0002300001337983 */ /* 0x000f220000100800 */
[----:B------:R-:W-:Y:S01]  /*db20*/  IMAD.X R123, R127, 0x1, R111, P6 ;  /* 0x000000017f7b7824 */ /* 0x000fe200030e066f */
[----:B------:R-:W-:-:S04]  /*db30*/  IADD3 R126, P6, PT, R125, R110, RZ ;  /* 0x0000006e7d7e7210 */ /* 0x000fc80007fde0ff */
[----:B------:R0:W5:Y:S01]  /*db40*/  @P3 LDG.E.U8 R90, desc[UR24][R122.64] ;  /* 0x000000187a5a3981 */ /* 0x000162000c1e1100 */
[----:B------:R-:W-:Y:S01]  /*db50*/  IMAD.X R127, R128, 0x1, R111, P6 ;  /* 0x00000001807f7824 */ /* 0x000fe200030e066f */
[----:B0-----:R-:W-:Y:S02]  /*db60*/  PRMT R123, RZ, 0x7610, R123 ;  /* 0x00007610ff7b7816 */ /* 0x001fe4000000007b */
[----:B------:R-:W2:Y:S04]  /*db70*/  LDL R128, [R1+0x180] ;  /* 0x0001800001807983 */ /* 0x000ea80000100800 */
[----:B------:R0:W2:Y:S04]  /*db80*/  @P2 LDG.E.U8 R123, desc[UR24][R126.64] ;  /* 0x000000187e7b2981 */ /* 0x0000a8000c1e1100 */
[----:B------:R-:W0:Y:S01]  /*db90*/  LDL R127, [R1+0x18c] ;  /* 0x00018c00017f7983 */ /* 0x000e220000100800 */
[----:B------:R-:W-:-:S02]  /*dba0*/  ISETP.GT.AND P4, PT, R52, 0xc, PT ;  /* 0x0000000c3400780c */ /* 0x000fc40003f84270 */
[----:B------:R-:W-:-:S11]  /*dbb0*/  PRMT R84, RZ, 0x7610, R84 ;  /* 0x00007610ff547816 */ /* 0x000fd60000000054 */
[----:B------:R1:W2:Y:S01]  /*dbc0*/  @P4 LDG.E.U8 R84, desc[UR24][R94.64] ;  /* 0x000000185e544981 */ /* 0x0002a2000c1e1100 */
[----:B------:R-:W-:Y:S02]  /*dbd0*/  ISETP.GT.AND P4, PT, R52, 0xf, PT ;  /* 0x0000000f3400780c */ /* 0x000fe40003f84270 */
[----:B0-----:R-:W-:Y:S02]  /*dbe0*/  IADD3 R126, P6, PT, R127, R110, RZ ;  /* 0x0000006e7f7e7210 */ /* 0x001fe40007fde0ff */
[----:B------:R-:W2:Y:S01]  /*dbf0*/  LDL R127, [R1+0x22c] ;  /* 0x00022c00017f7983 */ /* 0x000ea20000100800 */
[----:B-1----:R-:W-:-:S08]  /*dc00*/  PRMT R94, RZ, 0x7610, R94 ;  /* 0x00007610ff5e7816 */ /* 0x002fd0000000005e */
[----:B------:R0:W3:Y:S01]  /*dc10*/  @P4 LDG.E.U8 R94, desc[UR24][R118.64] ;  /* 0x00000018765e4981 */ /* 0x0000e2000c1e1100 */
[----:B------:R-:W-:Y:S02]  /*dc20*/  ISETP.GT.AND P4, PT, R52, 0x12, PT ;  /* 0x000000123400780c */ /* 0x000fe40003f84270 */
[----:B------:R-:W-:Y:S02]  /*dc30*/  PRMT R115, RZ, 0x7610, R115 ;  /* 0x00007610ff737816 */ /* 0x000fe40000000073 */
[----:B------:R-:W-:-:S05]  /*dc40*/  IADD3 R124, P5, PT, R124, R110, RZ ;  /* 0x0000006e7c7c7210 */ /* 0x000fca0007fbe0ff */
[--C-:B----4-:R-:W-:Y:S02]  /*dc50*/  IMAD.X R125, R51, 0x1, R111.reuse, P5 ;  /* 0x00000001337d7824 */ /* 0x110fe400028e066f */
[----:B------:R-:W4:Y:S01]  /*dc60*/  LDL R51, [R1+0x224] ;  /* 0x0002240001337983 */ /* 0x000f220000100800 */
[----:B--2---:R-:W-:-:S05]  /*dc70*/  IMAD.X R127, R127, 0x1, R111, P6 ;  /* 0x000000017f7f7824 */ /* 0x004fca00030e066f */
[----:B------:R1:W2:Y:S04]  /*dc80*/  @P4 LDG.E.U8 R115, desc[UR24][R126.64] ;  /* 0x000000187e734981 */ /* 0x0002a8000c1e1100 */
[----:B------:R-:W1:Y:S01]  /*dc90*/  LDL R127, [R1+0x184] ;  /* 0x00018400017f7983 */ /* 0x000e620000100800 */
[----:B------:R-:W-:Y:S02]  /*dca0*/  ISETP.GT.AND P3, PT, R52, 0x11, PT ;  /* 0x000000113400780c */ /* 0x000fe40003f64270 */
[----:B0-----:R-:W-:-:S11]  /*dcb0*/  PRMT R119, RZ, 0x7610, R119 ;  /* 0x00007610ff777816 */ /* 0x001fd60000000077 */
[----:B------:R0:W2:Y:S01]  /*dcc0*/  @P3 LDG.E.U8 R119, desc[UR24][R124.64] ;  /* 0x000000187c773981 */ /* 0x0000a2000c1e1100 */
[----:B------:R-:W-:-:S03]  /*dcd0*/  ISETP.GT.AND P3, PT, R52, 0x14, PT ;  /* 0x000000143400780c */ /* 0x000fc60003f64270 */
[----:B------:R-:W0:Y:S01]  /*dce0*/  LDL R125, [R1+0x188] ;  /* 0x00018800017d7983 */ /* 0x000e220000100800 */
[----:B------:R-:W-:Y:S02]  /*dcf0*/  PRMT R85, RZ, 0x7610, R85 ;  /* 0x00007610ff557816 */ /* 0x000fe40000000055 */
[----:B-1----:R-:W-:-:S05]  /*dd00*/  IADD3 R126, P6, PT, R127, R110, RZ ;  /* 0x0000006e7f7e7210 */ /* 0x002fca0007fde0ff */
[----:B----4-:R-:W-:Y:S01]  /*dd10*/  IMAD.X R127, R51, 0x1, R111, P6 ;  /* 0x00000001337f7824 */ /* 0x010fe200030e066f */
[----:B------:R-:W-:Y:S01]  /*dd20*/  ISETP.GT.AND P2, PT, R52, 0x13, PT ;  /* 0x000000133400780c */ /* 0x000fe20003f44270 */
[----:B------:R-:W4:Y:S04]  /*dd30*/  LDL R51, [R1+0x174] ;  /* 0x0001740001337983 */ /* 0x000f280000100800 */
[----:B------:R-:W2:Y:S04]  /*dd40*/  @P3 LDG.E.U8 R85, desc[UR24][R126.64] ;  /* 0x000000187e553981 */ /* 0x000ea8000c1e1100 */
[----:B------:R-:W2:Y:S01]  /*dd50*/  LDL R127, [R1+0x17c] ;  /* 0x00017c00017f7983 */ /* 0x000ea20000100800 */
[----:B0-----:R-:W-:-:S02]  /*dd60*/  IADD3 R124, P5, PT, R125, R110, RZ ;  /* 0x0000006e7d7c7210 */ /* 0x001fc40007fbe0ff */
[----:B------:R-:W-:-:S03]  /*dd70*/  PRMT R82, RZ, 0x7610, R82 ;  /* 0x00007610ff527816 */ /* 0x000fc60000000052 */
[----:B------:R-:W-:Y:S01]  /*dd80*/  IMAD.X R125, R129, 0x1, R111, P5 ;  /* 0x00000001817d7824 */ /* 0x000fe200028e066f */
[----:B------:R-:W-:Y:S01]  /*dd90*/  ISETP.GT.AND P4, PT, R52, 0x15, PT ;  /* 0x000000153400780c */ /* 0x000fe20003f84270 */
[----:B------:R-:W3:Y:S04]  /*dda0*/  LDL R129, [R1+0x21c] ;  /* 0x00021c0001817983 */ /* 0x000ee80000100800 */
[----:B------:R0:W3:Y:S04]  /*ddb0*/  @P2 LDG.E.U8 R82, desc[UR24][R124.64] ;  /* 0x000000187c522981 */ /* 0x0000e8000c1e1100 */
[----:B------:R-:W3:Y:S01]  /*ddc0*/  LDL R125, [R1+0x220] ;  /* 0x00022000017d7983 */ /* 0x000ee20000100800 */
[----:B0-----:R-:W-:-:S03]  /*ddd0*/  IADD3 R124, P5, PT, R128, R110, RZ ;  /* 0x0000006e807c7210 */ /* 0x001fc60007fbe0ff */
[----:B------:R-:W4:Y:S01]  /*dde0*/  LDL R128, [R1+0x218] ;  /* 0x0002180001807983 */ /* 0x000f220000100800 */
[----:B--2---:R-:W-:-:S03]  /*ddf0*/  IADD3 R126, P6, PT, R127, R110, RZ ;  /* 0x0000006e7f7e7210 */ /* 0x004fc60007fde0ff */
[----:B------:R-:W2:Y:S01]  /*de00*/  LDL R127, [R1+0x178] ;  /* 0x00017800017f7983 */ /* 0x000ea20000100800 */
[----:B------:R-:W-:Y:S02]  /*de10*/  PRMT R88, RZ, 0x7610, R88 ;  /* 0x00007610ff587816 */ /* 0x000fe40000000058 */
[----:B------:R-:W-:Y:S02]  /*de20*/  ISETP.GT.AND P3, PT, R52, 0x17, PT ;  /* 0x000000173400780c */ /* 0x000fe40003f64270 */
[----:B------:R-:W-:Y:S01]  /*de30*/  PRMT R95, RZ, 0x7610, R95 ;  /* 0x00007610ff5f7816 */ /* 0x000fe2000000005f */
[----:B---3--:R-:W-:-:S05]  /*de40*/  IMAD.X R125, R125, 0x1, R111, P5 ;  /* 0x000000017d7d7824 */ /* 0x008fca00028e066f */
[----:B------:R2:W3:Y:S02]  /*de50*/  @P4 LDG.E.U8 R88, desc[UR24][R124.64] ;  /* 0x000000187c584981 */ /* 0x0004e4000c1e1100 */
[----:B--2---:R-:W-:-:S05]  /*de60*/  IADD3 R124, P5, PT, R127, R110, RZ ;  /* 0x0000006e7f7c7210 */ /* 0x004fca0007fbe0ff */
[--C-:B----4-:R-:W-:Y:S01]  /*de70*/  IMAD.X R125, R128, 0x1, R111.reuse, P5 ;  /* 0x00000001807d7824 */ /* 0x110fe200028e066f */
[----:B------:R-:W-:Y:S01]  /*de80*/  ISETP.GT.AND P2, PT, R52, 0x16, PT ;  /* 0x000000163400780c */ /* 0x000fe20003f44270 */
[----:B------:R-:W-:Y:S01]  /*de90*/  IMAD.X R127, R129, 0x1, R111, P6 ;  /* 0x00000001817f7824 */ /* 0x000fe200030e066f */
[----:B------:R-:W-:Y:S01]  /*dea0*/  PRMT R91, RZ, 0x7610, R91 ;  /* 0x00007610ff5b7816 */ /* 0x000fe2000000005b */
[----:B------:R-:W2:Y:S04]  /*deb0*/  LDL R128, [R1+0x168] ;  /* 0x0001680001807983 */ /* 0x000ea80000100800 */
[----:B------:R0:W4:Y:S01]  /*dec0*/  @P3 LDG.E.U8 R95, desc[UR24][R124.64] ;  /* 0x000000187c5f3981 */ /* 0x000122000c1e1100 */
[----:B------:R-:W-:-:S03]  /*ded0*/  PRMT R118, RZ, 0x7610, R118 ;  /* 0x00007610ff767816 */ /* 0x000fc60000000076 */
[----:B------:R-:W2:Y:S04]  /*dee0*/  LDL R129, [R1+0x16c] ;  /* 0x00016c0001817983 */ /* 0x000ea80000100800 */
[----:B------:R1:W2:Y:S04]  /*def0*/  @P2 LDG.E.U8 R91, desc[UR24][R126.64] ;  /* 0x000000187e5b2981 */ /* 0x0002a8000c1e1100 */
[----:B------:R-:W0:Y:S01]  /*df00*/  LDL R125, [R1+0x170] ;  /* 0x00017000017d7983 */ /* 0x000e220000100800 */
[----:B------:R-:W-:-:S03]  /*df10*/  ISETP.GT.AND P2, PT, R52, 0x19, PT ;  /* 0x000000193400780c */ /* 0x000fc60003f44270 */
[----:B------:R-:W2:Y:S01]  /*df20*/  LDL R127, [R1+0x214] ;  /* 0x00021400017f7983 */ /* 0x000ea20000100800 */
[----:B0-----:R-:W-:-:S03]  /*df30*/  IADD3 R124, P5, PT, R125, R110, RZ ;  /* 0x0000006e7d7c7210 */ /* 0x001fc60007fbe0ff */
[----:B------:R-:W2:Y:S01]  /*df40*/  LDL R125, [R1+0x210] ;  /* 0x00021000017d7983 */ /* 0x000ea20000100800 */
[----:B------:R-:W-:Y:S02]  /*df50*/  ISETP.GT.AND P4, PT, R52, 0x18, PT ;  /* 0x000000183400780c */ /* 0x000fe40003f84270 */
[----:B-1----:R-:W-:Y:S02]  /*df60*/  IADD3 R126, P6, PT, R51, R110, RZ ;  /* 0x0000006e337e7210 */ /* 0x002fe40007fde0ff */
[----:B------:R-:W-:Y:S01]  /*df70*/  PRMT R122, RZ, 0x7610, R122 ;  /* 0x00007610ff7a7816 */ /* 0x000fe2000000007a */
[----:B------:R-:W3:Y:S01]  /*df80*/  LDL R51, [R1+0x164] ;  /* 0x0001640001337983 */ /* 0x000ee20000100800 */
[----:B--2---:R-:W-:-:S05]  /*df90*/  IMAD.X R125, R125, 0x1, R111, P5 ;  /* 0x000000017d7d7824 */ /* 0x004fca00028e066f */
[----:B------:R-:W2:Y:S04]  /*dfa0*/  @P2 LDG.E.U8 R118, desc[UR24][R124.64] ;  /* 0x000000187c762981 */ /* 0x000ea8000c1e1100 */
[----:B------:R-:W2:Y:S01]  /*dfb0*/  LDL R125, [R1+0x208] ;  /* 0x00020800017d7983 */ /* 0x000ea20000100800 */
[----:B------:R-:W-:Y:S01]  /*dfc0*/  IMAD.X R127, R127, 0x1, R111, P6 ;  /* 0x000000017f7f7824 */ /* 0x000fe200030e066f */
[----:B------:R-:W-:-:S04]  /*dfd0*/  IADD3 R128, P5, PT, R128, R110, RZ ;  /* 0x0000006e80807210 */ /* 0x000fc80007fbe0ff */
[----:B------:R0:W3:Y:S04]  /*dfe0*/  @P4 LDG.E.U8 R122, desc[UR24][R126.64] ;  /* 0x000000187e7a4981 */ /* 0x0000e8000c1e1100 */
[----:B------:R-:W4:Y:S01]  /*dff0*/  LDL R127, [R1+0x20c] ;  /* 0x00020c00017f7983 */ /* 0x000f220000100800 */
[----:B0-----:R-:W-:Y:S01]  /*e000*/  IADD3 R126, P6, PT, R129, R110, RZ ;  /* 0x0000006e817e7210 */ /* 0x001fe20007fde0ff */
[----:B--2---:R-:W-:Y:S02]  /*e010*/  IMAD.X R129, R125, 0x1, R111, P5 ;  /* 0x000000017d817824 */ /* 0x004fe400028e066f */
[----:B------:R-:W2:Y:S01]  /*e020*/  LDL R125, [R1+0x204] ;  /* 0x00020400017d7983 */ /* 0x000ea20000100800 */
[C---:B------:R-:W-:Y:S02]  /*e030*/  ISETP.GT.AND P3, PT, R52.reuse, 0x1a, PT ;  /* 0x0000001a3400780c */ /* 0x040fe40003f64270 */
[----:B------:R-:W-:-:S02]  /*e040*/  ISETP.GT.AND P2, PT, R52, 0x1c, PT ;  /* 0x0000001c3400780c */ /* 0x000fc40003f44270 */
[----:B------:R-:W-:Y:S02]  /*e050*/  PRMT R132, RZ, 0x7610, R132 ;  /* 0x00007610ff847816 */ /* 0x000fe40000000084 */
[----:B---3--:R-:W-:Y:S02]  /*e060*/  IADD3 R124, P5, PT, R51, R110, RZ ;  /* 0x0000006e337c7210 */ /* 0x008fe40007fbe0ff */
[----:B------:R-:W-:Y:S01]  /*e070*/  ISETP.GT.AND P4, PT, R52, 0x1b, PT ;  /* 0x0000001b3400780c */ /* 0x000fe20003f84270 */
[----:B------:R-:W3:Y:S01]  /*e080*/  LDL R51, [R1+0x1f8] ;  /* 0x0001f80001337983 */ /* 0x000ee20000100800 */
[----:B----4-:R-:W-:Y:S01]  /*e090*/  IMAD.X R127, R127, 0x1, R111, P6 ;  /* 0x000000017f7f7824 */ /* 0x010fe200030e066f */
[----:B------:R-:W-:-:S04]  /*e0a0*/  PRMT R133, RZ, 0x7610, R133 ;  /* 0x00007610ff857816 */ /* 0x000fc80000000085 */
[----:B------:R0:W4:Y:S01]  /*e0b0*/  @P3 LDG.E.U8 R132, desc[UR24][R126.64] ;  /* 0x000000187e843981 */ /* 0x000122000c1e1100 */
[----:B------:R-:W-:-:S06]  /*e0c0*/  PRMT R131, RZ, 0x7610, R131 ;  /* 0x00007610ff837816 */ /* 0x000fcc0000000083 */
[----:B------:R-:W3:Y:S04]  /*e0d0*/  @P4 LDG.E.U8 R131, desc[UR24][R128.64] ;  /* 0x0000001880834981 */ /* 0x000ee8000c1e1100 */
[----:B------:R-:W0:Y:S04]  /*e0e0*/  LDL R127, [R1+0x160] ;  /* 0x00016000017f7983 */ /* 0x000e280000100800 */
[----:B------:R-:W3:Y:S04]  /*e0f0*/  LDL R128, [R1+0x1fc] ;  /* 0x0001fc0001807983 */ /* 0x000ee80000100800 */
[----:B------:R-:W3:Y:S01]  /*e100*/  LDL R129, [R1+0x158] ;  /* 0x0001580001817983 */ /* 0x000ee20000100800 */
[----:B--2---:R-:W-:-:S05]  /*e110*/  IMAD.X R125, R125, 0x1, R111, P5 ;  /* 0x000000017d7d7824 */ /* 0x004fca00028e066f */
[----:B------:R1:W2:Y:S04]  /*e120*/  @P2 LDG.E.U8 R133, desc[UR24][R124.64] ;  /* 0x000000187c852981 */ /* 0x0002a8000c1e1100 */
[----:B------:R-:W1:Y:S01]  /*e130*/  LDL R125, [R1+0x15c] ;  /* 0x00015c00017d7983 */ /* 0x000e620000100800 */
[----:B------:R-:W-:Y:S02]  /*e140*/  ISETP.GT.AND P5, PT, R52, 0x1e, PT ;  /* 0x0000001e3400780c */ /* 0x000fe40003fa4270 */
[----:B------:R-:W-:Y:S02]  /*e150*/  PRMT R135, RZ, 0x7610, R135 ;  /* 0x00007610ff877816 */ /* 0x000fe40000000087 */
[----:B0-----:R-:W-:Y:S02]  /*e160*/  IADD3 R126, P4, PT, R127, R110, RZ ;  /* 0x0000006e7f7e7210 */ /* 0x001fe40007f9e0ff */
[----:B------:R-:W2:Y:S01]  /*e170*/  LDL R127, [R1+0x200] ;  /* 0x00020000017f7983 */ /* 0x000ea20000100800 */
[----:B------:R-:W-:-:S02]  /*e180*/  PRMT R168, RZ, 0x7610, R168 ;  /* 0x00007610ffa87816 */ /* 0x000fc400000000a8 */
[----:B-1----:R-:W-:-:S05]  /*e190*/  IADD3 R124, P2, PT, R125, R110, RZ ;  /* 0x0000006e7d7c7210 */ /* 0x002fca0007f5e0ff */
[----:B---3--:R-:W-:-:S05]  /*e1a0*/  IMAD.X R125, R128, 0x1, R111, P2 ;  /* 0x00000001807d7824 */ /* 0x008fca00010e066f */
[----:B------:R-:W3:Y:S04]  /*e1b0*/  @P5 LDG.E.U8 R135, desc[UR24][R124.64] ;  /* 0x000000187c875981 */ /* 0x000ee8000c1e1100 */
[----:B------:R-:W3:Y:S04]  /*e1c0*/  LDL.LU R124, [R1+0x148] ;  /* 0x00014800017c7983 */ /* 0x000ee80000300800 */
[----:B------:R-:W3:Y:S01]  /*e1d0*/  LDL.LU R125, [R1+0x14c] ;  /* 0x00014c00017d7983 */ /* 0x000ee20000300800 */
[----:B------:R-:W-:-:S13]  /*e1e0*/  ISETP.GT.AND P2, PT, R52, RZ, PT ;  /* 0x000000ff3400720c */ /* 0x000fda0003f44270 */
[----:B------:R-:W4:Y:S01]  /*e1f0*/  @P2 LDG.E.U8 R168, desc[UR24][R110.64] ;  /* 0x000000186ea82981 */ /* 0x000f22000c1e1100 */
[----:B------:R-:W-:-:S05]  /*e200*/  IADD3 R128, P6, PT, R129, R110, RZ ;  /* 0x0000006e81807210 */ /* 0x000fca0007fde0ff */
[--C-:B------:R-:W-:Y:S02]  /*e210*/  IMAD.X R129, R51, 0x1, R111.reuse, P6 ;  /* 0x0000000133817824 */ /* 0x100fe400030e066f */
[----:B------:R-:W0:Y:S01]  /*e220*/  S2R R51, SR_TID.X ;  /* 0x0000000000337919 */ /* 0x000e220000002100 */
[C---:B------:R-:W-:Y:S01]  /*e230*/  ISETP.GT.AND P3, PT, R52.reuse, 0x1d, PT ;  /* 0x0000001d3400780c */ /* 0x040fe20003f64270 */
[----:B--2---:R-:W-:Y:S01]  /*e240*/  IMAD.X R127, R127, 0x1, R111, P4 ;  /* 0x000000017f7f7824 */ /* 0x004fe200020e066f */
[----:B------:R-:W-:Y:S02]  /*e250*/  ISETP.GT.AND P4, PT, R52, 0x1f, PT ;  /* 0x0000001f3400780c */ /* 0x000fe40003f84270 */
[----:B------:R-:W-:-:S09]  /*e260*/  PRMT R134, RZ, 0x7610, R134 ;  /* 0x00007610ff867816 */ /* 0x000fd20000000086 */
[----:B------:R1:W2:Y:S02]  /*e270*/  @P3 LDG.E.U8 R134, desc[UR24][R126.64] ;  /* 0x000000187e863981 */ /* 0x0002a4000c1e1100 */
[----:B-1----:R-:W-:-:S06]  /*e280*/  PRMT R126, RZ, 0x7610, R126 ;  /* 0x00007610ff7e7816 */ /* 0x002fcc000000007e */
[----:B------:R1:W2:Y:S01]  /*e290*/  @P4 LDG.E.U8 R126, desc[UR24][R128.64] ;  /* 0x00000018807e4981 */ /* 0x0002a2000c1e1100 */
[----:B0-----:R-:W-:-:S04]  /*e2a0*/  LOP3.LUT R51, R51, 0x1f, RZ, 0xc0, !PT ;  /* 0x0000001f33337812 */ /* 0x001fc800078ec0ff */
[----:B------:R-:W-:Y:S02]  /*e2b0*/  ISETP.GE.AND P3, PT, R51, R52, PT ;  /* 0x000000343300720c */ /* 0x000fe40003f66270 */
[C---:B------:R-:W-:Y:S02]  /*e2c0*/  IADD3 R53, P5, PT, R112.reuse, R53, RZ ;  /* 0x0000003570357210 */ /* 0x040fe40007fbe0ff */
[----:B------:R-:W-:Y:S02]  /*e2d0*/  PRMT R178, RZ, 0x7610, R178 ;  /* 0x00007610ffb27816 */ /* 0x000fe400000000b2 */
[----:B------:R-:W-:Y:S01]  /*e2e0*/  IADD3 R55, P2, PT, R112, R55, RZ ;  /* 0x0000003770377210 */ /* 0x000fe20007f5e0ff */
[----:B------:R-:W-:Y:S01]  /*e2f0*/  IMAD.X R54, R113, 0x1, R54, P5 ;  /* 0x0000000171367824 */ /* 0x000fe200028e0636 */
[----:B------:R-:W-:-:S03]  /*e300*/  PRMT R127, RZ, 0x7610, R127 ;  /* 0x00007610ff7f7816 */ /* 0x000fc6000000007f */
[----:B------:R-:W-:Y:S01]  /*e310*/  IMAD.X R57, R113, 0x1, R57, P2 ;  /* 0x0000000171397824 */ /* 0x000fe200010e0639 */
[----:B------:R-:W-:Y:S02]  /*e320*/  IADD3 R56, P2, PT, R112, R56, RZ ;  /* 0x0000003870387210 */ /* 0x000fe40007f5e0ff */
[----:B-1----:R-:W-:-:S03]  /*e330*/  PRMT R128, RZ, 0x7610, R128 ;  /* 0x00007610ff807816 */ /* 0x002fc60000000080 */
[----:B------:R-:W-:Y:S01]  /*e340*/  IMAD.X R59, R113, 0x1, R59, P2 ;  /* 0x00000001713b7824 */ /* 0x000fe200010e063b */
[----:B------:R-:W-:Y:S02]  /*e350*/  PRMT R129, RZ, 0x7610, R129 ;  /* 0x00007610ff817816 */ /* 0x000fe40000000081 */
[----:B------:R-:W-:Y:S02]  /*e360*/  IADD3 R60, P2, PT, R112, R60, RZ ;  /* 0x0000003c703c7210 */ /* 0x000fe40007f5e0ff */
[----:B------:R-:W-:-:S03]  /*e370*/  PRMT R136, RZ, 0x7610, R136 ;  /* 0x00007610ff887816 */ /* 0x000fc60000000088 */
[----:B------:R-:W-:Y:S01]  /*e380*/  IMAD.X R63, R113, 0x1, R63, P2 ;  /* 0x00000001713f7824 */ /* 0x000fe200010e063f */
[----:B------:R-:W-:Y:S02]  /*e390*/  IADD3 R62, P2, PT, R112, R62, RZ ;  /* 0x0000003e703e7210 */ /* 0x000fe40007f5e0ff */
[----:B------:R-:W-:-:S03]  /*e3a0*/  PRMT R137, RZ, 0x7610, R137 ;  /* 0x00007610ff897816 */ /* 0x000fc60000000089 */
[----:B------:R-:W-:Y:S01]  /*e3b0*/  IMAD.X R65, R113, 0x1, R65, P2 ;  /* 0x0000000171417824 */ /* 0x000fe200010e0641 */
[----:B------:R-:W-:Y:S02]  /*e3c0*/  PRMT R138, RZ, 0x7610, R138 ;  /* 0x00007610ff8a7816 */ /* 0x000fe4000000008a */
[----:B------:R-:W-:Y:S02]  /*e3d0*/  IADD3 R66, P2, PT, R112, R66, RZ ;  /* 0x0000004270427210 */ /* 0x000fe40007f5e0ff */
[----:B------:R-:W-:-:S03]  /*e3e0*/  PRMT R139, RZ, 0x7610, R139 ;  /* 0x00007610ff8b7816 */ /* 0x000fc6000000008b */
        /* <DEDUP_REMOVED lines=35> */
[----:B---3--:R-:W-:-:S05]  /*e620*/  IADD3 R125, P4, PT, R112, R125, RZ ;  /* 0x0000007d707d7210 */ /* 0x008fca0007f9e0ff */
[----:B------:R-:W-:Y:S01]  /*e630*/  IMAD.X R124, R113, 0x1, R124, P4 ;  /* 0x00000001717c7824 */ /* 0x000fe200020e067c */
[----:B------:R0:W-:Y:S04]  /*e640*/  STL [R1+0x14c], R125 ;  /* 0x00014c7d01007387 */ /* 0x0001e80000100800 */
[----:B------:R1:W-:Y:S01]  /*e650*/  STL [R1+0x148], R124 ;  /* 0x0001487c01007387 */ /* 0x0003e20000100800 */
[----:B0-----:R-:W-:-:S04]  /*e660*/  @!P3 LOP3.LUT R125, R125, R124, RZ, 0x3c, !PT ;  /* 0x0000007c7d7db212 */ /* 0x001fc800078e3cff */
[----:B-1----:R-:W-:-:S04]  /*e670*/  @!P3 LOP3.LUT R124, R125, R124, RZ, 0x3c, !PT ;  /* 0x0000007c7d7cb212 */ /* 0x002fc800078e3cff */
[----:B------:R-:W-:Y:S01]  /*e680*/  @!P3 LOP3.LUT R125, R125, R124, RZ, 0x3c, !PT ;  /* 0x0000007c7d7db212 */ /* 0x000fe200078e3cff */
[----:B------:R-:W-:Y:S01]  /*e690*/  BAR.SYNC.DEFER_BLOCKING 0x0 ;  /* 0x0000000000007b1d */ /* 0x000fe20000010000 */
[----:B------:R-:W-:-:S05]  /*e6a0*/  IADD3 R58, P4, PT, R112, R58, RZ ;  /* 0x0000003a703a7210 */ /* 0x000fca0007f9e0ff */
[----:B------:R-:W-:Y:S01]  /*e6b0*/  IMAD.X R61, R113, 0x1, R61, P4 ;  /* 0x00000001713d7824 */ /* 0x000fe200020e063d */
[----:B------:R0:W3:Y:S02]  /*e6c0*/  @!P3 LDG.E.U8 R178, desc[UR24][R124.64] ;  /* 0x000000187cb2b981 */ /* 0x0000e4000c1e1100 */
[----:B0-----:R-:W-:Y:S02]  /*e6d0*/  @!P3 IMAD.MOV.U32 R124, RZ, RZ, R53 ;  /* 0x000000ffff7cb224 */ /* 0x001fe400078e0035 */
[----:B------:R-:W-:-:S05]  /*e6e0*/  @!P3 IMAD.MOV.U32 R125, RZ, RZ, R54 ;  /* 0x000000ffff7db224 */ /* 0x000fca00078e0036 */
[----:B------:R0:W2:Y:S02]  /*e6f0*/  @!P3 LDG.E.U8 R127, desc[UR24][R124.64] ;  /* 0x000000187c7fb981 */ /* 0x0000a4000c1e1100 */
[----:B0-----:R-:W-:Y:S02]  /*e700*/  @!P3 IMAD.MOV.U32 R124, RZ, RZ, R55 ;  /* 0x000000ffff7cb224 */ /* 0x001fe400078e0037 */
[----:B------:R-:W-:-:S05]  /*e710*/  @!P3 IMAD.MOV.U32 R125, RZ, RZ, R57 ;  /* 0x000000ffff7db224 */ /* 0x000fca00078e0039 */
[----:B------:R0:W2:Y:S02]  /*e720*/  @!P3 LDG.E.U8 R128, desc[UR24][R124.64] ;  /* 0x000000187c80b981 */ /* 0x0000a4000c1e1100 */
[----:B0-----:R-:W-:Y:S02]  /*e730*/  @!P3 IMAD.MOV.U32 R124, RZ, RZ, R56 ;  /* 0x000000ffff7cb224 */ /* 0x001fe400078e0038 */
[----:B------:R-:W-:-:S05]  /*e740*/  @!P3 IMAD.MOV.U32 R125, RZ, RZ, R59 ;  /* 0x000000ffff7db224 */ /* 0x000fca00078e003b */
[----:B------:R0:W2:Y:S01]  /*e750*/  @!P3 LDG.E.U8 R129, desc[UR24][R124.64] ;  /* 0x000000187c81b981 */ /* 0x0000a2000c1e1100 */
[----:B------:R-:W-:Y:S01]  /*e760*/  IADD3 R64, P4, PT, R112, R64, RZ ;  /* 0x0000004070407210 */ /* 0x000fe20007f9e0ff */
[----:B0-----:R-:W-:Y:S02]  /*e770*/  @!P3 IMAD.MOV.U32 R124, RZ, RZ, R58 ;  /* 0x000000ffff7cb224 */ /* 0x001fe400078e003a */
[----:B------:R-:W-:-:S05]  /*e780*/  @!P3 IMAD.MOV.U32 R125, RZ, RZ, R61 ;  /* 0x000000ffff7db224 */ /* 0x000fca00078e003d */
[----:B------:R0:W2:Y:S01]  /*e790*/  @!P3 LDG.E.U8 R136, desc[UR24][R124.64] ;  /* 0x000000187c88b981 */ /* 0x0000a2000c1e1100 */
[----:B------:R-:W-:Y:S02]  /*e7a0*/  IMAD.X R67, R113, 0x1, R67, P4 ;  /* 0x0000000171437824 */ /* 0x000fe400020e0643 */
        /* <DEDUP_REMOVED lines=45> */
[----:B------:R-:W-:Y:S01]  /*ea80*/  PRMT R152, RZ, 0x7610, R152 ;  /* 0x00007610ff987816 */ /* 0x000fe20000000098 */
[----:B------:R-:W-:Y:S02]  /*ea90*/  IMAD.X R25, R113, 0x1, R25, P2 ;  /* 0x0000000171197824 */ /* 0x000fe400010e0619 */
[----:B0-----:R-:W-:Y:S02]  /*eaa0*/  @!P3 IMAD.MOV.U32 R124, RZ, RZ, R30 ;  /* 0x000000ffff7cb224 */ /* 0x001fe400078e001e */
[----:B------:R-:W-:Y:S01]  /*eab0*/  @!P3 IMAD.MOV.U32 R125, RZ, RZ, R29 ;  /* 0x000000ffff7db224 */ /* 0x000fe200078e001d */
[----:B------:R-:W-:-:S04]  /*eac0*/  IADD3 R24, P2, PT, R112, R24, RZ ;  /* 0x0000001870187210 */ /* 0x000fc80007f5e0ff */
        /* <DEDUP_REMOVED lines=53> */
[----:B------:R-:W0:Y:S04]  /*ee20*/  S2R R51, SR_TID.X ;  /* 0x0000000000337919 */ /* 0x000e280000002100 */
[----:B------:R1:W2:Y:S01]  /*ee30*/  @!P3 LDG.E.U8 R160, desc[UR24][R124.64] ;  /* 0x000000187ca0b981 */ /* 0x0002a2000c1e1100 */
[----:B------:R-:W-:-:S02]  /*ee40*/  IADD3 R202, P2, PT, R112, R202, RZ ;  /* 0x000000ca70ca7210 */ /* 0x000fc40007f5e0ff */
[----:B------:R-:W-:Y:S01]  /*ee50*/  PRMT R162, RZ, 0x7610, R162 ;  /* 0x00007610ffa27816 */ /* 0x000fe200000000a2 */
[----:B-1----:R-:W-:Y:S02]  /*ee60*/  @!P3 IMAD.MOV.U32 R124, RZ, RZ, R194 ;  /* 0x000000ffff7cb224 */ /* 0x002fe400078e00c2 */
[----:B------:R-:W-:Y:S02]  /*ee70*/  @!P3 IMAD.MOV.U32 R125, RZ, RZ, R193 ;  /* 0x000000ffff7db224 */ /* 0x000fe400078e00c1 */
[----:B------:R-:W-:-:S03]  /*ee80*/  IMAD.X R201, R113, 0x1, R201, P2 ;  /* 0x0000000171c97824 */ /* 0x000fc600010e06c9 */
[----:B------:R1:W2:Y:S01]  /*ee90*/  @!P3 LDG.E.U8 R161, desc[UR24][R124.64] ;  /* 0x000000187ca1b981 */ /* 0x0002a2000c1e1100 */
[----:B------:R-:W-:Y:S02]  /*eea0*/  IADD3 R206, P2, PT, R112, R206, RZ ;  /* 0x000000ce70ce7210 */ /* 0x000fe40007f5e0ff */
        /* <DEDUP_REMOVED lines=24> */
[----:B0-----:R-:W-:Y:S02]  /*f030*/  LOP3.LUT R51, R51, 0x7f, RZ, 0xc0, !PT ;  /* 0x0000007f33337812 */ /* 0x001fe400078ec0ff */
[----:B------:R-:W-:Y:S01]  /*f040*/  PRMT R167, RZ, 0x7610, R167 ;  /* 0x00007610ffa77816 */ /* 0x000fe200000000a7 */
[----:B-1----:R-:W-:Y:S02]  /*f050*/  @!P3 IMAD.MOV.U32 R124, RZ, RZ, R214 ;  /* 0x000000ffff7cb224 */ /* 0x002fe400078e00d6 */
[----:B------:R-:W-:Y:S02]  /*f060*/  @!P3 IMAD.MOV.U32 R125, RZ, RZ, R213 ;  /* 0x000000ffff7db224 */ /* 0x000fe400078e00d5 */
[----:B------:R-:W-:-:S03]  /*f070*/  IMAD.X R221, R113, 0x1, R221, P2 ;  /* 0x0000000171dd7824 */ /* 0x000fc600010e06dd */
[----:B------:R0:W2:Y:S01]  /*f080*/  @!P3 LDG.E.U8 R166, desc[UR24][R124.64] ;  /* 0x000000187ca6b981 */ /* 0x0000a2000c1e1100 */
[----:B------:R-:W-:-:S03]  /*f090*/  IADD3 R226, P2, PT, R112, R226, RZ ;  /* 0x000000e270e27210 */ /* 0x000fc60007f5e0ff */
[----:B----4-:R1:W-:Y:S01]  /*f0a0*/  STS.U8 [R51+UR11+0x9000], R168 ;  /* 0x009000a833007988 */ /* 0x0103e2000800000b */
[----:B0-----:R-:W-:Y:S02]  /*f0b0*/  @!P3 IMAD.MOV.U32 R124, RZ, RZ, R218 ;  /* 0x000000ffff7cb224 */ /* 0x001fe400078e00da */
[----:B------:R-:W-:Y:S01]  /*f0c0*/  @!P3 IMAD.MOV.U32 R125, RZ, RZ, R217 ;  /* 0x000000ffff7db224 */ /* 0x000fe200078e00d9 */
[----:B-1----:R-:W-:-:S04]  /*f0d0*/  PRMT R168, RZ, 0x7610, R168 ;  /* 0x00007610ffa87816 */ /* 0x002fc800000000a8 */
[----:B------:R0:W4:Y:S01]  /*f0e0*/  @!P3 LDG.E.U8 R167, desc[UR24][R124.64] ;  /* 0x000000187ca7b981 */ /* 0x000122000c1e1100 */
[----:B------:R-:W-:Y:S01]  /*f0f0*/  IMAD.X R225, R113, 0x1, R225, P2 ;  /* 0x0000000171e17824 */ /* 0x000fe200010e06e1 */
[----:B------:R-:W-:Y:S02]  /*f100*/  IADD3 R230, P2, PT, R112, R230, RZ ;  /* 0x000000e670e67210 */ /* 0x000fe40007f5e0ff */
[----:B------:R1:W-:Y:S01]  /*f110*/  STS.U8 [R51+UR11+0x9400], R130 ;  /* 0x0094008233007988 */ /* 0x0003e2000800000b */
[----:B0-----:R-:W-:Y:S02]  /*f120*/  @!P3 IMAD.MOV.U32 R124, RZ, RZ, R222 ;  /* 0x000000ffff7cb224 */ /* 0x001fe400078e00de */
[----:B------:R-:W-:Y:S01]  /*f130*/  @!P3 IMAD.MOV.U32 R125, RZ, RZ, R221 ;  /* 0x000000ffff7db224 */ /* 0x000fe200078e00dd */
[----:B-1----:R-:W-:-:S04]  /*f140*/  PRMT R130, RZ, 0x7610, R130 ;  /* 0x00007610ff827816 */ /* 0x002fc80000000082 */
[----:B------:R0:W2:Y:S01]  /*f150*/  @!P3 LDG.E.U8 R168, desc[UR24][R124.64] ;  /* 0x000000187ca8b981 */ /* 0x0000a2000c1e1100 */
[----:B------:R-:W-:Y:S01]  /*f160*/  IMAD.X R229, R113, 0x1, R229, P2 ;  /* 0x0000000171e57824 */ /* 0x000fe200010e06e5 */
[----:B------:R-:W-:Y:S02]  /*f170*/  IADD3 R234, P2, PT, R112, R234, RZ ;  /* 0x000000ea70ea7210 */ /* 0x000fe40007f5e0ff */
[----:B------:R-:W-:Y:S01]  /*f180*/  PRMT R169, RZ, 0x7610, R169 ;  /* 0x00007610ffa97816 */ /* 0x000fe200000000a9 */
[----:B0-----:R-:W-:Y:S02]  /*f190*/  @!P3 IMAD.MOV.U32 R124, RZ, RZ, R226 ;  /* 0x000000ffff7cb224 */ /* 0x001fe400078e00e2 */
[----:B------:R-:W-:-:S05]  /*f1a0*/  @!P3 IMAD.MOV.U32 R125, RZ, RZ, R225 ;  /* 0x000000ffff7db224 */ /* 0x000fca00078e00e1 */
[----:B------:R0:W2:Y:S01]  /*f1b0*/  @!P3 LDG.E.U8 R130, desc[UR24][R124.64] ;  /* 0x000000187c82b981 */ /* 0x0000a2000c1e1100 */
[----:B------:R-:W-:Y:S01]  /*f1c0*/  IMAD.X R233, R113, 0x1, R233, P2 ;  /* 0x0000000171e97824 */ /* 0x000fe200010e06e9 */
[----:B------:R-:W-:Y:S02]  /*f1d0*/  IADD3 R238, P2, PT, R112, R238, RZ ;  /* 0x000000ee70ee7210 */ /* 0x000fe40007f5e0ff */
[----:B------:R1:W-:Y:S01]  /*f1e0*/  STS.U8 [R51+UR11+0x9800], R123 ;  /* 0x0098007b33007988 */ /* 0x0003e2000800000b */
[----:B0-----:R-:W-:Y:S02]  /*f1f0*/  @!P3 IMAD.MOV.U32 R124, RZ, RZ, R230 ;  /* 0x000000ffff7cb224 */ /* 0x001fe400078e00e6 */
[----:B------:R-:W-:Y:S01]  /*f200*/  @!P3 IMAD.MOV.U32 R125, RZ, RZ, R229 ;  /* 0x000000ffff7db224 */ /* 0x000fe200078e00e5 */
[----:B------:R0:W-:Y:S01]  /*f210*/  STS.U8 [R51+UR11+0x9c00], R122 ;  /* 0x009c007a33007988 */ /* 0x0001e2000800000b */
[----:B-1----:R-:W-:-:S03]  /*f220*/  @!P3 IMAD.MOV.U32 R123, RZ, RZ, R233 ;  /* 0x000000ffff7bb224 */ /* 0x002fc600078e00e9 */
[----:B------:R1:W2:Y:S01]  /*f230*/  @!P3 LDG.E.U8 R169, desc[UR24][R124.64] ;  /* 0x000000187ca9b981 */ /* 0x0002a2000c1e1100 */
[----:B------:R-:W-:Y:S01]  /*f240*/  IMAD.X R237, R113, 0x1, R237, P2 ;  /* 0x0000000171ed7824 */ /* 0x000fe200010e06ed */
[----:B------:R-:W-:Y:S01]  /*f250*/  IADD3 R242, P2, PT, R112, R242, RZ ;  /* 0x000000f270f27210 */ /* 0x000fe20007f5e0ff */
[----:B0-----:R-:W-:Y:S01]  /*f260*/  @!P3 IMAD.MOV.U32 R122, RZ, RZ, R234 ;  /* 0x000000ffff7ab224 */ /* 0x001fe200078e00ea */
[----:B-1----:R-:W-:Y:S02]  /*f270*/  PRMT R124, RZ, 0x7610, R124 ;  /* 0x00007610ff7c7816 */ /* 0x002fe4000000007c */
[----:B------:R-:W-:-:S04]  /*f280*/  PRMT R125, RZ, 0x7610, R125 ;  /* 0x00007610ff7d7816 */ /* 0x000fc8000000007d */
        /* <DEDUP_REMOVED lines=15> */
[----:B------:R-:W-:-:S03]  /*f380*/  IMAD.X R249, R113, 0x1, R249, P2 ;  /* 0x0000000171f97824 */ /* 0x000fc600010e06f9 */
[----:B------:R1:W-:Y:S01]  /*f390*/  STS.U8 [R93+UR11+0x9880], R119 ;  /* 0x009880775d007988 */ /* 0x0003e2000800000b */
[----:B0-----:R-:W-:Y:S02]  /*f3a0*/  @!P3 IMAD.MOV.U32 R120, RZ, RZ, R246 ;  /* 0x000000ffff78b224 */ /* 0x001fe400078e00f6 */
[----:B------:R-:W-:Y:S01]  /*f3b0*/  @!P3 IMAD.MOV.U32 R121, RZ, RZ, R245 ;  /* 0x000000ffff79b224 */ /* 0x000fe200078e00f5 */
[----:B------:R0:W-:Y:S01]  /*f3c0*/  STS.U8 [R93+UR11+0x9c80], R118 ;  /* 0x009c80765d007988 */ /* 0x0001e2000800000b */
[----:B-1----:R-:W-:-:S03]  /*f3d0*/  @!P3 IMAD.MOV.U32 R119, RZ, RZ, R249 ;  /* 0x000000ffff77b224 */ /* 0x002fc600078e00f9 */
[----:B------:R1:W2:Y:S01]  /*f3e0*/  @!P3 LDG.E.U8 R123, desc[UR24][R120.64] ;  /* 0x00000018787bb981 */ /* 0x0002a2000c1e1100 */
[----:B0-----:R-:W-:Y:S01]  /*f3f0*/  @!P3 IMAD.MOV.U32 R118, RZ, RZ, R250 ;  /* 0x000000ffff76b224 */ /* 0x001fe200078e00fa */
[----:B-1----:R-:W-:-:S06]  /*f400*/  PRMT R120, RZ, 0x7610, R120 ;  /* 0x00007610ff787816 */ /* 0x002fcc0000000078 */
[----:B------:R0:W2:Y:S04]  /*f410*/  @!P3 LDG.E.U8 R120, desc[UR24][R118.64] ;  /* 0x000000187678b981 */ /* 0x0000a8000c1e1100 */
[----:B------:R-:W2:Y:S04]  /*f420*/  LDL.LU R118, [R1] ;  /* 0x0000000001767983 */ /* 0x000ea80000300800 */
[----:B------:R-:W0:Y:S01]  /*f430*/  LDL.LU R119, [R1+0x4] ;  /* 0x0000040001777983 */ /* 0x000e220000300800 */
[----:B------:R-:W1:Y:S02]  /*f440*/  S2R R51, SR_TID.X ;  /* 0x0000000000337919 */ /* 0x000e640000002100 */
[----:B-1----:R-:W-:-:S04]  /*f450*/  LOP3.LUT R51, R51, 0x7f, RZ, 0xc0, !PT ;  /* 0x0000007f33337812 */ /* 0x002fc800078ec0ff */
[----:B------:R-:W-:-:S05]  /*f460*/  LOP3.LUT R51, R51, 0x20, RZ, 0x3c, !PT ;  /* 0x0000002033337812 */ /* 0x000fca00078e3cff */
[----:B------:R1:W-:Y:S04]  /*f470*/  STS.U8 [R51+UR11+0x9100], R117 ;  /* 0x0091007533007988 */ /* 0x0003e8000800000b */
[----:B------:R0:W-:Y:S04]  /*f480*/  STS.U8 [R51+UR11+0x9500], R116 ;  /* 0x0095007433007988 */ /* 0x0001e8000800000b */
[----:B-1----:R-:W3:Y:S01]  /*f490*/  LDL.LU R117, [R1+0x14] ;  /* 0x0000140001757983 */ /* 0x002ee20000300800 */
[----:B0-----:R-:W-:-:S05]  /*f4a0*/  IADD3 R119, P2, PT, R112, R119, RZ ;  /* 0x0000007770777210 */ /* 0x001fca0007f5e0ff */
[----:B--2---:R-:W-:Y:S01]  /*f4b0*/  IMAD.X R118, R113, 0x1, R118, P2 ;  /* 0x0000000171767824 */ /* 0x004fe200010e0676 */
[----:B------:R0:W-:Y:S04]  /*f4c0*/  STL [R1+0x4], R119 ;  /* 0x0000047701007387 */ /* 0x0001e80000100800 */
[----:B------:R1:W-:Y:S04]  /*f4d0*/  STL [R1], R118 ;  /* 0x0000007601007387 */ /* 0x0003e80000100800 */
[----:B------:R-:W2:Y:S01]  /*f4e0*/  LDL.LU R116, [R1+0x10] ;  /* 0x0000100001747983 */ /* 0x000ea20000300800 */
[----:B0-----:R-:W-:-:S04]  /*f4f0*/  @!P3 LOP3.LUT R119, R119, R118, RZ, 0x3c, !PT ;  /* 0x000000767777b212 */ /* 0x001fc800078e3cff */
[C---:B-1----:R-:W-:Y:S02]  /*f500*/  @!P3 LOP3.LUT R118, R119.reuse, R118, RZ, 0x3c, !PT ;  /* 0x000000767776b212 */ /* 0x042fe400078e3cff */
[----:B------:R-:W-:Y:S02]  /*f510*/  PRMT R121, RZ, 0x7610, R121 ;  /* 0x00007610ff797816 */ /* 0x000fe40000000079 */
[----:B------:R-:W-:-:S05]  /*f520*/  @!P3 LOP3.LUT R119, R119, R118, RZ, 0x3c, !PT ;  /* 0x000000767777b212 */ /* 0x000fca00078e3cff */
[----:B------:R0:W4:Y:S01]  /*f530*/  @!P3 LDG.E.U8 R121, desc[UR24][R118.64] ;  /* 0x000000187679b981 */ /* 0x000122000c1e1100 */
[----:B---3--:R-:W-:-:S05]  /*f540*/  IADD3 R117, P2, PT, R112, R117, RZ ;  /* 0x0000007570757210 */ /* 0x008fca0007f5e0ff */
[----:B------:R1:W-:Y:S01]  /*f550*/  STL [R1+0x14], R117 ;  /* 0x0000147501007387 */ /* 0x0003e20000100800 */
[----:B0-----:R-:W-:Y:S01]  /*f560*/  PRMT R118, RZ, 0x7610, R118 ;  /* 0x00007610ff767816 */ /* 0x001fe20000000076 */
[----:B--2---:R-:W-:-:S05]  /*f570*/  IMAD.X R116, R113, 0x1, R116, P2 ;  /* 0x0000000171747824 */ /* 0x004fca00010e0674 */
[-C--:B-1----:R-:W-:Y:S01]  /*f580*/  @!P3 LOP3.LUT R117, R117, R116.reuse, RZ, 0x3c, !PT ;  /* 0x000000747575b212 */ /* 0x082fe200078e3cff */
[----:B------:R0:W-:Y:S03]  /*f590*/  STL [R1+0x10], R116 ;  /* 0x0000107401007387 */ /* 0x0001e60000100800 */
[----:B0-----:R-:W-:-:S04]  /*f5a0*/  @!P3 LOP3.LUT R116, R117, R116, RZ, 0x3c, !PT ;  /* 0x000000747574b212 */ /* 0x001fc800078e3cff */
[----:B------:R-:W-:-:S05]  /*f5b0*/  @!P3 LOP3.LUT R117, R117, R116, RZ, 0x3c, !PT ;  /* 0x000000747575b212 */ /* 0x000fca00078e3cff */
[----:B------:R0:W2:Y:S04]  /*f5c0*/  @!P3 LDG.E.U8 R118, desc[UR24][R116.64] ;  /* 0x000000187476b981 */ /* 0x0000a8000c1e1100 */
[----:B------:R-:W3:Y:S04]  /*f5d0*/  LDL.LU R116, [R1+0x20] ;  /* 0x0000200001747983 */ /* 0x000ee80000300800 */
[----:B------:R-:W0:Y:S04]  /*f5e0*/  LDL.LU R117, [R1+0x24] ;  /* 0x0000240001757983 */ /* 0x000e280000300800 */
[----:B------:R1:W-:Y:S01]  /*f5f0*/  STS.U8 [R51+UR11+0x9900], R115 ;  /* 0x0099007333007988 */ /* 0x0003e2000800000b */
[----:B------:R-:W-:-:S03]  /*f600*/  PRMT R119, RZ, 0x7610, R119 ;  /* 0x00007610ff777816 */ /* 0x000fc60000000077 */
[----:B-1----:R-:W2:Y:S01]  /*f610*/  LDL.LU R115, [R1+0x44] ;  /* 0x0000440001737983 */ /* 0x002ea20000300800 */
[----:B0-----:R-:W-:-:S05]  /*f620*/  IADD3 R117, P2, PT, R112, R117, RZ ;  /* 0x0000007570757210 */ /* 0x001fca0007f5e0ff */
[----:B---3--:R-:W-:Y:S01]  /*f630*/  IMAD.X R116, R113, 0x1, R116, P2 ;  /* 0x0000000171747824 */ /* 0x008fe200010e0674 */
[----:B------:R0:W-:Y:S04]  /*f640*/  STL [R1+0x24], R117 ;  /* 0x0000247501007387 */ /* 0x0001e80000100800 */
[----:B------:R1:W-:Y:S01]  /*f650*/  STL [R1+0x20], R116 ;  /* 0x0000207401007387 */ /* 0x0003e20000100800 */
[----:B0-----:R-:W-:-:S04]  /*f660*/  @!P3 LOP3.LUT R117, R117, R116, RZ, 0x3c, !PT ;  /* 0x000000747575b212 */ /* 0x001fc800078e3cff */
[----:B-1----:R-:W-:-:S04]  /*f670*/  @!P3 LOP3.LUT R116, R117, R116, RZ, 0x3c, !PT ;  /* 0x000000747574b212 */ /* 0x002fc800078e3cff */
[----:B------:R-:W-:-:S05]  /*f680*/  @!P3 LOP3.LUT R117, R117, R116, RZ, 0x3c, !PT ;  /* 0x000000747575b212 */ /* 0x000fca00078e3cff */
[----:B------:R0:W3:Y:S04]  /*f690*/  @!P3 LDG.E.U8 R119, desc[UR24][R116.64] ;  /* 0x000000187477b981 */ /* 0x0000e8000c1e1100 */
[----:B------:R-:W2:Y:S04]  /*f6a0*/  LDL.LU R116, [R1+0x30] ;  /* 0x0000300001747983 */ /* 0x000ea80000300800 */
[----:B------:R-:W0:Y:S04]  /*f6b0*/  LDL.LU R117, [R1+0x34] ;  /* 0x0000340001757983 */ /* 0x000e280000300800 */
[----:B------:R1:W-:Y:S02]  /*f6c0*/  STS.U8 [R51+UR11+0x9d00], R132 ;  /* 0x009d008433007988 */ /* 0x0003e4000800000b */
[----:B-1----:R-:W1:Y:S02]  /*f6d0*/  S2R R51, SR_TID.X ;  /* 0x0000000000337919 */ /* 0x002e640000002100 */
[----:B-1----:R-:W-:-:S04]  /*f6e0*/  LOP3.LUT R51, R51, 0x7f, RZ, 0xc0, !PT ;  /* 0x0000007f33337812 */ /* 0x002fc800078ec0ff */
[----:B------:R-:W-:-:S05]  /*f6f0*/  LOP3.LUT R51, R51, 0x30, RZ, 0x3c, !PT ;  /* 0x0000003033337812 */ /* 0x000fca00078e3cff */
[----:B------:R1:W-:Y:S01]  /*f700*/  STS.U8 [R51+UR11+0x9180], R114 ;  /* 0x0091807233007988 */ /* 0x0003e2000800000b */
[----:B0-----:R-:W-:-:S05]  /*f710*/  IADD3 R117, P2, PT, R112, R117, RZ ;  /* 0x0000007570757210 */ /* 0x001fca0007f5e0ff */
[----:B--2---:R-:W-:Y:S01]  /*f720*/  IMAD.X R116, R113, 0x1, R116, P2 ;  /* 0x0000000171747824 */ /* 0x004fe200010e0674 */
[----:B------:R0:W-:Y:S04]  /*f730*/  STL [R1+0x34], R117 ;  /* 0x0000347501007387 */ /* 0x0001e80000100800 */
[----:B------:R2:W-:Y:S04]  /*f740*/  STL [R1+0x30], R116 ;  /* 0x0000307401007387 */ /* 0x0005e80000100800 */
[----:B-1----:R-:W3:Y:S01]  /*f750*/  LDL.LU R114, [R1+0x40] ;  /* 0x0000400001727983 */ /* 0x002ee20000300800 */
[----:B------:R-:W-:-:S02]  /*f760*/  IADD3 R115, P2, PT, R112, R115, RZ ;  /* 0x0000007370737210 */ /* 0x000fc40007f5e0ff */
[----:B0-----:R-:W-:-:S04]  /*f770*/  @!P3 LOP3.LUT R117, R117, R116, RZ, 0x3c, !PT ;  /* 0x000000747575b212 */ /* 0x001fc800078e3cff */
[C---:B--2---:R-:W-:Y:S01]  /*f780*/  @!P3 LOP3.LUT R116, R117.reuse, R116, RZ, 0x3c, !PT ;  /* 0x000000747574b212 */ /* 0x044fe200078e3cff */
[----:B------:R0:W-:Y:S01]  /*f790*/  STL [R1+0x44], R115 ;  /* 0x0000447301007387 */ /* 0x0001e20000100800 */
[----:B------:R-:W-:Y:S02]  /*f7a0*/  PRMT R132, RZ, 0x7610, R132 ;  /* 0x00007610ff847816 */ /* 0x000fe40000000084 */
[----:B------:R-:W-:-:S05]  /*f7b0*/  @!P3 LOP3.LUT R117, R117, R116, RZ, 0x3c, !PT ;  /* 0x000000747575b212 */ /* 0x000fca00078e3cff */
[----:B------:R1:W2:Y:S02]  /*f7c0*/  @!P3 LDG.E.U8 R132, desc[UR24][R116.64] ;  /* 0x000000187484b981 */ /* 0x0002a4000c1e1100 */
[----:B-1----:R-:W-:Y:S01]  /*f7d0*/  PRMT R116, RZ, 0x7610, R116 ;  /* 0x00007610ff747816 */ /* 0x002fe20000000074 */
[----:B---3--:R-:W-:-:S05]  /*f7e0*/  IMAD.X R114, R113, 0x1, R114, P2 ;  /* 0x0000000171727824 */ /* 0x008fca00010e0672 */
[-C--:B0-----:R-:W-:Y:S01]  /*f7f0*/  @!P3 LOP3.LUT R115, R115, R114.reuse, RZ, 0x3c, !PT ;  /* 0x000000727373b212 */ /* 0x081fe200078e3cff */
[----:B------:R0:W-:Y:S03]  /*f800*/  STL [R1+0x40], R114 ;  /* 0x0000407201007387 */ /* 0x0001e60000100800 */
[----:B0-----:R-:W-:-:S04]  /*f810*/  @!P3 LOP3.LUT R114, R115, R114, RZ, 0x3c, !PT ;  /* 0x000000727372b212 */ /* 0x001fc800078e3cff */
[----:B------:R-:W-:-:S05]  /*f820*/  @!P3 LOP3.LUT R115, R115, R114, RZ, 0x3c, !PT ;  /* 0x000000727373b212 */ /* 0x000fca00078e3cff */
[----:B------:R0:W3:Y:S04]  /*f830*/  @!P3 LDG.E.U8 R116, desc[UR24][R114.64] ;  /* 0x000000187274b981 */ /* 0x0000e8000c1e1100 */
[----:B------:R-:W2:Y:S04]  /*f840*/  LDL.LU R114, [R1+0x50] ;  /* 0x0000500001727983 */ /* 0x000ea80000300800 */
[----:B------:R-:W0:Y:S01]  /*f850*/  LDL.LU R115, [R1+0x54] ;  /* 0x0000540001737983 */ /* 0x000e220000300800 */
[----:B------:R-:W-:-:S03]  /*f860*/  PRMT R117, RZ, 0x7610, R117 ;  /* 0x00007610ff757816 */ /* 0x000fc60000000075 */
[----:B------:R-:W-:Y:S01]  /*f870*/  STS.U8 [R51+UR11+0x9580], R81 ;  /* 0x0095805133007988 */ /* 0x000fe2000800000b */
[----:B0-----:R-:W-:-:S05]  /*f880*/  IADD3 R115, P2, PT, R112, R115, RZ ;  /* 0x0000007370737210 */ /* 0x001fca0007f5e0ff */
[----:B--2---:R-:W-:Y:S01]  /*f890*/  IMAD.X R114, R113, 0x1, R114, P2 ;  /* 0x0000000171727824 */ /* 0x004fe200010e0672 */
[----:B------:R0:W-:Y:S04]  /*f8a0*/  STL [R1+0x54], R115 ;  /* 0x0000547301007387 */ /* 0x0001e80000100800 */
[----:B------:R1:W-:Y:S01]  /*f8b0*/  STL [R1+0x50], R114 ;  /* 0x0000507201007387 */ /* 0x0003e20000100800 */
[----:B0-----:R-:W-:-:S04]  /*f8c0*/  @!P3 LOP3.LUT R115, R115, R114, RZ, 0x3c, !PT ;  /* 0x000000727373b212 */ /* 0x001fc800078e3cff */
[----:B-1----:R-:W-:-:S04]  /*f8d0*/  @!P3 LOP3.LUT R114, R115, R114, RZ, 0x3c, !PT ;  /* 0x000000727372b212 */ /* 0x002fc800078e3cff */
[----:B------:R-:W-:-:S05]  /*f8e0*/  @!P3 LOP3.LUT R115, R115, R114, RZ, 0x3c, !PT ;  /* 0x000000727373b212 */ /* 0x000fca00078e3cff */
[----:B------:R0:W2:Y:S04]  /*f8f0*/  @!P3 LDG.E.U8 R117, desc[UR24][R114.64] ;  /* 0x000000187275b981 */ /* 0x0000a8000c1e1100 */
[----:B------:R-:W2:Y:S04]  /*f900*/  LDL.LU R114, [R1+0x60] ;  /* 0x0000600001727983 */ /* 0x000ea80000300800 */
[----:B------:R-:W0:Y:S01]  /*f910*/  LDL.LU R115, [R1+0x64] ;  /* 0x0000640001737983 */ /* 0x000e220000300800 */
[----:B------:R-:W1:Y:S01]  /*f920*/  S2R R51, SR_TID.X ;  /* 0x0000000000337919 */ /* 0x000e620000002100 */
[----:B------:R-:W-:-:S02]  /*f930*/  PRMT R170, RZ, 0x7610, R170 ;  /* 0x00007610ffaa7816 */ /* 0x000fc400000000aa */
[----:B-1----:R-:W-:-:S04]  /*f940*/  LOP3.LUT R51, R51, 0x7f, RZ, 0xc0, !PT ;  /* 0x0000007f33337812 */ /* 0x002fc800078ec0ff */
[----:B------:R-:W-:-:S05]  /*f950*/  LOP3.LUT R81, R51, 0x30, RZ, 0x3c, !PT ;  /* 0x0000003033517812 */ /* 0x000fca00078e3cff */
[----:B------:R1:W-:Y:S04]  /*f960*/  STS.U8 [R81+UR11+0x9980], R82 ;  /* 0x0099805251007988 */ /* 0x0003e8000800000b */
[----:B-1----:R-:W3:Y:S01]  /*f970*/  LDL.LU R82, [R1+0x84] ;  /* 0x0000840001527983 */ /* 0x002ee20000300800 */
        /* <DEDUP_REMOVED lines=9> */
[----:B------:R-:W0:Y:S04]  /*fa10*/  LDL.LU R115, [R1+0x74] ;  /* 0x0000740001737983 */ /* 0x000e280000300800 */
[----:B------:R1:W-:Y:S02]  /*fa20*/  STS.U8 [R81+UR11+0x9d80], R131 ;  /* 0x009d808351007988 */ /* 0x0003e4000800000b */
[----:B-1----:R-:W-:-:S05]  /*fa30*/  LOP3.LUT R81, R51, 0x40, RZ, 0x3c, !PT ;  /* 0x0000004033517812 */ /* 0x002fca00078e3cff */
[----:B------:R1:W-:Y:S01]  /*fa40*/  STS.U8 [R81+UR11+0x9200], R83 ;  /* 0x0092005351007988 */ /* 0x0003e2000800000b */
[----:B0-----:R-:W-:-:S05]  /*fa50*/  IADD3 R115, P2, PT, R112, R115, RZ ;  /* 0x0000007370737210 */ /* 0x001fca0007f5e0ff */
[----:B--2---:R-:W-:Y:S01]  /*fa60*/  IMAD.X R114, R113, 0x1, R114, P2 ;  /* 0x0000000171727824 */ /* 0x004fe200010e0672 */
[----:B------:R0:W-:Y:S04]  /*fa70*/  STL [R1+0x74], R115 ;  /* 0x0000747301007387 */ /* 0x0001e80000100800 */
[----:B------:R2:W-:Y:S04]  /*fa80*/  STL [R1+0x70], R114 ;  /* 0x0000707201007387 */ /* 0x0005e80000100800 */
[----:B-1----:R-:W4:Y:S01]  /*fa90*/  LDL.LU R83, [R1+0x80] ;  /* 0x0000800001537983 */ /* 0x002f220000300800 */
[----:B0-----:R-:W-:-:S04]  /*faa0*/  @!P3 LOP3.LUT R115, R115, R114, RZ, 0x3c, !PT ;  /* 0x000000727373b212 */ /* 0x001fc800078e3cff */
[C---:B--2---:R-:W-:Y:S02]  /*fab0*/  @!P3 LOP3.LUT R114, R115.reuse, R114, RZ, 0x3c, !PT ;  /* 0x000000727372b212 */ /* 0x044fe400078e3cff */
[----:B------:R-:W-:Y:S02]  /*fac0*/  PRMT R131, RZ, 0x7610, R131 ;  /* 0x00007610ff837816 */ /* 0x000fe40000000083 */
[----:B------:R-:W-:Y:S02]  /*fad0*/  @!P3 LOP3.LUT R115, R115, R114, RZ, 0x3c, !PT ;  /* 0x000000727373b212 */ /* 0x000fe400078e3cff */
[----:B---3--:R-:W-:-:S03]  /*fae0*/  IADD3 R82, P2, PT, R112, R82, RZ ;  /* 0x0000005270527210 */ /* 0x008fc60007f5e0ff */
[----:B------:R0:W2:Y:S04]  /*faf0*/  @!P3 LDG.E.U8 R131, desc[UR24][R114.64] ;  /* 0x000000187283b981 */ /* 0x0000a8000c1e1100 */
[----:B------:R1:W-:Y:S01]  /*fb00*/  STL [R1+0x84], R82 ;  /* 0x0000845201007387 */ /* 0x0003e20000100800 */
[----:B0-----:R-:W-:Y:S01]  /*fb10*/  PRMT R114, RZ, 0x7610, R114 ;  /* 0x00007610ff727816 */ /* 0x001fe20000000072 */
[----:B----4-:R-:W-:-:S05]  /*fb20*/  IMAD.X R83, R113, 0x1, R83, P2 ;  /* 0x0000000171537824 */ /* 0x010fca00010e0653 */
[----:B------:R0:W-:Y:S04]  /*fb30*/  STL [R1+0x80], R83 ;  /* 0x0000805301007387 */ /* 0x0001e80000100800 */
[----:B------:R3:W4:Y:S04]  /*fb40*/  @!P3 LDG.E.U8 R114, desc[UR24][R82.64] ;  /* 0x000000185272b981 */ /* 0x000728000c1e1100 */
[----:B-1----:R-:W2:Y:S04]  /*fb50*/  LDL.LU R82, [R1+0x90] ;  /* 0x0000900001527983 */ /* 0x002ea80000300800 */
[----:B0-----:R-:W3:Y:S04]  /*fb60*/  LDL.LU R83, [R1+0x94] ;  /* 0x0000940001537983 */ /* 0x001ee80000300800 */
[----:B------:R0:W-:Y:S02]  /*fb70*/  STS.U8 [R81+UR11+0x9600], R84 ;  /* 0x0096005451007988 */ /* 0x0001e4000800000b */
[----:B0-----:R-:W-:-:S02]  /*fb80*/  PRMT R84, RZ, 0x7610, R84 ;  /* 0x00007610ff547816 */ /* 0x001fc40000000054 */
[----:B---3--:R-:W-:-:S05]  /*fb90*/  IADD3 R83, P2, PT, R112, R83, RZ ;  /* 0x0000005370537210 */ /* 0x008fca0007f5e0ff */
[----:B--2---:R-:W-:Y:S01]  /*fba0*/  IMAD.X R82, R113, 0x1, R82, P2 ;  /* 0x0000000171527824 */ /* 0x004fe200010e0652 */
[----:B------:R0:W-:Y:S04]  /*fbb0*/  STL [R1+0x94], R83 ;  /* 0x0000945301007387 */ /* 0x0001e80000100800 */
[----:B------:R1:W-:Y:S01]  /*fbc0*/  STL [R1+0x90], R82 ;  /* 0x0000905201007387 */ /* 0x0003e20000100800 */
[----:B0-----:R-:W-:-:S04]  /*fbd0*/  @!P3 LOP3.LUT R83, R83, R82, RZ, 0x3c, !PT ;  /* 0x000000525353b212 */ /* 0x001fc800078e3cff */
[----:B-1----:R-:W-:-:S04]  /*fbe0*/  @!P3 LOP3.LUT R82, R83, R82, RZ, 0x3c, !PT ;  /* 0x000000525352b212 */ /* 0x002fc800078e3cff */
[----:B------:R-:W-:-:S05]  /*fbf0*/  @!P3 LOP3.LUT R83, R83, R82, RZ, 0x3c, !PT ;  /* 0x000000525353b212 */ /* 0x000fca00078e3cff */
[----:B------:R0:W2:Y:S04]  /*fc00*/  @!P3 LDG.E.U8 R84, desc[UR24][R82.64] ;  /* 0x000000185254b981 */ /* 0x0000a8000c1e1100 */
[----:B------:R-:W3:Y:S04]  /*fc10*/  LDL.LU R82, [R1+0xa0] ;  /* 0x0000a00001527983 */ /* 0x000ee80000300800 */
[----:B------:R-:W0:Y:S04]  /*fc20*/  LDL.LU R83, [R1+0xa4] ;  /* 0x0000a40001537983 */ /* 0x000e280000300800 */
[----:B------:R1:W-:Y:S02]  /*fc30*/  STS.U8 [R81+UR11+0x9a00], R85 ;  /* 0x009a005551007988 */ /* 0x0003e4000800000b */
[----:B-1----:R-:W-:-:S02]  /*fc40*/  PRMT R85, RZ, 0x7610, R85 ;  /* 0x00007610ff557816 */ /* 0x002fc40000000055 */
        /* <DEDUP_REMOVED lines=9> */
[----:B------:R-:W0:Y:S01]  /*fce0*/  LDL.LU R83, [R1+0xb4] ;  /* 0x0000b40001537983 */ /* 0x000e220000300800 */
[----:B------:R-:W-:Y:S02]  /*fcf0*/  PRMT R115, RZ, 0x7610, R115 ;  /* 0x00007610ff737816 */ /* 0x000fe40000000073 */
        /* <DEDUP_REMOVED lines=12> */
[----:B------:R1:W-:Y:S02]  /*fdc0*/  STS.U8 [R81+UR11+0x9280], R86 ;  /* 0x0092805651007988 */ /* 0x0003e4000800000b */
[----:B-1----:R-:W-:Y:S02]  /*fdd0*/  PRMT R86, RZ, 0x7610, R86 ;  /* 0x00007610ff567816 */ /* 0x002fe40000000056 */
        /* <DEDUP_REMOVED lines=11> */
[----:B-1----:R-:W-:-:S02]  /*fe90*/  PRMT R87, RZ, 0x7610, R87 ;  /* 0x00007610ff577816 */ /* 0x002fc40000000057 */
        /* <DEDUP_REMOVED lines=47> */
[----:B-----5:R1:W-:Y:S02]  /*10190*/  STS.U8 [R81+UR11+0x9700], R90 ;  /* 0x0097005a51007988 */ /* 0x0203e4000800000b */
        /* <DEDUP_REMOVED lines=9> */
[----:B------:R-:W5:Y:S04]  /*10230*/  LDL.LU R82, [R1+0x128] ;  /* 0x0001280001527983 */ /* 0x000f680000300800 */
[----:B------:R-:W0:Y:S04]  /*10240*/  LDL.LU R83, [R1+0x12c] ;  /* 0x00012c0001537983 */ /* 0x000e280000300800 */
[----:B------:R1:W-:Y:S02]  /*10250*/  STS.U8 [R81+UR11+0x9b00], R91 ;  /* 0x009b005b51007988 */ /* 0x0003e4000800000b */
[----:B-1----:R-:W-:-:S02]  /*10260*/  PRMT R91, RZ, 0x7610, R91 ;  /* 0x00007610ff5b7816 */ /* 0x002fc4000000005b */
[----:B0-----:R-:W-:-:S05]  /*10270*/  IADD3 R83, P2, PT, R112, R83, RZ ;  /* 0x0000005370537210 */ /* 0x001fca0007f5e0ff */
[----:B-----5:R-:W-:Y:S01]  /*10280*/  IMAD.X R82, R113, 0x1, R82, P2 ;  /* 0x0000000171527824 */ /* 0x020fe200010e0652 */
[----:B------:R0:W-:Y:S04]  /*10290*/  STL [R1+0x12c], R83 ;  /* 0x00012c5301007387 */ /* 0x0001e80000100800 */
[----:B------:R1:W-:Y:S01]  /*102a0*/  STL [R1+0x128], R82 ;  /* 0x0001285201007387 */ /* 0x0003e20000100800 */
[----:B0-----:R-:W-:-:S04]  /*102b0*/  @!P3 LOP3.LUT R83, R83, R82, RZ, 0x3c, !PT ;  /* 0x000000525353b212 */ /* 0x001fc800078e3cff */
[----:B-1----:R-:W-:-:S04]  /*102c0*/  @!P3 LOP3.LUT R82, R83, R82, RZ, 0x3c, !PT ;  /* 0x000000525352b212 */ /* 0x002fc800078e3cff */
[----:B------:R-:W-:-:S05]  /*102d0*/  @!P3 LOP3.LUT R83, R83, R82, RZ, 0x3c, !PT ;  /* 0x000000525353b212 */ /* 0x000fca00078e3cff */
[----:B------:R0:W5:Y:S04]  /*102e0*/  @!P3 LDG.E.U8 R91, desc[UR24][R82.64] ;  /* 0x00000018525bb981 */ /* 0x000168000c1e1100 */
        /* <DEDUP_REMOVED lines=15> */
[----:B------:R1:W-:Y:S04]  /*103e0*/  STS.U8 [R81+UR11+0x9380], R92 ;  /* 0x0093805c51007988 */ /* 0x0003e8000800000b */
[----:B------:R3:W-:Y:S01]  /*103f0*/  STS.U8 [R81+UR11+0x9780], R94 ;  /* 0x0097805e51007988 */ /* 0x0007e2000800000b */
[----:B-1----:R-:W-:Y:S02]  /*10400*/  PRMT R92, RZ, 0x7610, R92 ;  /* 0x00007610ff5c7816 */ /* 0x002fe4000000005c */
[----:B---3--:R-:W-:Y:S01]  /*10410*/  PRMT R94, RZ, 0x7610, R94 ;  /* 0x00007610ff5e7816 */ /* 0x008fe2000000005e */
[----:B------:R1:W-:Y:S04]  /*10420*/  STS.U8 [R81+UR11+0x9b80], R95 ;  /* 0x009b805f51007988 */ /* 0x0003e8000800000b */
[----:B------:R3:W-:Y:S01]  /*10430*/  STS.U8 [R81+UR11+0x9f80], R126 ;  /* 0x009f807e51007988 */ /* 0x0007e2000800000b */
[----:B-1----:R-:W-:-:S02]  /*10440*/  PRMT R95, RZ, 0x7610, R95 ;  /* 0x00007610ff5f7816 */ /* 0x002fc4000000005f */
[----:B---3--:R-:W-:Y:S01]  /*10450*/  PRMT R126, RZ, 0x7610, R126 ;  /* 0x00007610ff7e7816 */ /* 0x008fe2000000007e */
[----:B------:R1:W-:Y:S04]  /*10460*/  STS.U8 [R51+UR11+0x4000], R127 ;  /* 0x0040007f33007988 */ /* 0x0003e8000800000b */
[----:B------:R3:W-:Y:S01]  /*10470*/  STS.U8 [R51+UR11+0x4100], R128 ;  /* 0x0041008033007988 */ /* 0x0007e2000800000b */
[----:B-1----:R-:W-:Y:S02]  /*10480*/  PRMT R127, RZ, 0x7610, R127 ;  /* 0x00007610ff7f7816 */ /* 0x002fe4000000007f */
[----:B---3--:R-:W-:Y:S01]  /*10490*/  PRMT R128, RZ, 0x7610, R128 ;  /* 0x00007610ff807816 */ /* 0x008fe20000000080 */
[----:B------:R1:W-:Y:S01]  /*104a0*/  STS.U8 [R51+UR11+0x4200], R129 ;  /* 0x0042008133007988 */ /* 0x0003e2000800000b */
[----:B------:R-:W-:-:S02]  /*104b0*/  PRMT R135, RZ, 0x7610, R135 ;  /* 0x00007610ff877816 */ /* 0x000fc40000000087 */
[----:B-1----:R-:W-:Y:S01]  /*104c0*/  PRMT R129, RZ, 0x7610, R129 ;  /* 0x00007610ff817816 */ /* 0x002fe20000000081 */
        /* <DEDUP_REMOVED lines=23> */
[----:B---3--:R-:W-:Y:S02]  /*10640*/  PRMT R147, RZ, 0x7610, R147 ;  /* 0x00007610ff937816 */ /* 0x008fe40000000093 */
[----:B0-----:R-:W-:-:S05]  /*10650*/  IADD3 R83, P2, PT, R112, R83, RZ ;  /* 0x0000005370537210 */ /* 0x001fca0007f5e0ff */
[C---:B--2---:R-:W-:Y:S01]  /*10660*/  IMAD.X R82, R113.reuse, 0x1, R82, P2 ;  /* 0x0000000171527824 */ /* 0x044fe200010e0652 */
[C---:B------:R-:W-:Y:S01]  /*10670*/  IADD3 R20, P2, PT, R112.reuse, R20, RZ ;  /* 0x0000001470147210 */ /* 0x040fe20007f5e0ff */
[----:B------:R0:W-:Y:S04]  /*10680*/  STL [R1+0x144], R83 ;  /* 0x0001445301007387 */ /* 0x0001e80000100800 */
[----:B------:R1:W-:Y:S01]  /*10690*/  STL [R1+0x140], R82 ;  /* 0x0001405201007387 */ /* 0x0003e20000100800 */
[----:B------:R-:W-:Y:S01]  /*106a0*/  IMAD.X R19, R113, 0x1, R19, P2 ;  /* 0x0000000171137824 */ /* 0x000fe200010e0613 */
[----:B------:R-:W-:Y:S02]  /*106b0*/  IADD3 R18, P2, PT, R112, R18, RZ ;  /* 0x0000001270127210 */ /* 0x000fe40007f5e0ff */
[----:B0-----:R-:W-:-:S04]  /*106c0*/  @!P3 LOP3.LUT R83, R83, R82, RZ, 0x3c, !PT ;  /* 0x000000525353b212 */ /* 0x001fc800078e3cff */
[----:B-1----:R-:W-:Y:S01]  /*106d0*/  @!P3 LOP3.LUT R82, R83, R82, RZ, 0x3c, !PT ;  /* 0x000000525352b212 */ /* 0x002fe200078e3cff */
[----:B------:R-:W-:Y:S01]  /*106e0*/  IMAD.X R17, R113, 0x1, R17, P2 ;  /* 0x0000000171117824 */ /* 0x000fe200010e0611 */
[----:B------:R-:W-:Y:S02]  /*106f0*/  IADD3 R16, P2, PT, R112, R16, RZ ;  /* 0x0000001070107210 */ /* 0x000fe40007f5e0ff */
[----:B------:R-:W-:-:S03]  /*10700*/  @!P3 LOP3.LUT R83, R83, R82, RZ, 0x3c, !PT ;  /* 0x000000525353b212 */ /* 0x000fc600078e3cff */
[C---:B------:R-:W-:Y:S02]  /*10710*/  IMAD.X R15, R113.reuse, 0x1, R15, P2 ;  /* 0x00000001710f7824 */ /* 0x040fe400010e060f */
[----:B------:R0:W2:Y:S01]  /*10720*/  @!P3 LDG.E.U8 R92, desc[UR24][R82.64] ;  /* 0x00000018525cb981 */ /* 0x0000a2000c1e1100 */
[----:B------:R-:W-:Y:S01]  /*10730*/  IADD3 R14, P2, PT, R112, R14, RZ ;  /* 0x0000000e700e7210 */ /* 0x000fe20007f5e0ff */
[----:B0-----:R-:W-:Y:S02]  /*10740*/  @!P3 IMAD.MOV.U32 R82, RZ, RZ, R20 ;  /* 0x000000ffff52b224 */ /* 0x001fe400078e0014 */
[----:B------:R-:W-:Y:S02]  /*10750*/  @!P3 IMAD.MOV.U32 R83, RZ, RZ, R19 ;  /* 0x000000ffff53b224 */ /* 0x000fe400078e0013 */
[----:B------:R-:W-:-:S03]  /*10760*/  IMAD.X R13, R113, 0x1, R13, P2 ;  /* 0x00000001710d7824 */ /* 0x000fc600010e060d */
[----:B------:R0:W3:Y:S01]  /*10770*/  @!P3 LDG.E.U8 R94, desc[UR24][R82.64] ;  /* 0x00000018525eb981 */ /* 0x0000e2000c1e1100 */
[----:B------:R-:W-:Y:S01]  /*10780*/  IADD3 R12, P2, PT, R112, R12, RZ ;  /* 0x0000000c700c7210 */ /* 0x000fe20007f5e0ff */
[----:B0-----:R-:W-:Y:S02]  /*10790*/  @!P3 IMAD.MOV.U32 R82, RZ, RZ, R18 ;  /* 0x000000ffff52b224 */ /* 0x001fe400078e0012 */
[----:B------:R-:W-:Y:S02]  /*107a0*/  @!P3 IMAD.MOV.U32 R83, RZ, RZ, R17 ;  /* 0x000000ffff53b224 */ /* 0x000fe400078e0011 */
[----:B------:R-:W-:-:S03]  /*107b0*/  IMAD.X R11, R113, 0x1, R11, P2 ;  /* 0x00000001710b7824 */ /* 0x000fc600010e060b */
[----:B------:R0:W2:Y:S01]  /*107c0*/  @!P3 LDG.E.U8 R95, desc[UR24][R82.64] ;  /* 0x00000018525fb981 */ /* 0x0000a2000c1e1100 */
        /* <DEDUP_REMOVED lines=31> */
[----:B------:R-:W-:Y:S02]  /*109c0*/  @!P3 IMAD.MOV.U32 R81, RZ, RZ, R97 ;  /* 0x000000ffff51b224 */ /* 0x000fe400078e0061 */
[----:B0-----:R-:W-:-:S03]  /*109d0*/  @!P3 IMAD.MOV.U32 R82, RZ, RZ, R4 ;  /* 0x000000ffff52b224 */ /* 0x001fc600078e0004 */
[----:B------:R0:W2:Y:S01]  /*109e0*/  @!P3 LDG.E.U8 R139, desc[UR24][R80.64] ;  /* 0x00000018508bb981 */ /* 0x0000a2000c1e1100 */
[----:B------:R-:W-:Y:S02]  /*109f0*/  @!P3 IMAD.MOV.U32 R83, RZ, RZ, R3 ;  /* 0x000000ffff53b224 */ /* 0x000fe400078e0003 */
[----:B------:R-:W-:-:S03]  /*10a00*/  IMAD.X R98, R113, 0x1, R98, P2 ;  /* 0x0000000171627824 */ /* 0x000fc600010e0662 */
[----:B------:R1:W2:Y:S01]  /*10a10*/  @!P3 LDG.E.U8 R137, desc[UR24][R82.64] ;  /* 0x000000185289b981 */ /* 0x0002a2000c1e1100 */
[----:B------:R-:W-:Y:S02]  /*10a20*/  IADD3 R78, P2, PT, R112, R78, RZ ;  /* 0x0000004e704e7210 */ /* 0x000fe40007f5e0ff */
[----:B0-----:R-:W-:Y:S01]  /*10a30*/  PRMT R81, RZ, 0x7610, R81 ;  /* 0x00007610ff517816 */ /* 0x001fe20000000051 */
[----:B-1----:R-:W-:Y:S02]  /*10a40*/  @!P3 IMAD.MOV.U32 R82, RZ, RZ, R2 ;  /* 0x000000ffff52b224 */ /* 0x002fe400078e0002 */
        /* <DEDUP_REMOVED lines=43> */
[----:B------:R-:W-:-:S03]  /*10d00*/  IADD3 R69, P2, PT, R112, R69, RZ ;  /* 0x0000004570457210 */ /* 0x000fc60007f5e0ff */
[----:B------:R1:W-:Y:S01]  /*10d10*/  STS.U8 [R51+UR11+0x4f00], R148 ;  /* 0x004f009433007988 */ /* 0x0003e2000800000b */
[----:B0-----:R-:W-:Y:S02]  /*10d20*/  @!P3 IMAD.MOV.U32 R82, RZ, RZ, R71 ;  /* 0x000000ffff52b224 */ /* 0x001fe400078e0047 */
[----:B------:R-:W-:Y:S01]  /*10d30*/  @!P3 IMAD.MOV.U32 R83, RZ, RZ, R106 ;  /* 0x000000ffff53b224 */ /* 0x000fe200078e006a */
[----:B-1----:R-:W-:-:S04]  /*10d40*/  PRMT R148, RZ, 0x7610, R148 ;  /* 0x00007610ff947816 */ /* 0x002fc80000000094 */
[----:B------:R0:W2:Y:S01]  /*10d50*/  @!P3 LDG.E.U8 R147, desc[UR24][R82.64] ;  /* 0x000000185293b981 */ /* 0x0000a2000c1e1100 */
        /* <DEDUP_REMOVED lines=147> */
[----:B------:R-:W-:-:S03]  /*11690*/  IMAD.X R251, R113, 0x1, R251, P2 ;  /* 0x0000000171fb7824 */ /* 0x000fc600010e06fb */
[----:B------:R1:W-:Y:S01]  /*116a0*/  STS.U8 [R51+UR11+0x6700], R125 ;  /* 0x0067007d33007988 */ /* 0x0003e2000800000b */
[----:B0-----:R-:W-:Y:S02]  /*116b0*/  @!P3 IMAD.MOV.U32 R82, RZ, RZ, R248 ;  /* 0x000000ffff52b224 */ /* 0x001fe400078e00f8 */
[----:B------:R-:W-:Y:S01]  /*116c0*/  @!P3 IMAD.MOV.U32 R83, RZ, RZ, R247 ;  /* 0x000000ffff53b224 */ /* 0x000fe200078e00f7 */
[----:B-1----:R-:W-:-:S04]  /*116d0*/  PRMT R125, RZ, 0x7610, R125 ;  /* 0x00007610ff7d7816 */ /* 0x002fc8000000007d */
[----:B------:R0:W2:Y:S04]  /*116e0*/  @!P3 LDG.E.U8 R124, desc[UR24][R82.64] ;  /* 0x00000018527cb981 */ /* 0x0000a8000c1e1100 */
[----:B------:R1:W-:Y:S01]  /*116f0*/  STS.U8 [R51+UR11+0x6500], R169 ;  /* 0x006500a933007988 */ /* 0x0003e2000800000b */
[----:B0-----:R-:W-:Y:S02]  /*11700*/  @!P3 IMAD.MOV.U32 R82, RZ, RZ, R252 ;  /* 0x000000ffff52b224 */ /* 0x001fe400078e00fc */
[----:B------:R-:W-:Y:S01]  /*11710*/  @!P3 IMAD.MOV.U32 R83, RZ, RZ, R251 ;  /* 0x000000ffff53b224 */ /* 0x000fe200078e00fb */
[----:B-1----:R-:W2:Y:S04]  /*11720*/  LDL.LU R169, [R1+0x3c] ;  /* 0x00003c0001a97983 */ /* 0x002ea80000300800 */
        /* <DEDUP_REMOVED lines=37> */
[----:B------:R-:W2:Y:S01]  /*11980*/  LDL.LU R83, [R1+0x38] ;  /* 0x0000380001537983 */ /* 0x000ea20000300800 */
[----:B------:R-:W-:-:S03]  /*11990*/  IADD3 R169, P2, PT, R112, R169, RZ ;  /* 0x000000a970a97210 */ /* 0x000fc60007f5e0ff */
[----:B------:R1:W-:Y:S02]  /*119a0*/  STS.U8 [R51+UR11+0x6b00], R121 ;  /* 0x006b007933007988 */ /* 0x0003e4000800000b */
[----:B0-----:R-:W-:Y:S02]  /*119b0*/  @!P3 IMAD.MOV.U32 R82, RZ, RZ, R169 ;  /* 0x000000ffff52b224 */ /* 0x001fe400078e00a9 */
[----:B------:R0:W-:Y:S01]  /*119c0*/  STL [R1+0x3c], R169 ;  /* 0x00003ca901007387 */ /* 0x0001e20000100800 */
[----:B-1----:R-:W-:Y:S01]  /*119d0*/  PRMT R121, RZ, 0x7610, R121 ;  /* 0x00007610ff797816 */ /* 0x002fe20000000079 */
[----:B--2---:R-:W-:-:S05]  /*119e0*/  IMAD.X R83, R113, 0x1, R83, P2 ;  /* 0x0000000171537824 */ /* 0x004fca00010e0653 */
[----:B------:R1:W-:Y:S04]  /*119f0*/  STL [R1+0x38], R83 ;  /* 0x0000385301007387 */ /* 0x0003e80000100800 */
[----:B0-----:R-:W2:Y:S04]  /*11a00*/  LDL.LU R169, [R1+0x7c] ;  /* 0x00007c0001a97983 */ /* 0x001ea80000300800 */
[----:B------:R0:W2:Y:S04]  /*11a10*/  @!P3 LDG.E.U8 R121, desc[UR24][R82.64] ;  /* 0x000000185279b981 */ /* 0x0000a8000c1e1100 */
[----:B------:R-:W2:Y:S04]  /*11a20*/  LDL.LU R82, [R1+0x48] ;  /* 0x0000480001527983 */ /* 0x000ea80000300800 */
[----:B-1----:R-:W0:Y:S04]  /*11a30*/  LDL.LU R83, [R1+0x4c] ;  /* 0x00004c0001537983 */ /* 0x002e280000300800 */
        /* <DEDUP_REMOVED lines=58> */
[----:B------:R1:W-:Y:S04]  /*11de0*/  STS.U8 [R51+UR11+0x7100], R170 ;  /* 0x007100aa33007988 */ /* 0x0003e8000800000b */
[----:B-1----:R-:W3:Y:S04]  /*11df0*/  LDL.LU R170, [R1+0xcc] ;  /* 0x0000cc0001aa7983 */ /* 0x002ee80000300800 */
        /* <DEDUP_REMOVED lines=24> */
[----:B----4-:R1:W-:Y:S02]  /*11f80*/  STS.U8 [R51+UR11+0x7300], R114 ;  /* 0x0073007233007988 */ /* 0x0103e4000800000b */
[----:B0-----:R-:W-:Y:S02]  /*11f90*/  @!P3 IMAD.MOV.U32 R82, RZ, RZ, R169 ;  /* 0x000000ffff52b224 */ /* 0x001fe400078e00a9 */
[----:B------:R0:W-:Y:S01]  /*11fa0*/  STL [R1+0xbc], R169 ;  /* 0x0000bca901007387 */ /* 0x0001e20000100800 */
[----:B-1----:R-:W-:Y:S01]  /*11fb0*/  PRMT R114, RZ, 0x7610, R114 ;  /* 0x00007610ff727816 */ /* 0x002fe20000000072 */
[----:B--2---:R-:W-:-:S05]  /*11fc0*/  IMAD.X R83, R113, 0x1, R83, P2 ;  /* 0x0000000171537824 */ /* 0x004fca00010e0653 */
[----:B------:R1:W-:Y:S04]  /*11fd0*/  STL [R1+0xb8], R83 ;  /* 0x0000b85301007387 */ /* 0x0003e80000100800 */
[----:B0-----:R-:W2:Y:S04]  /*11fe0*/  LDL.LU R169, [R1+0xfc] ;  /* 0x0000fc0001a97983 */ /* 0x001ea80000300800 */
[----:B------:R0:W4:Y:S04]  /*11ff0*/  @!P3 LDG.E.U8 R114, desc[UR24][R82.64] ;  /* 0x000000185272b981 */ /* 0x000128000c1e1100 */
[----:B-1----:R-:W2:Y:S01]  /*12000*/  LDL.LU R83, [R1+0xc8] ;  /* 0x0000c80001537983 */ /* 0x002ea20000300800 */
[----:B---3--:R-:W-:-:S03]  /*12010*/  IADD3 R170, P2, PT, R112, R170, RZ ;  /* 0x000000aa70aa7210 */ /* 0x008fc60007f5e0ff */
[----:B------:R1:W-:Y:S02]  /*12020*/  STS.U8 [R51+UR11+0x7400], R84 ;  /* 0x0074005433007988 */ /* 0x0003e4000800000b */
[----:B0-----:R-:W-:Y:S02]  /*12030*/  @!P3 IMAD.MOV.U32 R82, RZ, RZ, R170 ;  /* 0x000000ffff52b224 */ /* 0x001fe400078e00aa */
[----:B------:R0:W-:Y:S01]  /*12040*/  STL [R1+0xcc], R170 ;  /* 0x0000ccaa01007387 */ /* 0x0001e20000100800 */
[----:B-1----:R-:W-:Y:S01]  /*12050*/  PRMT R84, RZ, 0x7610, R84 ;  /* 0x00007610ff547816 */ /* 0x002fe20000000054 */
[----:B--2---:R-:W-:-:S05]  /*12060*/  IMAD.X R83, R113, 0x1, R83, P2 ;  /* 0x0000000171537824 */ /* 0x004fca00010e0653 */
[----:B------:R1:W-:Y:S04]  /*12070*/  STL [R1+0xc8], R83 ;  /* 0x0000c85301007387 */ /* 0x0003e80000100800 */
[----:B0-----:R-:W2:Y:S04]  /*12080*/  LDL.LU R170, [R1+0x10c] ;  /* 0x00010c0001aa7983 */ /* 0x001ea80000300800 */
[----:B------:R0:W3:Y:S04]  /*12090*/  @!P3 LDG.E.U8 R84, desc[UR24][R82.64] ;  /* 0x000000185254b981 */ /* 0x0000e8000c1e1100 */
        /* <DEDUP_REMOVED lines=34> */
[----:B-1----:R-:W2:Y:S01]  /*122c0*/  LDL.LU R83, [R1+0x108] ;  /* 0x0001080001537983 */ /* 0x002ea20000300800 */
        /* <DEDUP_REMOVED lines=24> */
[----:B------:R3:W-:Y:S01]  /*12450*/  STS.U8 [R51+UR11+0x7b00], R89 ;  /* 0x007b005933007988 */ /* 0x0007e2000800000b */
[----:B-1----:R-:W-:-:S02]  /*12460*/  PRMT R133, RZ, 0x7610, R133 ;  /* 0x00007610ff857816 */ /* 0x002fc40000000085 */
[----:B---3--:R-:W-:Y:S02]  /*12470*/  PRMT R89, RZ, 0x7610, R89 ;  /* 0x00007610ff597816 */ /* 0x008fe40000000059 */
[----:B0-----:R-:W-:-:S05]  /*12480*/  IADD3 R83, P2, PT, R112, R83, RZ ;  /* 0x0000005370537210 */ /* 0x001fca0007f5e0ff */
[----:B--2---:R-:W-:Y:S01]  /*12490*/  IMAD.X R82, R113, 0x1, R82, P2 ;  /* 0x0000000171527824 */ /* 0x004fe200010e0652 */
[----:B------:R0:W-:Y:S01]  /*124a0*/  STL [R1+0x134], R83 ;  /* 0x0001345301007387 */ /* 0x0001e20000100800 */
[----:B------:R-:W-:-:S03]  /*124b0*/  IADD3 R169, P2, PT, R112, R169, RZ ;  /* 0x000000a970a97210 */ /* 0x000fc60007f5e0ff */
[----:B------:R1:W-:Y:S01]  /*124c0*/  STL [R1+0x130], R82 ;  /* 0x0001305201007387 */ /* 0x0003e20000100800 */
[----:B0-----:R-:W-:-:S04]  /*124d0*/  @!P3 LOP3.LUT R83, R83, R82, RZ, 0x3c, !PT ;  /* 0x000000525353b212 */ /* 0x001fc800078e3cff */
[----:B-1----:R-:W-:Y:S01]  /*124e0*/  @!P3 LOP3.LUT R82, R83, R82, RZ, 0x3c, !PT ;  /* 0x000000525352b212 */ /* 0x002fe200078e3cff */
[----:B------:R-:W-:-:S03]  /*124f0*/  IMAD.X R170, R113, 0x1, R170, P2 ;  /* 0x0000000171aa7824 */ /* 0x000fc600010e06aa */
[----:B------:R-:W-:-:S05]  /*12500*/  @!P3 LOP3.LUT R83, R83, R82, RZ, 0x3c, !PT ;  /* 0x000000525353b212 */ /* 0x000fca00078e3cff */
[----:B------:R0:W2:Y:S02]  /*12510*/  @!P3 LDG.E.U8 R133, desc[UR24][R82.64] ;  /* 0x000000185285b981 */ /* 0x0000a4000c1e1100 */
[----:B0-----:R-:W-:Y:S02]  /*12520*/  @!P3 IMAD.MOV.U32 R82, RZ, RZ, R169 ;  /* 0x000000ffff52b224 */ /* 0x001fe400078e00a9 */
[----:B------:R-:W-:-:S05]  /*12530*/  @!P3 IMAD.MOV.U32 R83, RZ, RZ, R170 ;  /* 0x000000ffff53b224 */ /* 0x000fca00078e00aa */
[----:B------:R-:W3:Y:S04]  /*12540*/  @!P3 LDG.E.U8 R89, desc[UR24][R82.64] ;  /* 0x000000185259b981 */ /* 0x000ee8000c1e1100 */
[----:B------:R0:W-:Y:S04]  /*12550*/  STS.U8 [R51+UR11+0x7c00], R90 ;  /* 0x007c005a33007988 */ /* 0x0001e8000800000b */
[----:B-----5:R0:W-:Y:S04]  /*12560*/  STS.U8 [R51+UR11+0x7d00], R91 ;  /* 0x007d005b33007988 */ /* 0x0201e8000800000b */
        /* <DEDUP_REMOVED lines=57> */
[----:B----4-:R0:W-:Y:S04]  /*12900*/  STS.U8 [R93+UR11+0x7680], R114 ;  /* 0x007680725d007988 */ /* 0x0101e8000800000b */
[----:B------:R0:W-:Y:S04]  /*12910*/  STS.U8 [R93+UR11+0x7780], R84 ;  /* 0x007780545d007988 */ /* 0x0001e8000800000b */
[----:B------:R0:W-:Y:S04]  /*12920*/  STS.U8 [R93+UR11+0x7880], R85 ;  /* 0x007880555d007988 */ /* 0x0001e8000800000b */
[----:B------:R0:W-:Y:S04]  /*12930*/  STS.U8 [R93+UR11+0x7980], R115 ;  /* 0x007980735d007988 */ /* 0x0001e8000800000b */
[----:B------:R0:W-:Y:S04]  /*12940*/  STS.U8 [R93+UR11+0x7a80], R86 ;  /* 0x007a80565d007988 */ /* 0x0001e8000800000b */
[----:B------:R0:W-:Y:S04]  /*12950*/  STS.U8 [R93+UR11+0x7b80], R87 ;  /* 0x007b80575d007988 */ /* 0x0001e8000800000b */
[----:B------:R0:W-:Y:S04]  /*12960*/  STS.U8 [R93+UR11+0x7c80], R88 ;  /* 0x007c80585d007988 */ /* 0x0001e8000800000b */
[----:B------:R0:W-:Y:S04]  /*12970*/  STL [R1+0x124], R169 ;  /* 0x000124a901007387 */ /* 0x0001e80000100800 */
[----:B------:R0:W-:Y:S04]  /*12980*/  STL [R1+0x120], R170 ;  /* 0x000120aa01007387 */ /* 0x0001e80000100800 */
[----:B--2---:R0:W-:Y:S04]  /*12990*/  STS.U8 [R93+UR11+0x7d80], R133 ;  /* 0x007d80855d007988 */ /* 0x0041e8000800000b */
[----:B---3--:R0:W-:Y:S01]  /*129a0*/  STS.U8 [R93+UR11+0x7e80], R89 ;  /* 0x007e80595d007988 */ /* 0x0081e2000800000b */
[----:B------:R1:W-:Y:S06]  /*129b0*/  MEMBAR.ALL.CTA ;  /* 0x0000000000007992 */ /* 0x0003ec0000008000 */
[----:B-1----:R-:W1:Y:S01]  /*129c0*/  FENCE.VIEW.ASYNC.S ;  /* 0x00000000000073c6 */ /* 0x002e620000000000 */
[----:B------:R-:W-:Y:S01]  /*129d0*/  ULEA UR8, UR13, UR11, 0x3 ;  /* 0x0000000b0d087291 */ /* 0x000fe2000f8e18ff */
[----:B------:R-:W-:-:S03]  /*129e0*/  UMOV UR4, UR5 ;  /* 0x0000000500047c82 */ /* 0x000fc60008000000 */
[----:B------:R-:W-:Y:S01]  /*129f0*/  UIADD3 UR8, UPT, UPT, UR8, 0xa000, URZ ;  /* 0x0000a00008087890 */ /* 0x000fe2000fffe0ff */
[----:B-1----:R-:W-:Y:S06]  /*12a00*/  BAR.SYNC.DEFER_BLOCKING 0x0 ;  /* 0x0000000000007b1d */ /* 0x002fec0000010000 */
[----:B0-----:R-:W-:Y:S05]  /*12a10*/  @P0 BRA `(.L_x_9) ;  /* 0x0000000000340947 */ /* 0x001fea0003800000 */
[----:B------:R-:W-:Y:S01]  /*12a20*/  UIADD3 UR23, UPT, UPT, UR10, 0x100, URZ ;  /* 0x000001000a177890 */ /* 0x000fe2000fffe0ff */
[----:B------:R-:W-:Y:S01]  /*12a30*/  UMOV UR18, UR6 ;  /* 0x0000000600127c82 */ /* 0x000fe20008000000 */
[----:B------:R-:W-:Y:S01]  /*12a40*/  UMOV UR19, 0xc0004010 ;  /* 0xc000401000137882 */ /* 0x000fe20000000000 */
[----:B------:R-:W-:Y:S01]  /*12a50*/  UMOV UR20, 0x0 ;  /* 0x0000000000147882 */ /* 0x000fe20000000000 */
[----:B------:R-:W-:Y:S01]  /*12a60*/  UMOV UR21, 0x8408490 ;  /* 0x0840849000157882 */ /* 0x000fe20000000000 */
[----:B------:R-:W-:Y:S01]  /*12a70*/  UMOV UR9, URZ ;  /* 0x000000ff00097c82 */ /* 0x000fe20008000000 */
[----:B------:R-:W-:Y:S01]  /*12a80*/  UMOV UR26, 0x0 ;  /* 0x00000000001a7882 */ /* 0x000fe20000000000 */
[----:B------:R-:W-:Y:S01]  /*12a90*/  UMOV UR27, 0x8408490 ;  /* 0x08408490001b7882 */ /* 0x000fe20000000000 */
[----:B------:R0:W-:Y:S01]  /*12aa0*/  UTCQMMA gdesc[UR14], gdesc[UR18], tmem[UR10], tmem[UR20], idesc[UR21], UPT ;  /* 0x00ff14120e0075ea */ /* 0x0001e2000b80030a */
[----:B------:R-:W-:Y:S01]  /*12ab0*/  UMOV UR5, UR8 ;  /* 0x0000000800057c82 */ /* 0x000fe20008000000 */
[----:B------:R0:W-:Y:S01]  /*12ac0*/  UTCQMMA gdesc[UR14], gdesc[UR16], tmem[UR23], tmem[UR26], idesc[UR27], UPT ;  /* 0x00ff1a100e0075ea */ /* 0x0001e2000b800317 */
[----:B------:R0:W-:Y:S01]  /*12ad0*/  UTCBAR [UR5], URZ ;  /* 0x000000ff050073e9 */ /* 0x0001e200080000ff */
[----:B------:R-:W-:-:S02]  /*12ae0*/  NOP ;  /* 0x0000000000007918 */ /* 0x000fc40000000000 */
.L_x_9:
[----:B------:R-:W2:Y:S04]  /*12af0*/  LDL R83, [R1+0x154] ;  /* 0x0001540001537983 */ /* 0x000ea80000100800 */
[----:B------:R-:W3:Y:S04]  /*12b00*/  LDL.LU R82, [R1+0x150] ;  /* 0x0001500001527983 */ /* 0x000ee80000300800 */
[----:B------:R-:W4:Y:S01]  /*12b10*/  LDL R81, [R1+0x1ec] ;  /* 0x0001ec0001517983 */ /* 0x000f220000100800 */
[----:B------:R-:W-:Y:S01]  /*12b20*/  UIADD3 UR13, UPT, UPT, UR13, 0x1, URZ ;  /* 0x000000010d0d7890 */ /* 0x000fe2000fffe0ff */
[----:B------:R-:W-:-:S03]  /*12b30*/  VIADD R52, R52, 0xffffffe0 ;  /* 0xffffffe034347836 */ /* 0x000fc60000000000 */
[----:B------:R-:W-:-:S04]  /*12b40*/  UISETP.GT.AND UP1, UPT, UR13, 0x1, UPT ;  /* 0x000000010d00788c */ /* 0x000fc8000bf24270 */
[----:B0-----:R-:W-:Y:S02]  /*12b50*/  USEL UR5, URZ, 0x1, !UP1 ;  /* 0x00000001ff057887 */ /* 0x001fe4000c800000 */
[----:B------:R-:W-:Y:S02]  /*12b60*/  USEL UR13, UR13, URZ, !UP1 ;  /* 0x000000ff0d0d7287 */ /* 0x000fe4000c800000 */
[----:B------:R-:W-:Y:S01]  /*12b70*/  ULOP3.LUT UR5, UR4, UR5, URZ, 0x3c, !UPT ;  /* 0x0000000504057292 */ /* 0x000fe2000f8e3cff */
[----:B--2---:R-:W-:Y:S01]  /*12b80*/  IADD3 R110, P3, PT, R83, R110, RZ ;  /* 0x0000006e536e7210 */ /* 0x004fe20007f7e0ff */
[----:B---3--:R-:W-:-:S04]  /*12b90*/  VIADD R82, R82, 0xffffffff ;  /* 0xffffffff52527836 */ /* 0x008fc80000000000 */
[----:B----4-:R-:W-:Y:S01]  /*12ba0*/  IMAD.X R111, R81, 0x1, R111, P3 ;  /* 0x00000001516f7824 */ /* 0x010fe200018e066f */
[----:B------:R2:W-:Y:S01]  /*12bb0*/  STL [R1+0x150], R82 ;  /* 0x0001505201007387 */ /* 0x0005e20000100800 */
[----:B------:R-:W-:Y:S01]  /*12bc0*/  ISETP.NE.U32.AND P2, PT, R82, RZ, PT ;  /* 0x000000ff5200720c */ /* 0x000fe20003f45070 */
[----:B------:R-:W-:-:S12]  /*12bd0*/  IMAD.U32 R81, RZ, RZ, UR4 ;  /* 0x00000004ff517e24 */ /* 0x000fd8000f8e00ff */
[----:B--2---:R-:W-:Y:S05]  /*12be0*/  @P2 BRA `(.L_x_10) ;  /* 0xffffffa800282947 */ /* 0x004fea000383ffff */
.L_x_7:
[----:B------:R-:W2:Y:S01]  /*12bf0*/  LDL.LU R82, [R1+0x1f0] ;  /* 0x0001f00001527983 */ /* 0x000ea20000300800 */
[----:B------:R-:W0:Y:S01]  /*12c00*/  LDCU UR5, c[0x0][0x3b8] ;  /* 0x00007700ff0577ac */ /* 0x000e220008000800 */
[----:B------:R-:W3:Y:S01]  /*12c10*/  LDC R83, c[0x0][0x3a0] ;  /* 0x0000e800ff537b82 */ /* 0x000ee20000000800 */
[C---:B------:R-:W-:Y:S01]  /*12c20*/  VIADD R29, R0.reuse, 0x1 ;  /* 0x00000001001d7836 */ /* 0x040fe20000000000 */
[----:B------:R-:W2:Y:S01]  /*12c30*/  LDCU.64 UR6, c[0x0][0x398] ;  /* 0x00007300ff0677ac */ /* 0x000ea20008000a00 */
[C---:B------:R-:W-:Y:S02]  /*12c40*/  VIADD R3, R0.reuse, 0x3 ;  /* 0x0000000300037836 */ /* 0x040fe40000000000 */
[C---:B------:R-:W-:Y:S01]  /*12c50*/  VIADD R19, R0.reuse, 0x2 ;  /* 0x0000000200137836 */ /* 0x040fe20000000000 */
[----:B------:R-:W4:Y:S01]  /*12c60*/  LDCU UR9, c[0x0][0x3b4] ;  /* 0x00007680ff0977ac */ /* 0x000f220008000800 */
[----:B------:R-:W5:Y:S01]  /*12c70*/  LDCU UR16, c[0x0][0x39c] ;  /* 0x00007380ff1077ac */ /* 0x000f620008000800 */
[----:B------:R-:W1:Y:S01]  /*12c80*/  LDCU UR18, c[0x0][0x39c] ;  /* 0x00007380ff1277ac */ /* 0x000e620008000800 */
[----:B0-----:R-:W-:Y:S01]  /*12c90*/  IMAD R4, R0, UR5, RZ ;  /* 0x0000000500047c24 */ /* 0x001fe2000f8e02ff */
[----:B------:R-:W0:Y:S03]  /*12ca0*/  LDCU.64 UR14, c[0x0][0x390] ;  /* 0x00007200ff0e77ac */ /* 0x000e260008000a00 */
[----:B------:R-:W-:Y:S01]  /*12cb0*/  VIADD R5, R4, UR5 ;  /* 0x0000000504057c36 */ /* 0x000fe20008000000 */
[----:B------:R-:W0:Y:S01]  /*12cc0*/  LDCU UR17, c[0x0][0x39c] ;  /* 0x00007380ff1177ac */ /* 0x000e220008000800 */
[----:B---3--:R-:W-:-:S02]  /*12cd0*/  VIADD R83, R83, 0x1f ;  /* 0x0000001f53537836 */ /* 0x008fc40000000000 */
[----:B------:R-:W-:Y:S01]  /*12ce0*/  VIADD R6, R5, UR5 ;  /* 0x0000000505067c36 */ /* 0x000fe20008000000 */
[----:B------:R-:W3:Y:S02]  /*12cf0*/  LDCU UR13, c[0x0][0x39c] ;  /* 0x00007380ff0d77ac */ /* 0x000ee40008000800 */
[----:B------:R-:W-:Y:S01]  /*12d00*/  ISETP.GE.AND P6, PT, R83, 0x20, PT ;  /* 0x000000205300780c */ /* 0x000fe20003fc6270 */
[----:B------:R-:W-:Y:S01]  /*12d10*/  VIADD R7, R6, UR5 ;  /* 0x0000000506077c36 */ /* 0x000fe20008000000 */
[----:B------:R-:W0:Y:S03]  /*12d20*/  LDCU UR19, c[0x0][0x39c] ;  /* 0x00007380ff1377ac */ /* 0x000e260008000800 */
[----:B------:R-:W-:Y:S01]  /*12d30*/  VIADD R8, R7, UR5 ;  /* 0x0000000507087c36 */ /* 0x000fe20008000000 */
[----:B------:R-:W0:Y:S03]  /*12d40*/  LDCU UR20, c[0x0][0x39c] ;  /* 0x00007380ff1477ac */ /* 0x000e260008000800 */
[----:B------:R-:W-:-:S04]  /*12d50*/  VIADD R9, R8, UR5 ;  /* 0x0000000508097c36 */ /* 0x000fc80008000000 */
        /* <DEDUP_REMOVED lines=17> */
[----:B------:R-:W-:Y:S01]  /*12e70*/  VIADD R28, R27, UR5 ;  /* 0x000000051b1c7c36 */ /* 0x000fe20008000000 */
[C---:B--2---:R-:W-:Y:S01]  /*12e80*/  ISETP.GE.AND P0, PT, R82.reuse, UR6, PT ;  /* 0x0000000652007c0c */ /* 0x044fe2000bf06270 */
[----:B----4-:R-:W-:-:S03]  /*12e90*/  IMAD R2, R82, UR9, RZ ;  /* 0x0000000952027c24 */ /* 0x010fc6000f8e02ff */
[----:B-----5:R-:W-:Y:S01]  /*12ea0*/  ISETP.LT.AND P2, PT, R29, UR16, !P0 ;  /* 0x000000101d007c0c */ /* 0x020fe2000c741270 */
[----:B------:R-:W-:Y:S01]  /*12eb0*/  VIADD R29, R28, UR5 ;  /* 0x000000051c1d7c36 */ /* 0x000fe20008000000 */
[----:B-1----:R-:W-:Y:S02]  /*12ec0*/  ISETP.LT.AND P4, PT, R3, UR18, !P0 ;  /* 0x0000001203007c0c */ /* 0x002fe4000c781270 */
[----:B0-----:R-:W-:Y:S01]  /*12ed0*/  IADD3 R3, P5, PT, R2, UR14, RZ ;  /* 0x0000000e02037c10 */ /* 0x001fe2000ffbe0ff */
[----:B------:R-:W-:Y:S01]  /*12ee0*/  VIADD R30, R29, UR5 ;  /* 0x000000051d1e7c36 */ /* 0x000fe20008000000 */
[----:B------:R-:W-:Y:S01]  /*12ef0*/  ISETP.LT.AND P3, PT, R19, UR17, !P0 ;  /* 0x0000001113007c0c */ /* 0x000fe2000c761270 */
[----:B------:R-:W-:Y:S01]  /*12f00*/  VIADD R19, R0, 0x4 ;  /* 0x0000000400137836 */ /* 0x000fe20000000000 */
[----:B------:R-:W-:Y:S01]  /*12f10*/  LEA.HI.X.SX32 R2, R2, UR15, 0x1, P5 ;  /* 0x0000000f02027c11 */ /* 0x000fe2000a8f0eff */
[----:B------:R-:W-:Y:S01]  /*12f20*/  VIADD R31, R30, UR5 ;  /* 0x000000051e1f7c36 */ /* 0x000fe20008000000 */
[----:B---3--:R-:W-:Y:S09]  /*12f30*/  @!P6 BRA `(.L_x_11) ;  /* 0x000000000010e947 */ /* 0x008ff20003800000 */
[----:B------:R-:W-:-:S06]  /*12f40*/  USHF.L.U32 UR4, UR4, 0x1f, URZ ;  /* 0x0000001f04047899 */ /* 0x000fcc00080006ff */
[----:B------:R-:W-:-:S04]  /*12f50*/  IMAD.U32 R32, RZ, RZ, UR4 ;  /* 0x00000004ff207e24 */ /* 0x000fc8000f8e00ff */
[----:B------:R-:W0:Y:S02]  /*12f60*/  SYNCS.PHASECHK.TRANS64.TRYWAIT P5, [UR8], R32 ;  /* 0x00000020ff0075a7 */ /* 0x000e2400080a1108 */
[----:B0-----:R-:W-:Y:S05]  /*12f70*/  @!P5 BRA `(.L_x_12) ;  /* 0x0000016c006cd947 */ /* 0x001fea0003800000 */
.L_x_11:
[----:B------:R-:W-:Y:S01]  /*12f80*/  BAR.SYNC.DEFER_BLOCKING 0x0 ;  /* 0x0000000000007b1d */ /* 0x000fe20000010000 */
[-C--:B------:R-:W-:Y:S01]  /*12f90*/  IADD3 R36, P6, PT, R5, R3.reuse, RZ ;  /* 0x0000000305247210 */ /* 0x080fe20007fde0ff */
[----:B------:R-:W-:Y:S01]  /*12fa0*/  VIADD R32, R31, UR5 ;  /* 0x000000051f207c36 */ /* 0x000fe20008000000 */
[-C--:B------:R-:W-:Y:S02]  /*12fb0*/  IADD3 R34, P5, PT, R4, R3.reuse, RZ ;  /* 0x0000000304227210 */ /* 0x080fe40007fbe0ff */
[-C--:B------:R-:W-:Y:S01]  /*12fc0*/  LEA.HI.X.SX32 R37, R5, R2.reuse, 0x1, P6 ;  /* 0x0000000205257211 */ /* 0x080fe200030f0eff */
[----:B------:R-:W-:Y:S01]  /*12fd0*/  VIADD R33, R32, UR5 ;  /* 0x0000000520217c36 */ /* 0x000fe20008000000 */
[-C--:B------:R-:W-:Y:S01]  /*12fe0*/  LEA.HI.X.SX32 R35, R4, R2.reuse, 0x1, P5 ;  /* 0x0000000204237211 */ /* 0x080fe200028f0eff */
[----:B------:R-:W0:Y:S01]  /*12ff0*/  LDCU UR4, c[0x0][0x39c] ;  /* 0x00007380ff0477ac */ /* 0x000e220008000800 */
[C---:B------:R-:W-:Y:S01]  /*13000*/  IADD3 R38, P5, PT, R6.reuse, R3, RZ ;  /* 0x0000000306267210 */ /* 0x040fe20007fbe0ff */
[----:B------:R1:W-:Y:S01]  /*13010*/  STL.64 [R1+0x680], R36 ;  /* 0x0006802401007387 */ /* 0x0003e20000100a00 */
[----:B------:R-:W-:Y:S01]  /*13020*/  VIADD R4, R33, UR5 ;  /* 0x0000000521047c36 */ /* 0x000fe20008000000 */
[----:B------:R-:W2:Y:S01]  /*13030*/  LDCU UR6, c[0x0][0x39c] ;  /* 0x00007380ff0677ac */ /* 0x000ea20008000800 */
[----:B------:R-:W-:-:S02]  /*13040*/  LEA.HI.X.SX32 R39, R6, R2, 0x1, P5 ;  /* 0x0000000206277211 */ /* 0x000fc400028f0eff */
[----:B------:R-:W-:Y:S01]  /*13050*/  VIADD R5, R4, UR5 ;  /* 0x0000000504057c36 */ /* 0x000fe20008000000 */
[----:B------:R-:W3:Y:S02]  /*13060*/  LDCU UR8, c[0x0][0x39c] ;  /* 0x00007380ff0877ac */ /* 0x000ee40008000800 */
[----:B------:R-:W-:Y:S01]  /*13070*/  STL.64 [R1+0x678], R38 ;  /* 0x0006782601007387 */ /* 0x000fe20000100a00 */
[----:B------:R-:W-:Y:S01]  /*13080*/  VIADD R6, R5, UR5 ;  /* 0x0000000505067c36 */ /* 0x000fe20008000000 */
[----:B------:R-:W4:Y:S01]  /*13090*/  LDCU UR9, c[0x0][0x39c] ;  /* 0x00007380ff0977ac */ /* 0x000f220008000800 */
[C---:B-1----:R-:W-:Y:S01]  /*130a0*/  IADD3 R36, P6, PT, R7.reuse, R3, RZ ;  /* 0x0000000307247210 */ /* 0x042fe20007fde0ff */
[----:B------:R-:W1:Y:S02]  /*130b0*/  @!P1 SYNCS.CCTL.IV [UR11+0xa000] ;  /* 0x00a00000ff0099b1 */ /* 0x000e64000800000b */
[----:B-1----:R-:W-:Y:S01]  /*130c0*/  BAR.SYNC.DEFER_BLOCKING 0x0 ;  /* 0x0000000000007b1d */ /* 0x002fe20000010000 */
[----:B------:R-:W-:Y:S01]  /*130d0*/  LEA.HI.X.SX32 R37, R7, R2, 0x1, P6 ;  /* 0x0000000207257211 */ /* 0x000fe200030f0eff */
[----:B------:R-:W-:-:S04]  /*130e0*/  VIADD R7, R6, UR5 ;  /* 0x0000000506077c36 */ /* 0x000fc80008000000 */
[----:B------:R-:W1:Y:S01]  /*130f0*/  LDCU UR14, c[0x0][0x39c] ;  /* 0x00007380ff0e77ac */ /* 0x000e620008000800 */
[----:B------:R-:W5:Y:S01]  /*13100*/  LDTM.x64 R40, tmem[UR12] ;  /* 0x0000000c002879ee */ /* 0x000f620008340000 */
[----:B------:R0:W-:Y:S01]  /*13110*/  STL.64 [R1+0x670], R36 ;  /* 0x0006702401007387 */ /* 0x0001e20000100a00 */
[----:B------:R-:W1:Y:S01]  /*13120*/  LDCU UR15, c[0x0][0x39c] ;  /* 0x00007380ff0f77ac */ /* 0x000e620008000800 */
[----:B------:R-:W1:Y:S01]  /*13130*/  LDCU UR17, c[0x0][0x39c] ;  /* 0x00007380ff1177ac */ /* 0x000e620008000800 */
[----:B------:R-:W1:Y:S01]  /*13140*/  LDCU UR18, c[0x0][0x39c] ;  /* 0x00007380ff1277ac */ /* 0x000e620008000800 */
[CC--:B0-----:R-:W-:Y:S01]  /*13150*/  IADD3 R36, P5, PT, R8.reuse, R3.reuse, RZ ;  /* 0x0000000308247210 */ /* 0x0c1fe20007fbe0ff */
[----:B------:R-:W0:Y:S01]  /*13160*/  LDCU UR16, c[0x0][0x39c] ;  /* 0x00007380ff1077ac */ /* 0x000e220008000800 */
[----:B------:R-:W0:Y:S02]  /*13170*/  @!P1 SYNCS.CCTL.IV [UR11+0xa008] ;  /* 0x00a00800ff0099b1 */ /* 0x000e24000800000b */
[-C--:B------:R-:W-:Y:S01]  /*13180*/  LEA.HI.X.SX32 R37, R8, R2.reuse, 0x1, P5 ;  /* 0x0000000208257211 */ /* 0x080fe200028f0eff */
[----:B------:R-:W-:Y:S01]  /*13190*/  VIADD R8, R7, UR5 ;  /* 0x0000000507087c36 */ /* 0x000fe20008000000 */
[CC--:B------:R-:W-:Y:S01]  /*131a0*/  IADD3 R38, P1, PT, R9.reuse, R3.reuse, RZ ;  /* 0x0000000309267210 */ /* 0x0c0fe20007f3e0ff */
[----:B------:R-:W0:Y:S02]  /*131b0*/  LDCU UR11, c[0x0][0x39c] ;  /* 0x00007380ff0b77ac */ /* 0x000e240008000800 */
[----:B------:R1:W-:Y:S01]  /*131c0*/  STL.64 [R1+0x668], R36 ;  /* 0x0006682401007387 */ /* 0x0003e20000100a00 */
[-C--:B------:R-:W-:Y:S01]  /*131d0*/  LEA.HI.X.SX32 R39, R9, R2.reuse, 0x1, P1 ;  /* 0x0000000209277211 */ /* 0x080fe200008f0eff */
[----:B------:R-:W-:Y:S01]  /*131e0*/  VIADD R9, R8, UR5 ;  /* 0x0000000508097c36 */ /* 0x000fe20008000000 */
[----:B------:R-:W0:Y:S01]  /*131f0*/  LDCU UR21, c[0x0][0x39c] ;  /* 0x00007380ff1577ac */ /* 0x000e220008000800 */
[----:B-----5:R5:W-:Y:S01]  /*13200*/  STL.64 [R1+0x3d8], R42 ;  /* 0x0003d82a01007387 */ /* 0x020be20000100a00 */
[----:B------:R-:W0:Y:S03]  /*13210*/  LDCU UR22, c[0x0][0x39c] ;  /* 0x00007380ff1677ac */ /* 0x000e260008000800 */
[----:B------:R-:W-:Y:S01]  /*13220*/  STL.64 [R1+0x3e0], R44 ;  /* 0x0003e02c01007387 */ /* 0x000fe20000100a00 */
[----:B------:R-:W0:Y:S03]  /*13230*/  LDCU UR23, c[0x0][0x39c] ;  /* 0x00007380ff1777ac */ /* 0x000e260008000800 */
[----:B------:R-:W-:Y:S01]  /*13240*/  STL.64 [R1+0x3e8], R46 ;  /* 0x0003e82e01007387 */ /* 0x000fe20000100a00 */
[----:B-1----:R-:W-:Y:S01]  /*13250*/  IMAD.MOV.U32 R37, RZ, RZ, R40 ;  /* 0x000000ffff257224 */ /* 0x002fe200078e0028 */
[CC--:B------:R-:W-:Y:S01]  /*13260*/  IADD3 R40, P5, PT, R11.reuse, R3.reuse, RZ ;  /* 0x000000030b287210 */ /* 0x0c0fe20007fbe0ff */
[----:B------:R-:W-:Y:S01]  /*13270*/  IMAD.MOV.U32 R36, RZ, RZ, R41 ;  /* 0x000000ffff247224 */ /* 0x000fe200078e0029 */
[----:B------:R-:W-:Y:S01]  /*13280*/  STL.64 [R1+0x3f0], R48 ;  /* 0x0003f03001007387 */ /* 0x000fe20000100a00 */
[CC--:B-----5:R-:W-:Y:S01]  /*13290*/  IADD3 R42, P1, PT, R10.reuse, R3.reuse, RZ ;  /* 0x000000030a2a7210 */ /* 0x0e0fe20007f3e0ff */
[----:B------:R-:W1:Y:S01]  /*132a0*/  LDCU UR26, c[0x0][0x39c] ;  /* 0x00007380ff1a77ac */ /* 0x000e620008000800 */
[-C--:B------:R-:W-:Y:S01]  /*132b0*/  LEA.HI.X.SX32 R41, R11, R2.reuse, 0x1, P5 ;  /* 0x000000020b297211 */ /* 0x080fe200028f0eff */
[----:B------:R-:W-:Y:S01]  /*132c0*/  STL.64 [R1+0x3f8], R50 ;  /* 0x0003f83201007387 */ /* 0x000fe20000100a00 */
[----:B------:R-:W-:Y:S01]  /*132d0*/  LEA.HI.X.SX32 R43, R10, R2, 0x1, P1 ;  /* 0x000000020a2b7211 */ /* 0x000fe200008f0eff */
[----:B------:R-:W-:Y:S01]  /*132e0*/  VIADD R10, R9, UR5 ;  /* 0x00000005090a7c36 */ /* 0x000fe20008000000 */
[----:B------:R-:W5:Y:S01]  /*132f0*/  LDCU UR27, c[0x0][0x39c] ;  /* 0x00007380ff1b77ac */ /* 0x000f620008000800 */
[----:B------:R-:W-:Y:S02]  /*13300*/  STL.64 [R1+0x400], R52 ;  /* 0x0004003401007387 */ /* 0x000fe40000100a00 */
[----:B------:R-:W-:Y:S01]  /*13310*/  VIADD R11, R10, UR5 ;  /* 0x000000050a0b7c36 */ /* 0x000fe20008000000 */
[----:B------:R-:W0:Y:S01]  /*13320*/  LDCU UR28, c[0x0][0x39c] ;  /* 0x00007380ff1c77ac */ /* 0x000e220008000800 */
[----:B------:R-:W-:Y:S01]  /*13330*/  STL.64 [R1+0x408], R54 ;  /* 0x0004083601007387 */ /* 0x000fe20000100a00 */
[----:B------:R-:W0:Y:S03]  /*13340*/  LDCU UR33, c[0x0][0x39c] ;  /* 0x00007380ff2177ac */ /* 0x000e260008000800 */
        /* <DEDUP_REMOVED lines=48> */
[----:B------:R1:W-:Y:S01]  /*13650*/  STL.64 [R1+0x660], R38 ;  /* 0x0006602601007387 */ /* 0x0003e20000100a00 */
[----:B------:R-:W0:Y:S03]  /*13660*/  LDCU UR70, c[0x0][0x3b8] ;  /* 0x00007700ff4677ac */ /* 0x000e260008000800 */
[----:B------:R2:W-:Y:S01]  /*13670*/  STL.64 [R1+0x658], R42 ;  /* 0x0006582a01007387 */ /* 0x0005e20000100a00 */
[----:B------:R-:W0:Y:S03]  /*13680*/  LDCU UR45, c[0x0][0x3b8] ;  /* 0x00007700ff2d77ac */ /* 0x000e260008000800 */
[----:B------:R3:W-:Y:S01]  /*13690*/  STL.64 [R1+0x650], R40 ;  /* 0x0006502801007387 */ /* 0x0007e20000100a00 */
[----:B------:R-:W0:Y:S01]  /*136a0*/  LDCU UR69, c[0x0][0x3b8] ;  /* 0x00007700ff4577ac */ /* 0x000e220008000800 */
[-C--:B-1----:R-:W-:Y:S01]  /*136b0*/  IADD3 R38, P6, PT, R12, R3.reuse, RZ ;  /* 0x000000030c267210 */ /* 0x082fe20007fde0ff */
[----:B------:R-:W1:Y:S01]  /*136c0*/  LDCU UR29, c[0x0][0x3b8] ;  /* 0x00007700ff1d77ac */ /* 0x000e620008000800 */
[----:B--2---:R-:W-:-:S02]  /*136d0*/  IADD3 R42, P1, PT, R13, R3, RZ ;  /* 0x000000030d2a7210 */ /* 0x004fc40007f3e0ff */
[-C--:B------:R-:W-:Y:S01]  /*136e0*/  LEA.HI.X.SX32 R39, R12, R2.reuse, 0x1, P6 ;  /* 0x000000020c277211 */ /* 0x080fe200030f0eff */
[----:B------:R-:W-:Y:S01]  /*136f0*/  VIADD R12, R11, UR5 ;  /* 0x000000050b0c7c36 */ /* 0x000fe20008000000 */
[CC--:B---3--:R-:W-:Y:S01]  /*13700*/  IADD3 R40, P5, PT, R14.reuse, R3.reuse, RZ ;  /* 0x000000030e287210 */ /* 0x0c8fe20007fbe0ff */
[----:B------:R-:W2:Y:S01]  /*13710*/  LDCU UR68, c[0x0][0x3b8] ;  /* 0x00007700ff4477ac */ /* 0x000ea20008000800 */
[-C--:B------:R-:W-:Y:S01]  /*13720*/  LEA.HI.X.SX32 R43, R13, R2.reuse, 0x1, P1 ;  /* 0x000000020d2b7211 */ /* 0x080fe200008f0eff */
[----:B------:R3:W-:Y:S01]  /*13730*/  STL.64 [R1+0x648], R38 ;  /* 0x0006482601007387 */ /* 0x0007e20000100a00 */
[----:B------:R-:W-:Y:S01]  /*13740*/  LEA.HI.X.SX32 R41, R14, R2, 0x1, P5 ;  /* 0x000000020e297211 */ /* 0x000fe200028f0eff */
[----:B------:R-:W-:Y:S01]  /*13750*/  VIADD R13, R12, UR5 ;  /* 0x000000050c0d7c36 */ /* 0x000fe20008000000 */
[----:B------:R-:W0:Y:S01]  /*13760*/  LDCU UR44, c[0x0][0x3b8] ;  /* 0x00007700ff2c77ac */ /* 0x000e220008000800 */
[----:B------:R1:W-:Y:S02]  /*13770*/  STL.64 [R1+0x640], R42 ;  /* 0x0006402a01007387 */ /* 0x0003e40000100a00 */
[----:B------:R-:W-:Y:S01]  /*13780*/  VIADD R14, R13, UR5 ;  /* 0x000000050d0e7c36 */ /* 0x000fe20008000000 */
[----:B------:R-:W0:Y:S01]  /*13790*/  LDCU UR67, c[0x0][0x3b8] ;  /* 0x00007700ff4377ac */ /* 0x000e220008000800 */
[----:B------:R2:W-:Y:S01]  /*137a0*/  STL.64 [R1+0x638], R40 ;  /* 0x0006382801007387 */ /* 0x0005e20000100a00 */
[----:B------:R-:W0:Y:S01]  /*137b0*/  LDCU UR43, c[0x0][0x3b8] ;  /* 0x00007700ff2b77ac */ /* 0x000e220008000800 */
[-C--:B---3--:R-:W-:Y:S01]  /*137c0*/  IADD3 R38, P6, PT, R15, R3.reuse, RZ ;  /* 0x000000030f267210 */ /* 0x088fe20007fde0ff */
[----:B------:R-:W3:Y:S01]  /*137d0*/  LDCU UR66, c[0x0][0x3b8] ;  /* 0x00007700ff4277ac */ /* 0x000ee20008000800 */
[----:B-1----:R-:W-:-:S02]  /*137e0*/  IADD3 R42, P1, PT, R16, R3, RZ ;  /* 0x00000003102a7210 */ /* 0x002fc40007f3e0ff */
[-C--:B------:R-:W-:Y:S01]  /*137f0*/  LEA.HI.X.SX32 R39, R15, R2.reuse, 0x1, P6 ;  /* 0x000000020f277211 */ /* 0x080fe200030f0eff */
[----:B------:R-:W-:Y:S01]  /*13800*/  VIADD R15, R14, UR5 ;  /* 0x000000050e0f7c36 */ /* 0x000fe20008000000 */
[CC--:B--2---:R-:W-:Y:S01]  /*13810*/  IADD3 R40, P5, PT, R17.reuse, R3.reuse, RZ ;  /* 0x0000000311287210 */ /* 0x0c4fe20007fbe0ff */
[----:B------:R-:W1:Y:S01]  /*13820*/  LDCU UR65, c[0x0][0x3b8] ;  /* 0x00007700ff4177ac */ /* 0x000e620008000800 */
[-C--:B------:R-:W-:Y:S01]  /*13830*/  LEA.HI.X.SX32 R43, R16, R2.reuse, 0x1, P1 ;  /* 0x00000002102b7211 */ /* 0x080fe200008f0eff */
[----:B------:R2:W-:Y:S01]  /*13840*/  STL.64 [R1+0x630], R38 ;  /* 0x0006302601007387 */ /* 0x0005e20000100a00 */
[-C--:B------:R-:W-:Y:S01]  /*13850*/  LEA.HI.X.SX32 R41, R17, R2.reuse, 0x1, P5 ;  /* 0x0000000211297211 */ /* 0x080fe200028f0eff */
[----:B------:R-:W0:Y:S02]  /*13860*/  LDCU UR42, c[0x0][0x3b8] ;  /* 0x00007700ff2a77ac */ /* 0x000e240008000800 */
[----:B------:R-:W-:Y:S01]  /*13870*/  STL.64 [R1+0x628], R42 ;  /* 0x0006282a01007387 */ /* 0x000fe20000100a00 */
[----:B------:R-:W0:Y:S03]  /*13880*/  LDCU UR64, c[0x0][0x3b8] ;  /* 0x00007700ff4077ac */ /* 0x000e260008000800 */
[----:B------:R1:W-:Y:S01]  /*13890*/  STL.64 [R1+0x620], R40 ;  /* 0x0006202801007387 */ /* 0x0003e20000100a00 */
[----:B------:R-:W0:Y:S01]  /*138a0*/  LDCU UR41, c[0x0][0x3b8] ;  /* 0x00007700ff2977ac */ /* 0x000e220008000800 */
[C---:B--2---:R-:W-:Y:S01]  /*138b0*/  IADD3 R38, P6, PT, R18.reuse, R3, RZ ;  /* 0x0000000312267210 */ /* 0x044fe20007fde0ff */
[----:B------:R-:W2:Y:S03]  /*138c0*/  LDCU UR63, c[0x0][0x3b8] ;  /* 0x00007700ff3f77ac */ /* 0x000ea60008000800 */
[----:B------:R-:W-:-:S02]  /*138d0*/  LEA.HI.X.SX32 R39, R18, R2, 0x1, P6 ;  /* 0x0000000212277211 */ /* 0x000fc400030f0eff */
[-C--:B------:R-:W-:Y:S01]  /*138e0*/  IADD3 R16, P6, PT, R22, R3.reuse, RZ ;  /* 0x0000000316107210 */ /* 0x080fe20007fde0ff */
[----:B------:R-:W0:Y:S01]  /*138f0*/  LDCU UR62, c[0x0][0x3b8] ;  /* 0x00007700ff3e77ac */ /* 0x000e220008000800 */
[-C--:B-1----:R-:W-:Y:S01]  /*13900*/  IADD3 R40, P1, PT, R20, R3.reuse, RZ ;  /* 0x0000000314287210 */ /* 0x082fe20007f3e0ff */
[----:B------:R1:W-:Y:S01]  /*13910*/  STL.64 [R1+0x618], R38 ;  /* 0x0006182601007387 */ /* 0x0003e20000100a00 */
[-C--:B------:R-:W-:Y:S01]  /*13920*/  LEA.HI.X.SX32 R17, R22, R2.reuse, 0x1, P6 ;  /* 0x0000000216117211 */ /* 0x080fe200030f0eff */
[----:B------:R-:W0:Y:S01]  /*13930*/  LDCU UR61, c[0x0][0x3b8] ;  /* 0x00007700ff3d77ac */ /* 0x000e220008000800 */
[----:B------:R-:W-:Y:S02]  /*13940*/  LEA.HI.X.SX32 R41, R20, R2, 0x1, P1 ;  /* 0x0000000214297211 */ /* 0x000fe400008f0eff */
[-C--:B------:R-:W-:Y:S01]  /*13950*/  IADD3 R20, P6, PT, R25, R3.reuse, RZ ;  /* 0x0000000319147210 */ /* 0x080fe20007fde0ff */
[----:B------:R-:W0:Y:S02]  /*13960*/  LDCU UR60, c[0x0][0x3b8] ;  /* 0x00007700ff3c77ac */ /* 0x000e240008000800 */
[----:B------:R2:W-:Y:S01]  /*13970*/  STL.64 [R1+0x610], R40 ;  /* 0x0006102801007387 */ /* 0x0005e20000100a00 */
[----:B------:R-:W0:Y:S01]  /*13980*/  LDCU UR59, c[0x0][0x3b8] ;  /* 0x00007700ff3b77ac */ /* 0x000e220008000800 */
[----:B-1----:R-:W-:-:S02]  /*13990*/  IADD3 R38, P5, PT, R21, R3, RZ ;  /* 0x0000000315267210 */ /* 0x002fc40007fbe0ff */
[----:B------:R1:W-:Y:S01]  /*139a0*/  STL.64 [R1+0x600], R16 ;  /* 0x0006001001007387 */ /* 0x0003e20000100a00 */
[----:B------:R-:W0:Y:S01]  /*139b0*/  LDCU UR58, c[0x0][0x3b8] ;  /* 0x00007700ff3a77ac */ /* 0x000e220008000800 */
[-C--:B------:R-:W-:Y:S02]  /*139c0*/  LEA.HI.X.SX32 R39, R21, R2.reuse, 0x1, P5 ;  /* 0x0000000215277211 */ /* 0x080fe400028f0eff */
[-C--:B------:R-:W-:Y:S01]  /*139d0*/  LEA.HI.X.SX32 R21, R25, R2.reuse, 0x1, P6 ;  /* 0x0000000219157211 */ /* 0x080fe200030f0eff */
[----:B------:R-:W0:Y:S01]  /*139e0*/  LDCU UR57, c[0x0][0x3b8] ;  /* 0x00007700ff3977ac */ /* 0x000e220008000800 */
[CC--:B--2---:R-:W-:Y:S01]  /*139f0*/  IADD3 R40, P1, PT, R23.reuse, R3.reuse, RZ ;  /* 0x0000000317287210 */ /* 0x0c4fe20007f3e0ff */
[----:B------:R2:W-:Y:S01]  /*13a00*/  STL.64 [R1+0x608], R38 ;  /* 0x0006082601007387 */ /* 0x0005e20000100a00 */
[CC--:B------:R-:W-:Y:S01]  /*13a10*/  IADD3 R22, P6, PT, R28.reuse, R3.reuse, RZ ;  /* 0x000000031c167210 */ /* 0x0c0fe20007fde0ff */
[----:B------:R-:W0:Y:S01]  /*13a20*/  LDCU UR56, c[0x0][0x3b8] ;  /* 0x00007700ff3877ac */ /* 0x000e220008000800 */
[-C--:B------:R-:W-:Y:S01]  /*13a30*/  LEA.HI.X.SX32 R41, R23, R2.reuse, 0x1, P1 ;  /* 0x0000000217297211 */ /* 0x080fe200008f0eff */
[----:B-1----:R-:W-:Y:S01]  /*13a40*/  VIADD R16, R15, UR5 ;  /* 0x000000050f107c36 */ /* 0x002fe20008000000 */
[-C--:B------:R-:W-:Y:S01]  /*13a50*/  LEA.HI.X.SX32 R23, R28, R2.reuse, 0x1, P6 ;  /* 0x000000021c177211 */ /* 0x080fe200030f0eff */
[----:B------:R-:W1:Y:S02]  /*13a60*/  LDCU UR55, c[0x0][0x3b8] ;  /* 0x00007700ff3777ac */ /* 0x000e640008000800 */
[----:B------:R-:W-:Y:S01]  /*13a70*/  STL.64 [R1+0x5f8], R40 ;  /* 0x0005f82801007387 */ /* 0x000fe20000100a00 */
[----:B------:R-:W-:Y:S01]  /*13a80*/  VIADD R17, R16, UR5 ;  /* 0x0000000510117c36 */ /* 0x000fe20008000000 */
[----:B------:R-:W0:Y:S01]  /*13a90*/  LDCU UR54, c[0x0][0x3b8] ;  /* 0x00007700ff3677ac */ /* 0x000e220008000800 */
[C---:B--2---:R-:W-:Y:S01]  /*13aa0*/  IADD3 R38, P5, PT, R24.reuse, R3, RZ ;  /* 0x0000000318267210 */ /* 0x044fe20007fbe0ff */
[----:B------:R2:W-:Y:S01]  /*13ab0*/  STL.64 [R1+0x5e8], R20 ;  /* 0x0005e81401007387 */ /* 0x0005e20000100a00 */
[----:B------:R-:W-:Y:S01]  /*13ac0*/  VIADD R18, R17, UR5 ;  /* 0x0000000511127c36 */ /* 0x000fe20008000000 */
[----:B------:R-:W0:Y:S01]  /*13ad0*/  LDCU UR53, c[0x0][0x3b8] ;  /* 0x00007700ff3577ac */ /* 0x000e220008000800 */
[----:B------:R-:W-:-:S02]  /*13ae0*/  LEA.HI.X.SX32 R39, R24, R2, 0x1, P5 ;  /* 0x0000000218277211 */ /* 0x000fc400028f0eff */
[----:B------:R-:W-:-:S03]  /*13af0*/  IADD3 R24, P6, PT, R31, R3, RZ ;  /* 0x000000031f187210 */ /* 0x000fc60007fde0ff */
[----:B------:R0:W-:Y:S01]  /*13b00*/  STL.64 [R1+0x5f0], R38 ;  /* 0x0005f02601007387 */ /* 0x0001e20000100a00 */
[----:B------:R-:W-:Y:S02]  /*13b10*/  LEA.HI.X.SX32 R25, R31, R2, 0x1, P6 ;  /* 0x000000021f197211 */ /* 0x000fe400030f0eff */
[----:B--2---:R-:W-:-:S04]  /*13b20*/  IADD3 R20, P1, PT, R26, R3, RZ ;  /* 0x000000031a147210 */ /* 0x004fc80007f3e0ff */
[----:B------:R-:W-:Y:S02]  /*13b30*/  LEA.HI.X.SX32 R21, R26, R2, 0x1, P1 ;  /* 0x000000021a157211 */ /* 0x000fe400008f0eff */
[----:B0-----:R-:W-:-:S03]  /*13b40*/  IADD3 R38, P5, PT, R27, R3, RZ ;  /* 0x000000031b267210 */ /* 0x001fc60007fbe0ff */
[----:B------:R0:W-:Y:S01]  /*13b50*/  STL.64 [R1+0x5e0], R20 ;  /* 0x0005e01401007387 */ /* 0x0001e20000100a00 */
[----:B------:R-:W-:-:S03]  /*13b60*/  LEA.HI.X.SX32 R39, R27, R2, 0x1, P5 ;  /* 0x000000021b277211 */ /* 0x000fc600028f0eff */
[----:B------:R2:W-:Y:S01]  /*13b70*/  STL.64 [R1+0x5d0], R22 ;  /* 0x0005d01601007387 */ /* 0x0005e20000100a00 */
[----:B------:R-:W-:-:S03]  /*13b80*/  IADD3 R26, P5, PT, R30, R3, RZ ;  /* 0x000000031e1a7210 */ /* 0x000fc60007fbe0ff */
[----:B------:R-:W-:Y:S01]  /*13b90*/  STL.64 [R1+0x5d8], R38 ;  /* 0x0005d82601007387 */ /* 0x000fe20000100a00 */
[----:B------:R-:W-:Y:S02]  /*13ba0*/  LEA.HI.X.SX32 R27, R30, R2, 0x1, P5 ;  /* 0x000000021e1b7211 */ /* 0x000fe400028f0eff */
[-C--:B------:R-:W-:Y:S01]  /*13bb0*/  IADD3 R28, P5, PT, R33, R3.reuse, RZ ;  /* 0x00000003211c7210 */ /* 0x080fe20007fbe0ff */
[----:B0-----:R-:W-:Y:S01]  /*13bc0*/  VIADD R20, R18, UR5 ;  /* 0x0000000512147c36 */ /* 0x001fe20008000000 */
[----:B--2---:R-:W-:-:S03]  /*13bd0*/  IADD3 R22, P1, PT, R29, R3, RZ ;  /* 0x000000031d167210 */ /* 0x004fc60007f3e0ff */
[----:B------:R-:W-:Y:S01]  /*13be0*/  VIADD R21, R20, UR5 ;  /* 0x0000000514157c36 */ /* 0x000fe20008000000 */
[-C--:B------:R-:W-:Y:S02]  /*13bf0*/  LEA.HI.X.SX32 R23, R29, R2.reuse, 0x1, P1 ;  /* 0x000000021d177211 */ /* 0x080fe400008f0eff */
[----:B------:R-:W-:-:S03]  /*13c00*/  LEA.HI.X.SX32 R29, R33, R2, 0x1, P5 ;  /* 0x00000002211d7211 */ /* 0x000fc600028f0eff */
[----:B------:R0:W-:Y:S04]  /*13c10*/  STL.64 [R1+0x5c8], R22 ;  /* 0x0005c81601007387 */ /* 0x0001e80000100a00 */
[----:B------:R2:W-:Y:S04]  /*13c20*/  STL.64 [R1+0x5b8], R24 ;  /* 0x0005b81801007387 */ /* 0x0005e80000100a00 */
[----:B------:R1:W-:Y:S01]  /*13c30*/  STL.64 [R1+0x5c0], R26 ;  /* 0x0005c01a01007387 */ /* 0x0003e20000100a00 */
[----:B0-----:R-:W-:Y:S01]  /*13c40*/  VIADD R22, R21, UR5 ;  /* 0x0000000515167c36 */ /* 0x001fe20008000000 */
[----:B--2---:R-:W-:-:S03]  /*13c50*/  IADD3 R24, P1, PT, R32, R3, RZ ;  /* 0x0000000320187210 */ /* 0x004fc60007f3e0ff */
[----:B------:R-:W-:Y:S01]  /*13c60*/  VIADD R23, R22, UR5 ;  /* 0x0000000516177c36 */ /* 0x000fe20008000000 */
[-C--:B------:R-:W-:Y:S02]  /*13c70*/  LEA.HI.X.SX32 R25, R32, R2.reuse, 0x1, P1 ;  /* 0x0000000220197211 */ /* 0x080fe400008f0eff */
[CC--:B-1----:R-:W-:Y:S02]  /*13c80*/  IADD3 R26, P6, PT, R4.reuse, R3.reuse, RZ ;  /* 0x00000003041a7210 */ /* 0x0c2fe40007fde0ff */
[CC--:B------:R-:W-:Y:S01]  /*13c90*/  IADD3 R30, P1, PT, R5.reuse, R3.reuse, RZ ;  /* 0x00000003051e7210 */ /* 0x0c0fe20007f3e0ff */
[----:B------:R0:W-:Y:S01]  /*13ca0*/  STL.64 [R1+0x5b0], R24 ;  /* 0x0005b01801007387 */ /* 0x0001e20000100a00 */
[-C--:B------:R-:W-:Y:S02]  /*13cb0*/  LEA.HI.X.SX32 R27, R4, R2.reuse, 0x1, P6 ;  /* 0x00000002041b7211 */ /* 0x080fe400030f0eff */
[----:B------:R-:W-:Y:S01]  /*13cc0*/  LEA.HI.X.SX32 R31, R5, R2, 0x1, P1 ;  /* 0x00000002051f7211 */ /* 0x000fe200008f0eff */
[----:B------:R1:W-:Y:S04]  /*13cd0*/  STL.64 [R1+0x5a8], R28 ;  /* 0x0005a81c01007387 */ /* 0x0003e80000100a00 */
[----:B------:R2:W-:Y:S04]  /*13ce0*/  STL.64 [R1+0x5a0], R26 ;  /* 0x0005a01a01007387 */ /* 0x0005e80000100a00 */
[----:B------:R3:W-:Y:S01]  /*13cf0*/  STL.64 [R1+0x598], R30 ;  /* 0x0005981e01007387 */ /* 0x0007e20000100a00 */
[----:B0-----:R-:W-:Y:S01]  /*13d00*/  VIADD R24, R23, UR5 ;  /* 0x0000000517187c36 */ /* 0x001fe20008000000 */
[----:B-1----:R-:W-:-:S03]  /*13d10*/  IADD3 R28, P5, PT, R6, R3, RZ ;  /* 0x00000003061c7210 */ /* 0x002fc60007fbe0ff */
[----:B------:R-:W-:Y:S01]  /*13d20*/  VIADD R4, R24, UR5 ;  /* 0x0000000518047c36 */ /* 0x000fe20008000000 */
[----:B--2---:R-:W-:-:S03]  /*13d30*/  IADD3 R26, P6, PT, R7, R3, RZ ;  /* 0x00000003071a7210 */ /* 0x004fc60007fde0ff */
[----:B------:R-:W-:Y:S01]  /*13d40*/  VIADD R5, R4, UR5 ;  /* 0x0000000504057c36 */ /* 0x000fe20008000000 */
[-C--:B------:R-:W-:Y:S02]  /*13d50*/  LEA.HI.X.SX32 R29, R6, R2.reuse, 0x1, P5 ;  /* 0x00000002061d7211 */ /* 0x080fe400028f0eff */
[-C--:B------:R-:W-:Y:S01]  /*13d60*/  LEA.HI.X.SX32 R27, R7, R2.reuse, 0x1, P6 ;  /* 0x00000002071b7211 */ /* 0x080fe200030f0eff */
[----:B------:R-:W-:Y:S01]  /*13d70*/  VIADD R6, R5, UR5 ;  /* 0x0000000505067c36 */ /* 0x000fe20008000000 */
[----:B---3--:R-:W-:Y:S01]  /*13d80*/  IADD3 R30, P1, PT, R8, R3, RZ ;  /* 0x00000003081e7210 */ /* 0x008fe20007f3e0ff */
[----:B------:R0:W-:Y:S02]  /*13d90*/  STL.64 [R1+0x590], R28 ;  /* 0x0005901c01007387 */ /* 0x0001e40000100a00 */
[----:B------:R-:W-:Y:S01]  /*13da0*/  VIADD R7, R6, UR5 ;  /* 0x0000000506077c36 */ /* 0x000fe20008000000 */
[----:B------:R-:W-:Y:S01]  /*13db0*/  LEA.HI.X.SX32 R31, R8, R2, 0x1, P1 ;  /* 0x00000002081f7211 */ /* 0x000fe200008f0eff */
[----:B------:R1:W-:Y:S02]  /*13dc0*/  STL.64 [R1+0x588], R26 ;  /* 0x0005881a01007387 */ /* 0x0003e40000100a00 */
[----:B------:R-:W-:-:S02]  /*13dd0*/  VIADD R8, R7, UR5 ;  /* 0x0000000507087c36 */ /* 0x000fc40008000000 */
[----:B------:R2:W-:Y:S01]  /*13de0*/  STL.64 [R1+0x580], R30 ;  /* 0x0005801e01007387 */ /* 0x0005e20000100a00 */
[CC--:B0-----:R-:W-:Y:S02]  /*13df0*/  IADD3 R28, P5, PT, R9.reuse, R3.reuse, RZ ;  /* 0x00000003091c7210 */ /* 0x0c1fe40007fbe0ff */
[-C--:B-1----:R-:W-:Y:S02]  /*13e00*/  IADD3 R26, P6, PT, R10, R3.reuse, RZ ;  /* 0x000000030a1a7210 */ /* 0x082fe40007fde0ff */
[-C--:B------:R-:W-:Y:S01]  /*13e10*/  LEA.HI.X.SX32 R29, R9, R2.reuse, 0x1, P5 ;  /* 0x00000002091d7211 */ /* 0x080fe200028f0eff */
[----:B------:R-:W-:Y:S01]  /*13e20*/  VIADD R9, R8, UR5 ;  /* 0x0000000508097c36 */ /* 0x000fe20008000000 */
[----:B------:R-:W-:Y:S02]  /*13e30*/  LEA.HI.X.SX32 R27, R10, R2, 0x1, P6 ;  /* 0x000000020a1b7211 */ /* 0x000fe400030f0eff */
[----:B--2---:R-:W-:Y:S01]  /*13e40*/  IADD3 R30, P1, PT, R11, R3, RZ ;  /* 0x000000030b1e7210 */ /* 0x004fe20007f3e0ff */
[----:B------:R0:W-:Y:S01]  /*13e50*/  STL.64 [R1+0x578], R28 ;  /* 0x0005781c01007387 */ /* 0x0001e20000100a00 */
[----:B------:R-:W-:-:S02]  /*13e60*/  VIADD R10, R9, UR5 ;  /* 0x00000005090a7c36 */ /* 0x000fc40008000000 */
[----:B------:R-:W-:Y:S01]  /*13e70*/  LEA.HI.X.SX32 R31, R11, R2, 0x1, P1 ;  /* 0x000000020b1f7211 */ /* 0x000fe200008f0eff */
[----:B------:R1:W-:Y:S01]  /*13e80*/  STL.64 [R1+0x570], R26 ;  /* 0x0005701a01007387 */ /* 0x0003e20000100a00 */
[----:B------:R-:W-:-:S03]  /*13e90*/  VIADD R11, R10, UR5 ;  /* 0x000000050a0b7c36 */ /* 0x000fc60008000000 */
        /* <DEDUP_REMOVED lines=9> */
[-C--:B------:R-:W-:Y:S01]  /*13f30*/  LEA.HI.X.SX32 R31, R14, R2.reuse, 0x1, P1 ;  /* 0x000000020e1f7211 */ /* 0x080fe200008f0eff */
[----:B------:R1:W-:Y:S04]  /*13f40*/  STL.64 [R1+0x558], R26 ;  /* 0x0005581a01007387 */ /* 0x0003e80000100a00 */
[----:B------:R-:W-:Y:S01]  /*13f50*/  STL.64 [R1+0x550], R30 ;  /* 0x0005501e01007387 */ /* 0x000fe20000100a00 */
[CC--:B0-----:R-:W-:Y:S02]  /*13f60*/  IADD3 R28, P5, PT, R15.reuse, R3.reuse, RZ ;  /* 0x000000030f1c7210 */ /* 0x0c1fe40007fbe0ff */
[----:B-1----:R-:W-:Y:S02]  /*13f70*/  IADD3 R26, P6, PT, R16, R3, RZ ;  /* 0x00000003101a7210 */ /* 0x002fe40007fde0ff */
[----:B------:R-:W-:-:S02]  /*13f80*/  LEA.HI.X.SX32 R29, R15, R2, 0x1, P5 ;  /* 0x000000020f1d7211 */ /* 0x000fc400028f0eff */
[-C--:B------:R-:W-:Y:S02]  /*13f90*/  LEA.HI.X.SX32 R27, R16, R2.reuse, 0x1, P6 ;  /* 0x00000002101b7211 */ /* 0x080fe400030f0eff */
[CC--:B------:R-:W-:Y:S01]  /*13fa0*/  IADD3 R14, P6, PT, R20.reuse, R3.reuse, RZ ;  /* 0x00000003140e7210 */ /* 0x0c0fe20007fde0ff */
[----:B------:R0:W-:Y:S03]  /*13fb0*/  STL.64 [R1+0x548], R28 ;  /* 0x0005481c01007387 */ /* 0x0001e60000100a00 */
[----:B------:R-:W-:Y:S01]  /*13fc0*/  LEA.HI.X.SX32 R15, R20, R2, 0x1, P6 ;  /* 0x00000002140f7211 */ /* 0x000fe200030f0eff */
[----:B------:R1:W-:Y:S01]  /*13fd0*/  STL.64 [R1+0x540], R26 ;  /* 0x0005401a01007387 */ /* 0x0003e20000100a00 */
[-C--:B------:R-:W-:Y:S02]  /*13fe0*/  IADD3 R16, P6, PT, R23, R3.reuse, RZ ;  /* 0x0000000317107210 */ /* 0x080fe40007fde0ff */
[----:B0-----:R-:W-:-:S02]  /*13ff0*/  IADD3 R28, P1, PT, R17, R3, RZ ;  /* 0x00000003111c7210 */ /* 0x001fc40007f3e0ff */
[CC--:B-1----:R-:W-:Y:S02]  /*14000*/  IADD3 R26, P5, PT, R18.reuse, R3.reuse, RZ ;  /* 0x00000003121a7210 */ /* 0x0c2fe40007fbe0ff */
[-C--:B------:R-:W-:Y:S02]  /*14010*/  LEA.HI.X.SX32 R29, R17, R2.reuse, 0x1, P1 ;  /* 0x00000002111d7211 */ /* 0x080fe400008f0eff */
[-C--:B------:R-:W-:Y:S02]  /*14020*/  LEA.HI.X.SX32 R27, R18, R2.reuse, 0x1, P5 ;  /* 0x00000002121b7211 */ /* 0x080fe400028f0eff */
[----:B------:R-:W-:Y:S01]  /*14030*/  LEA.HI.X.SX32 R17, R23, R2, 0x1, P6 ;  /* 0x0000000217117211 */ /* 0x000fe200030f0eff */
[----:B------:R0:W-:Y:S01]  /*14040*/  STL.64 [R1+0x538], R28 ;  /* 0x0005381c01007387 */ /* 0x0001e20000100a00 */
[----:B------:R-:W-:Y:S02]  /*14050*/  IADD3 R20, P6, PT, R5, R3, RZ ;  /* 0x0000000305147210 */ /* 0x000fe40007fde0ff */
[----:B------:R-:W-:Y:S01]  /*14060*/  F2FP.SATFINITE.E5M2.F32.PACK_AB_MERGE_C R18, R36, R37, RZ ;  /* 0x000000252412723e */ /* 0x000fe200048060ff */
[----:B------:R1:W-:Y:S04]  /*14070*/  STL.64 [R1+0x528], R14 ;  /* 0x0005280e01007387 */ /* 0x0003e80000100a00 */
[----:B------:R2:W-:Y:S01]  /*14080*/  STL.64 [R1+0x530], R26 ;  /* 0x0005301a01007387 */ /* 0x0005e20000100a00 */
[----:B0-----:R-:W-:Y:S01]  /*14090*/  IADD3 R28, P1, PT, R21, R3, RZ ;  /* 0x00000003151c7210 */ /* 0x001fe20007f3e0ff */
[----:B------:R-:W0:Y:S01]  /*140a0*/  LDTM.x64 R36, tmem[UR12+0x40] ;  /* 0x0000400c002479ee */ /* 0x000e220008340000 */
[----:B-1----:R-:W-:-:S02]  /*140b0*/  VIADD R14, R13, UR5 ;  /* 0x000000050d0e7c36 */ /* 0x002fc40008000000 */
[-C--:B------:R-:W-:Y:S02]  /*140c0*/  LEA.HI.X.SX32 R29, R21, R2.reuse, 0x1, P1 ;  /* 0x00000002151d7211 */ /* 0x080fe400008f0eff */
[-C--:B------:R-:W-:Y:S01]  /*140d0*/  LEA.HI.X.SX32 R21, R5, R2.reuse, 0x1, P6 ;  /* 0x0000000205157211 */ /* 0x080fe200030f0eff */
[----:B------:R-:W-:Y:S01]  /*140e0*/  VIADD R15, R14, UR5 ;  /* 0x000000050e0f7c36 */ /* 0x000fe20008000000 */
[CC--:B--2---:R-:W-:Y:S01]  /*140f0*/  IADD3 R26, P5, PT, R22.reuse, R3.reuse, RZ ;  /* 0x00000003161a7210 */ /* 0x0c4fe20007fbe0ff */
[----:B------:R1:W-:Y:S03]  /*14100*/  STL.64 [R1+0x520], R28 ;  /* 0x0005201c01007387 */ /* 0x0003e60000100a00 */
[----:B------:R-:W-:Y:S01]  /*14110*/  LEA.HI.X.SX32 R27, R22, R2, 0x1, P5 ;  /* 0x00000002161b7211 */ /* 0x000fe200028f0eff */
[----:B------:R2:W-:Y:S04]  /*14120*/  STL.64 [R1+0x510], R16 ;  /* 0x0005101001007387 */ /* 0x0005e80000100a00 */
[----:B------:R3:W-:Y:S01]  /*14130*/  STL.64 [R1+0x518], R26 ;  /* 0x0005181a01007387 */ /* 0x0007e20000100a00 */
[----:B-1----:R-:W-:Y:S01]  /*14140*/  IADD3 R28, P1, PT, R24, R3, RZ ;  /* 0x00000003181c7210 */ /* 0x002fe20007f3e0ff */
[----:B--2---:R-:W-:-:S03]  /*14150*/  VIADD R16, R15, UR5 ;  /* 0x000000050f107c36 */ /* 0x004fc60008000000 */
[-C--:B------:R-:W-:Y:S02]  /*14160*/  LEA.HI.X.SX32 R29, R24, R2.reuse, 0x1, P1 ;  /* 0x00000002181d7211 */ /* 0x080fe400008f0eff */
[-C--:B------:R-:W-:Y:S01]  /*14170*/  IADD3 R24, P1, PT, R6, R3.reuse, RZ ;  /* 0x0000000306187210 */ /* 0x080fe20007f3e0ff */
[----:B------:R-:W-:Y:S01]  /*14180*/  VIADD R17, R16, UR5 ;  /* 0x0000000510117c36 */ /* 0x000fe20008000000 */
[-C--:B---3--:R-:W-:Y:S01]  /*14190*/  IADD3 R26, P5, PT, R4, R3.reuse, RZ ;  /* 0x00000003041a7210 */ /* 0x088fe20007fbe0ff */
[----:B------:R-:W-:Y:S01]  /*141a0*/  STL.64 [R1+0x508], R28 ;  /* 0x0005081c01007387 */ /* 0x000fe20000100a00 */
[-C--:B------:R-:W-:Y:S02]  /*141b0*/  LEA.HI.X.SX32 R25, R6, R2.reuse, 0x1, P1 ;  /* 0x0000000206197211 */ /* 0x080fe400008f0eff */
[----:B------:R-:W-:Y:S01]  /*141c0*/  LEA.HI.X.SX32 R27, R4, R2, 0x1, P5 ;  /* 0x00000002041b7211 */ /* 0x000fe200028f0eff */
[----:B------:R-:W-:Y:S01]  /*141d0*/  VIADD R4, R17, UR5 ;  /* 0x0000000511047c36 */ /* 0x000fe20008000000 */
[----:B------:R-:W-:-:S03]  /*141e0*/  IADD3 R22, P5, PT, R7, R3, RZ ;  /* 0x0000000307167210 */ /* 0x000fc60007fbe0ff */
[----:B------:R-:W-:Y:S01]  /*141f0*/  VIADD R5, R4, UR5 ;  /* 0x0000000504057c36 */ /* 0x000fe20008000000 */
[----:B------:R-:W-:Y:S01]  /*14200*/  STL.64 [R1+0x500], R26 ;  /* 0x0005001a01007387 */ /* 0x000fe20000100a00 */
[----:B------:R-:W-:Y:S02]  /*14210*/  LEA.HI.X.SX32 R23, R7, R2, 0x1, P5 ;  /* 0x0000000207177211 */ /* 0x000fe400028f0eff */
[----:B------:R-:W-:Y:S01]  /*14220*/  VIADD R6, R5, UR5 ;  /* 0x0000000505067c36 */ /* 0x000fe20008000000 */
[----:B------:R1:W-:Y:S03]  /*14230*/  STL.64 [R1+0x4f8], R20 ;  /* 0x0004f81401007387 */ /* 0x0003e60000100a00 */
[----:B------:R-:W-:Y:S01]  /*14240*/  VIADD R7, R6, UR5 ;  /* 0x0000000506077c36 */ /* 0x000fe20008000000 */
[----:B------:R-:W-:Y:S04]  /*14250*/  STL.64 [R1+0x4f0], R24 ;  /* 0x0004f01801007387 */ /* 0x000fe80000100a00 */
[----:B------:R2:W-:Y:S01]  /*14260*/  STL.64 [R1+0x4e8], R22 ;  /* 0x0004e81601007387 */ /* 0x0005e20000100a00 */
[----:B-1----:R-:W-:-:S04]  /*14270*/  IADD3 R20, P6, PT, R8, R3, RZ ;  /* 0x0000000308147210 */ /* 0x002fc80007fde0ff */
[-C--:B------:R-:W-:Y:S01]  /*14280*/  LEA.HI.X.SX32 R21, R8, R2.reuse, 0x1, P6 ;  /* 0x0000000208157211 */ /* 0x080fe200030f0eff */
[----:B------:R-:W-:Y:S01]  /*14290*/  VIADD R8, R7, UR5 ;  /* 0x0000000507087c36 */ /* 0x000fe20008000000 */
[-C--:B------:R-:W-:Y:S02]  /*142a0*/  IADD3 R250, P6, PT, R11, R3.reuse, RZ ;  /* 0x000000030bfa7210 */ /* 0x080fe40007fde0ff */
[-C--:B--2---:R-:W-:Y:S01]  /*142b0*/  IADD3 R22, P1, PT, R9, R3.reuse, RZ ;  /* 0x0000000309167210 */ /* 0x084fe20007f3e0ff */
[----:B------:R1:W-:Y:S01]  /*142c0*/  STL.64 [R1+0x4e0], R20 ;  /* 0x0004e01401007387 */ /* 0x0003e20000100a00 */
[-C--:B------:R-:W-:Y:S02]  /*142d0*/  LEA.HI.X.SX32 R251, R11, R2.reuse, 0x1, P6 ;  /* 0x000000020bfb7211 */ /* 0x080fe400030f0eff */
[----:B------:R-:W-:Y:S01]  /*142e0*/  LEA.HI.X.SX32 R23, R9, R2, 0x1, P1 ;  /* 0x0000000209177211 */ /* 0x000fe200008f0eff */
[----:B------:R-:W-:Y:S01]  /*142f0*/  VIADD R9, R8, UR5 ;  /* 0x0000000508097c36 */ /* 0x000fe20008000000 */
[----:B------:R-:W-:-:S02]  /*14300*/  IADD3 R248, P1, PT, R12, R3, RZ ;  /* 0x000000030cf87210 */ /* 0x000fc40007f3e0ff */
[-C--:B------:R-:W-:Y:S01]  /*14310*/  IADD3 R244, P6, PT, R14, R3.reuse, RZ ;  /* 0x000000030ef47210 */ /* 0x080fe20007fde0ff */
[----:B------:R-:W-:Y:S01]  /*14320*/  STL.64 [R1+0x4d8], R22 ;  /* 0x0004d81601007387 */ /* 0x000fe20000100a00 */
[-C--:B------:R-:W-:Y:S02]  /*14330*/  LEA.HI.X.SX32 R249, R12, R2.reuse, 0x1, P1 ;  /* 0x000000020cf97211 */ /* 0x080fe400008f0eff */
[CC--:B------:R-:W-:Y:S01]  /*14340*/  IADD3 R242, P1, PT, R15.reuse, R3.reuse, RZ ;  /* 0x000000030ff27210 */ /* 0x0c0fe20007f3e0ff */
[----:B------:R-:W-:Y:S01]  /*14350*/  STL [R1+0xdac], R251 ;  /* 0x000dacfb01007387 */ /* 0x000fe20000100800 */
[CC--:B-1----:R-:W-:Y:S02]  /*14360*/  IADD3 R20, P5, PT, R10.reuse, R3.reuse, RZ ;  /* 0x000000030a147210 */ /* 0x0c2fe40007fbe0ff */
[-C--:B------:R-:W-:Y:S02]  /*14370*/  LEA.HI.X.SX32 R243, R15, R2.reuse, 0x1, P1 ;  /* 0x000000020ff37211 */ /* 0x080fe400008f0eff */
[----:B------:R-:W-:Y:S01]  /*14380*/  LEA.HI.X.SX32 R21, R10, R2, 0x1, P5 ;  /* 0x000000020a157211 */ /* 0x000fe200028f0eff */
[----:B------:R-:W-:Y:S01]  /*14390*/  VIADD R10, R9, UR5 ;  /* 0x00000005090a7c36 */ /* 0x000fe20008000000 */
[----:B------:R-:W-:-:S02]  /*143a0*/  IADD3 R246, P5, PT, R13, R3, RZ ;  /* 0x000000030df67210 */ /* 0x000fc40007fbe0ff */
[-C--:B------:R-:W-:Y:S01]  /*143b0*/  IADD3 R236, P1, PT, R4, R3.reuse, RZ ;  /* 0x0000000304ec7210 */ /* 0x080fe20007f3e0ff */
[----:B------:R-:W-:Y:S01]  /*143c0*/  VIADD R11, R10, UR5 ;  /* 0x000000050a0b7c36 */ /* 0x000fe20008000000 */
[-C--:B------:R-:W-:Y:S01]  /*143d0*/  LEA.HI.X.SX32 R247, R13, R2.reuse, 0x1, P5 ;  /* 0x000000020df77211 */ /* 0x080fe200028f0eff */
[----:B------:R-:W-:Y:S01]  /*143e0*/  STL.64 [R1+0x4d0], R20 ;  /* 0x0004d01401007387 */ /* 0x000fe20000100a00 */
[-C--:B------:R-:W-:Y:S01]  /*143f0*/  IADD3 R240, P5, PT, R16, R3.reuse, RZ ;  /* 0x0000000310f07210 */ /* 0x080fe20007fbe0ff */
[----:B------:R-:W-:Y:S01]  /*14400*/  VIADD R12, R11, UR5 ;  /* 0x000000050b0c7c36 */ /* 0x000fe20008000000 */
[-C--:B------:R-:W-:Y:S02]  /*14410*/  LEA.HI.X.SX32 R245, R14, R2.reuse, 0x1, P6 ;  /* 0x000000020ef57211 */ /* 0x080fe400030f0eff */
[----:B------:R-:W-:Y:S02]  /*14420*/  IADD3 R238, P6, PT, R17, R3, RZ ;  /* 0x0000000311ee7210 */ /* 0x000fe40007fde0ff */
[----:B------:R-:W-:-:S02]  /*14430*/  LEA.HI.X.SX32 R241, R16, R2, 0x1, P5 ;  /* 0x0000000210f17211 */ /* 0x000fc400028f0eff */
[-C--:B------:R-:W-:Y:S02]  /*14440*/  IADD3 R234, P5, PT, R5, R3.reuse, RZ ;  /* 0x0000000305ea7210 */ /* 0x080fe40007fbe0ff */
[-C--:B------:R-:W-:Y:S01]  /*14450*/  LEA.HI.X.SX32 R237, R4, R2.reuse, 0x1, P1 ;  /* 0x0000000204ed7211 */ /* 0x080fe200008f0eff */
[----:B------:R-:W-:Y:S01]  /*14460*/  VIADD R4, R12, UR5 ;  /* 0x000000050c047c36 */ /* 0x000fe20008000000 */
[-C--:B------:R-:W-:Y:S02]  /*14470*/  LEA.HI.X.SX32 R239, R17, R2.reuse, 0x1, P6 ;  /* 0x0000000211ef7211 */ /* 0x080fe400030f0eff */
[-C--:B------:R-:W-:Y:S02]  /*14480*/  IADD3 R232, P6, PT, R6, R3.reuse, RZ ;  /* 0x0000000306e87210 */ /* 0x080fe40007fde0ff */
[-C--:B------:R-:W-:Y:S01]  /*14490*/  LEA.HI.X.SX32 R235, R5, R2.reuse, 0x1, P5 ;  /* 0x0000000205eb7211 */ /* 0x080fe200028f0eff */
[----:B------:R-:W-:Y:S01]  /*144a0*/  VIADD R5, R4, UR5 ;  /* 0x0000000504057c36 */ /* 0x000fe20008000000 */
[-C--:B------:R-:W-:Y:S01]  /*144b0*/  LEA.HI.X.SX32 R233, R6, R2.reuse, 0x1, P6 ;  /* 0x0000000206e97211 */ /* 0x080fe200030f0eff */
[----:B------:R0:W-:Y:S01]  /*144c0*/  STL [R1+0xda8], R232 ;  /* 0x000da8e801007387 */ /* 0x0001e20000100800 */
[-C--:B------:R-:W-:Y:S01]  /*144d0*/  IADD3 R230, P1, PT, R7, R3.reuse, RZ ;  /* 0x0000000307e67210 */ /* 0x080fe20007f3e0ff */
[----:B------:R-:W-:Y:S01]  /*144e0*/  VIADD R6, R5, UR5 ;  /* 0x0000000505067c36 */ /* 0x000fe20008000000 */
[-C--:B------:R-:W-:Y:S01]  /*144f0*/  IADD3 R228, P5, PT, R8, R3.reuse, RZ ;  /* 0x0000000308e47210 */ /* 0x080fe20007fbe0ff */
[----:B------:R1:W-:Y:S01]  /*14500*/  STL [R1+0xda4], R233 ;  /* 0x000da4e901007387 */ /* 0x0003e20000100800 */
[-C--:B------:R-:W-:Y:S01]  /*14510*/  LEA.HI.X.SX32 R231, R7, R2.reuse, 0x1, P1 ;  /* 0x0000000207e77211 */ /* 0x080fe200008f0eff */
[----:B------:R-:W-:Y:S01]  /*14520*/  VIADD R7, R6, UR5 ;  /* 0x0000000506077c36 */ /* 0x000fe20008000000 */
[-C--:B------:R-:W-:Y:S01]  /*14530*/  IADD3 R224, P1, PT, R10, R3.reuse, RZ ;  /* 0x000000030ae07210 */ /* 0x080fe20007f3e0ff */
[----:B------:R2:W-:Y:S01]  /*14540*/  STL [R1+0xda0], R228 ;  /* 0x000da0e401007387 */ /* 0x0005e20000100800 */
[-C--:B------:R-:W-:Y:S01]  /*14550*/  IADD3 R226, P6, PT, R9, R3.reuse, RZ ;  /* 0x0000000309e27210 */ /* 0x080fe20007fde0ff */
[----:B0-----:R-:W-:Y:S01]  /*14560*/  IMAD.MOV.U32 R232, RZ, RZ, R36 ;  /* 0x000000ffffe87224 */ /* 0x001fe200078e0024 */
[-C--:B------:R-:W-:Y:S01]  /*14570*/  LEA.HI.X.SX32 R229, R8, R2.reuse, 0x1, P5 ;  /* 0x0000000208e57211 */ /* 0x080fe200028f0eff */
[----:B------:R-:W-:Y:S01]  /*14580*/  VIADD R8, R7, UR5 ;  /* 0x0000000507087c36 */ /* 0x000fe20008000000 */
[-C--:B------:R-:W-:Y:S01]  /*14590*/  IADD3 R222, P5, PT, R11, R3.reuse, RZ ;  /* 0x000000030bde7210 */ /* 0x080fe20007fbe0ff */
[----:B-1----:R-:W-:Y:S01]  /*145a0*/  IMAD.MOV.U32 R233, RZ, RZ, R37 ;  /* 0x000000ffffe97224 */ /* 0x002fe200078e0025 */
[-C--:B------:R-:W-:Y:S01]  /*145b0*/  LEA.HI.X.SX32 R225, R10, R2.reuse, 0x1, P1 ;  /* 0x000000020ae17211 */ /* 0x080fe200008f0eff */
[----:B------:R0:W-:Y:S01]  /*145c0*/  STL [R1+0xd9c], R229 ;  /* 0x000d9ce501007387 */ /* 0x0001e20000100800 */
[-C--:B------:R-:W-:Y:S01]  /*145d0*/  LEA.HI.X.SX32 R227, R9, R2.reuse, 0x1, P6 ;  /* 0x0000000209e37211 */ /* 0x080fe200030f0eff */
[----:B------:R-:W-:Y:S01]  /*145e0*/  VIADD R9, R8, UR5 ;  /* 0x0000000508097c36 */ /* 0x000fe20008000000 */
[-C--:B------:R-:W-:Y:S01]  /*145f0*/  IADD3 R218, P1, PT, R4, R3.reuse, RZ ;  /* 0x0000000304da7210 */ /* 0x080fe20007f3e0ff */
[----:B------:R1:W-:Y:S01]  /*14600*/  STL [R1+0xd98], R224 ;  /* 0x000d98e001007387 */ /* 0x0003e20000100800 */
[-C--:B------:R-:W-:Y:S01]  /*14610*/  IADD3 R220, P6, PT, R12, R3.reuse, RZ ;  /* 0x000000030cdc7210 */ /* 0x080fe20007fde0ff */
[----:B--2---:R-:W-:Y:S01]  /*14620*/  IMAD.MOV.U32 R228, RZ, RZ, R38 ;  /* 0x000000ffffe47224 */ /* 0x004fe200078e0026 */
[-C--:B------:R-:W-:Y:S01]  /*14630*/  LEA.HI.X.SX32 R223, R11, R2.reuse, 0x1, P5 ;  /* 0x000000020bdf7211 */ /* 0x080fe200028f0eff */
[----:B------:R2:W-:Y:S01]  /*14640*/  STL [R1+0xd94], R225 ;  /* 0x000d94e101007387 */ /* 0x0005e20000100800 */
[-C--:B------:R-:W-:Y:S01]  /*14650*/  IADD3 R216, P5, PT, R5, R3.reuse, RZ ;  /* 0x0000000305d87210 */ /* 0x080fe20007fbe0ff */
[----:B0-----:R-:W-:Y:S01]  /*14660*/  IMAD.MOV.U32 R229, RZ, RZ, R39 ;  /* 0x000000ffffe57224 */ /* 0x001fe200078e0027 */
[-C--:B------:R-:W-:Y:S01]  /*14670*/  LEA.HI.X.SX32 R219, R4, R2.reuse, 0x1, P1 ;  /* 0x0000000204db7211 */ /* 0x080fe200008f0eff */
[----:B------:R-:W-:Y:S01]  /*14680*/  VIADD R4, R9, UR5 ;  /* 0x0000000509047c36 */ /* 0x000fe20008000000 */
[-C--:B------:R-:W-:Y:S01]  /*14690*/  LEA.HI.X.SX32 R221, R12, R2.reuse, 0x1, P6 ;  /* 0x000000020cdd7211 */ /* 0x080fe200030f0eff */
[----:B------:R0:W-:Y:S01]  /*146a0*/  STL [R1+0xd90], R220 ;  /* 0x000d90dc01007387 */ /* 0x0001e20000100800 */
[-C--:B------:R-:W-:Y:S01]  /*146b0*/  IADD3 R214, P6, PT, R6, R3.reuse, RZ ;  /* 0x0000000306d67210 */ /* 0x080fe20007fde0ff */
[----:B-1----:R-:W-:Y:S01]  /*146c0*/  IMAD.MOV.U32 R224, RZ, RZ, R40 ;  /* 0x000000ffffe07224 */ /* 0x002fe200078e0028 */
[-C--:B------:R-:W-:Y:S01]  /*146d0*/  LEA.HI.X.SX32 R217, R5, R2.reuse, 0x1, P5 ;  /* 0x0000000205d97211 */ /* 0x080fe200028f0eff */
[----:B------:R-:W-:Y:S01]  /*146e0*/  VIADD R5, R4, UR5 ;  /* 0x0000000504057c36 */ /* 0x000fe20008000000 */
[-C--:B------:R-:W-:Y:S01]  /*146f0*/  IADD3 R212, P1, PT, R7, R3.reuse, RZ ;  /* 0x0000000307d47210 */ /* 0x080fe20007f3e0ff */
[----:B------:R1:W-:Y:S01]  /*14700*/  STL [R1+0xd8c], R221 ;  /* 0x000d8cdd01007387 */ /* 0x0003e20000100800 */
        /* <DEDUP_REMOVED lines=9> */
[----:B--2---:R-:W-:Y:S01]  /*147a0*/  IMAD.MOV.U32 R225, RZ, RZ, R41 ;  /* 0x000000ffffe17224 */ /* 0x004fe200078e0029 */
        /* <DEDUP_REMOVED lines=12> */
[CC--:B------:R-:W-:Y:S01]  /*14870*/  IADD3 R202, P6, PT, R6.reuse, R3.reuse, RZ ;  /* 0x0000000306ca7210 */ /* 0x0c0fe20007fde0ff */
[----:B0-----:R-:W-:Y:S01]  /*14880*/  IMAD.MOV.U32 R220, RZ, RZ, R42 ;  /* 0x000000ffffdc7224 */ /* 0x001fe200078e002a */
[-C--:B------:R-:W-:Y:S01]  /*14890*/  LEA.HI.X.SX32 R201, R7, R2.reuse, 0x1, P5 ;  /* 0x0000000207c97211 */ /* 0x080fe200028f0eff */
[----:B------:R0:W-:Y:S01]  /*148a0*/  STL [R1+0xd74], R209 ;  /* 0x000d74d101007387 */ /* 0x0001e20000100800 */
[CC--:B------:R-:W-:Y:S01]  /*148b0*/  IADD3 R196, P5, PT, R5.reuse, R3.reuse, RZ ;  /* 0x0000000305c47210 */ /* 0x0c0fe20007fbe0ff */
[----:B-1----:R-:W-:Y:S01]  /*148c0*/  IMAD.MOV.U32 R221, RZ, RZ, R43 ;  /* 0x000000ffffdd7224 */ /* 0x002fe200078e002b */
[-C--:B------:R-:W-:Y:S01]  /*148d0*/  LEA.HI.X.SX32 R203, R6, R2.reuse, 0x1, P6 ;  /* 0x0000000206cb7211 */ /* 0x080fe200030f0eff */
[----:B------:R1:W-:Y:S01]  /*148e0*/  STL [R1+0xd70], R204 ;  /* 0x000d70cc01007387 */ /* 0x0003e20000100800 */
[-C--:B------:R-:W-:Y:S01]  /*148f0*/  IADD3 R198, P6, PT, R4, R3.reuse, RZ ;  /* 0x0000000304c67210 */ /* 0x080fe20007fde0ff */
[----:B---3--:R-:W-:Y:S01]  /*14900*/  IMAD.MOV.U32 R216, RZ, RZ, R44 ;  /* 0x000000ffffd87224 */ /* 0x008fe200078e002c */
[-C--:B------:R-:W-:Y:S01]  /*14910*/  LEA.HI.X.SX32 R197, R5, R2.reuse, 0x1, P5 ;  /* 0x0000000205c57211 */ /* 0x080fe200028f0eff */
[----:B------:R3:W-:Y:S01]  /*14920*/  STL [R1+0xd6c], R205 ;  /* 0x000d6ccd01007387 */ /* 0x0007e20000100800 */
[----:B------:R-:W-:Y:S01]  /*14930*/  IADD3 R20, P5, PT, R252, R3, RZ ;  /* 0x00000003fc147210 */ /* 0x000fe20007fbe0ff */
[----:B------:R-:W-:Y:S01]  /*14940*/  IMAD.MOV.U32 R217, RZ, RZ, R45 ;  /* 0x000000ffffd97224 */ /* 0x000fe200078e002d */
[-C--:B------:R-:W-:Y:S01]  /*14950*/  LEA.HI.X.SX32 R199, R4, R2.reuse, 0x1, P6 ;  /* 0x0000000204c77211 */ /* 0x080fe200030f0eff */
[----:B------:R1:W-:Y:S01]  /*14960*/  STL [R1+0xd68], R202 ;  /* 0x000d68ca01007387 */ /* 0x0003e20000100800 */
[----:B------:R-:W-:Y:S01]  /*14970*/  LEA.HI.X.SX32 R21, R252, R2, 0x1, P5 ;  /* 0x00000002fc157211 */ /* 0x000fe200028f0eff */
[----:B--2---:R-:W-:Y:S01]  /*14980*/  IMAD.MOV.U32 R212, RZ, RZ, R46 ;  /* 0x000000ffffd47224 */ /* 0x004fe200078e002e */
[----:B------:R-:W-:Y:S01]  /*14990*/  ISETP.LT.AND P6, PT, R19, UR19, !P0 ;  /* 0x0000001313007c0c */ /* 0x000fe2000c7c1270 */
[----:B------:R2:W-:Y:S01]  /*149a0*/  STL [R1+0xd64], R203 ;  /* 0x000d64cb01007387 */ /* 0x0005e20000100800 */
[----:B------:R-:W-:Y:S01]  /*149b0*/  IMAD.MOV.U32 R213, RZ, RZ, R47 ;  /* 0x000000ffffd57224 */ /* 0x000fe200078e002f */
[----:B------:R-:W-:Y:S01]  /*149c0*/  ISETP.LT.AND P1, PT, R0, UR13, !P0 ;  /* 0x0000000d00007c0c */ /* 0x000fe2000c721270 */
[----:B------:R-:W-:Y:S01]  /*149d0*/  IMAD.MOV.U32 R208, RZ, RZ, R48 ;  /* 0x000000ffffd07224 */ /* 0x000fe200078e0030 */
[----:B------:R4:W-:Y:S01]  /*149e0*/  STL [R1+0xd60], R198 ;  /* 0x000d60c601007387 */ /* 0x0009e20000100800 */
[----:B0-----:R-:W-:Y:S01]  /*149f0*/  IMAD.MOV.U32 R209, RZ, RZ, R49 ;  /* 0x000000ffffd17224 */ /* 0x001fe200078e0031 */
[----:B------:R-:W0:Y:S01]  /*14a00*/  LDCU UR13, c[0x0][0x39c] ;  /* 0x00007380ff0d77ac */ /* 0x000e220008000800 */
[----:B-1----:R-:W-:Y:S01]  /*14a10*/  IMAD.MOV.U32 R204, RZ, RZ, R50 ;  /* 0x000000ffffcc7224 */ /* 0x002fe200078e0032 */
[----:B------:R1:W-:Y:S01]  /*14a20*/  STL [R1+0xd5c], R199 ;  /* 0x000d5cc701007387 */ /* 0x0003e20000100800 */
[----:B---3--:R-:W-:Y:S01]  /*14a30*/  IMAD.MOV.U32 R205, RZ, RZ, R51 ;  /* 0x000000ffffcd7224 */ /* 0x008fe200078e0033 */
[----:B------:R-:W3:Y:S01]  /*14a40*/  LDCU UR19, c[0x0][0x39c] ;  /* 0x00007380ff1377ac */ /* 0x000ee20008000800 */
[----:B------:R-:W-:Y:S01]  /*14a50*/  IMAD.MOV.U32 R202, RZ, RZ, R52 ;  /* 0x000000ffffca7224 */ /* 0x000fe200078e0034 */
[----:B------:R5:W-:Y:S01]  /*14a60*/  STL [R1+0xd58], R2 ;  /* 0x000d580201007387 */ /* 0x000be20000100800 */
[----:B--2---:R-:W-:-:S02]  /*14a70*/  IMAD.MOV.U32 R203, RZ, RZ, R53 ;  /* 0x000000ffffcb7224 */ /* 0x004fc400078e0035 */
[----:B----4-:R-:W-:Y:S01]  /*14a80*/  IMAD.MOV.U32 R198, RZ, RZ, R54 ;  /* 0x000000ffffc67224 */ /* 0x010fe200078e0036 */
[----:B------:R-:W-:Y:S01]  /*14a90*/  STL.64 [R1+0x690], R20 ;  /* 0x0006901401007387 */ /* 0x000fe20000100a00 */
[----:B------:R-:W-:Y:S02]  /*14aa0*/  VIADD R4, R0, 0x5 ;  /* 0x0000000500047836 */ /* 0x000fe40000000000 */
[----:B-1----:R-:W-:Y:S01]  /*14ab0*/  IMAD.MOV.U32 R199, RZ, RZ, R55 ;  /* 0x000000ffffc77224 */ /* 0x002fe200078e0037 */
[----:B------:R-:W-:Y:S01]  /*14ac0*/  STL [R1+0x320], R56 ;  /* 0x0003203801007387 */ /* 0x000fe20000100800 */
[----:B-----5:R-:W-:Y:S01]  /*14ad0*/  IMAD.MOV.U32 R2, RZ, RZ, R57 ;  /* 0x000000ffff027224 */ /* 0x020fe200078e0039 */
[----:B------:R-:W-:Y:S02]  /*14ae0*/  ISETP.LT.AND P5, PT, R4, UR20, !P0 ;  /* 0x0000001404007c0c */ /* 0x000fe4000c7a1270 */
[----:B------:R-:W-:Y:S01]  /*14af0*/  STL.64 [R1+0x328], R58 ;  /* 0x0003283a01007387 */ /* 0x000fe20000100a00 */
[----:B------:R-:W-:Y:S01]  /*14b00*/  PRMT R4, R18, 0x9910, RZ ;  /* 0x0000991012047816 */ /* 0x000fe200000000ff */
[----:B------:R-:W1:Y:S02]  /*14b10*/  LDCU UR20, c[0x0][0x3b8] ;  /* 0x00007700ff1477ac */ /* 0x000e640008000800 */
[----:B------:R-:W-:Y:S02]  /*14b20*/  STL.64 [R1+0x330], R60 ;  /* 0x0003303c01007387 */ /* 0x000fe40000100a00 */
[----:B------:R-:W-:-:S02]  /*14b30*/  IMAD.MOV.U32 R251, RZ, RZ, R4 ;  /* 0x000000fffffb7224 */ /* 0x000fc400078e0004 */
[----:B------:R-:W-:Y:S04]  /*14b40*/  STL.64 [R1+0x338], R62 ;  /* 0x0003383e01007387 */ /* 0x000fe80000100a00 */
        /* <DEDUP_REMOVED lines=17> */
[----:B------:R2:W-:Y:S02]  /*14c60*/  STL.64 [R1+0x3c8], R98 ;  /* 0x0003c86201007387 */ /* 0x0005e40000100a00 */
[----:B--2---:R-:W2:Y:S01]  /*14c70*/  LDTM.x64 R36, tmem[UR12+0x80] ;  /* 0x0000800c002479ee */ /* 0x004ea20008340000 */
[----:B------:R-:W4:Y:S01]  /*14c80*/  LDTM.x64 R100, tmem[UR12+0xc0] ;  /* 0x0000c00c006479ee */ /* 0x000f220008340000 */
[----:B--2---:R-:W-:Y:S04]  /*14c90*/  STL.64 [R1+0x200], R36 ;  /* 0x0002002401007387 */ /* 0x004fe80000100a00 */
        /* <DEDUP_REMOVED lines=30> */
[----:B------:R2:W-:Y:S04]  /*14e80*/  STL.64 [R1+0x2f8], R98 ;  /* 0x0002f86201007387 */ /* 0x0005e80000100a00 */
[----:B----4-:R-:W-:Y:S04]  /*14e90*/  STL.64 [R1+0x100], R100 ;  /* 0x0001006401007387 */ /* 0x010fe80000100a00 */
        /* <DEDUP_REMOVED lines=29> */
[----:B------:R-:W-:Y:S01]  /*15070*/  STL.64 [R1+0x1f0], R160 ;  /* 0x0001f0a001007387 */ /* 0x000fe20000100a00 */
[----:B--2---:R-:W-:Y:S03]  /*15080*/  LDTM.x64 R36, tmem[UR12+0x100] ;  /* 0x0001000c002479ee */ /* 0x004fe60008340000 */
[----:B------:R2:W-:Y:S02]  /*15090*/  STL.64 [R1+0x1f8], R162 ;  /* 0x0001f8a201007387 */ /* 0x0005e40000100a00 */
[----:B--2---:R-:W2:Y:S02]  /*150a0*/  LDTM.x64 R132, tmem[UR12+0x140] ;  /* 0x0001400c008479ee */ /* 0x004ea40008340000 */
[----:B--2---:R2:W-:Y:S04]  /*150b0*/  STL.64 [R1+0xd28], R132 ;  /* 0x000d288401007387 */ /* 0x0045e80000100a00 */
[----:B------:R-:W-:Y:S04]  /*150c0*/  STL.64 [R1], R36 ;  /* 0x0000002401007387 */ /* 0x000fe80000100a00 */
        /* <DEDUP_REMOVED lines=31> */
[----:B--2---:R-:W2:Y:S04]  /*152c0*/  LDL.LU.64 R132, [R1+0x678] ;  /* 0x0006780001847983 */ /* 0x004ea80000300a00 */
[----:B------:R5:W-:Y:S04]  /*152d0*/  STL.64 [R1+0xd18], R134 ;  /* 0x000d188601007387 */ /* 0x000be80000100a00 */
[----:B------:R0:W-:Y:S01]  /*152e0*/  STL.64 [R1+0xd10], R136 ;  /* 0x000d108801007387 */ /* 0x0001e20000100a00 */
[----:B----4-:R-:W4:Y:S01]  /*152f0*/  LDTM.x64 R68, tmem[UR12+0x180] ;  /* 0x0001800c004479ee */ /* 0x010f220008340000 */
[----:B-----5:R-:W-:-:S02]  /*15300*/  IMAD.MOV.U32 R135, RZ, RZ, R18 ;  /* 0x000000ffff877224 */ /* 0x020fc400078e0012 */
[----:B0-----:R-:W5:Y:S04]  /*15310*/  LDL.LU.64 R136, [R1+0x670] ;  /* 0x0006700001887983 */ /* 0x001f680000300a00 */
[----:B------:R0:W-:Y:S04]  /*15320*/  STL.64 [R1+0xd08], R138 ;  /* 0x000d088a01007387 */ /* 0x0001e80000100a00 */
[----:B0-----:R-:W2:Y:S04]  /*15330*/  LDL.LU.64 R138, [R1+0x680] ;  /* 0x00068000018a7983 */ /* 0x001ea80000300a00 */
[----:B------:R0:W-:Y:S04]  /*15340*/  STL.64 [R1+0xd00], R140 ;  /* 0x000d008c01007387 */ /* 0x0001e80000100a00 */
[----:B0-----:R-:W2:Y:S04]  /*15350*/  LDL.LU R140, [R1+0x3d8] ;  /* 0x0003d800018c7983 */ /* 0x001ea80000300800 */
[----:B------:R-:W2:Y:S04]  /*15360*/  LDL.LU R141, [R1+0x3dc] ;  /* 0x0003dc00018d7983 */ /* 0x000ea80000300800 */
[----:B------:R-:W-:Y:S04]  /*15370*/  STL.64 [R1+0xcf8], R142 ;  /* 0x000cf88e01007387 */ /* 0x000fe80000100a00 */
[----:B------:R0:W-:Y:S04]  /*15380*/  STL.64 [R1+0xcf0], R144 ;  /* 0x000cf09001007387 */ /* 0x0001e80000100a00 */
[----:B0-----:R-:W2:Y:S04]  /*15390*/  LDL.LU R144, [R1+0x3e0] ;  /* 0x0003e00001907983 */ /* 0x001ea80000300800 */
[----:B------:R-:W2:Y:S01]  /*153a0*/  LDL.LU R145, [R1+0x3e4] ;  /* 0x0003e40001917983 */ /* 0x000ea20000300800 */
[----:B------:R-:W-:-:S03]  /*153b0*/  VIADD R143, R0, 0x6 ;  /* 0x00000006008f7836 */ /* 0x000fc60000000000 */
[----:B------:R0:W-:Y:S04]  /*153c0*/  STL.64 [R1+0xce8], R146 ;  /* 0x000ce89201007387 */ /* 0x0001e80000100a00 */
[----:B------:R-:W-:Y:S04]  /*153d0*/  STL.64 [R1+0xce0], R148 ;  /* 0x000ce09401007387 */ /* 0x000fe80000100a00 */
[----:B------:R-:W-:Y:S04]  /*153e0*/  STL.64 [R1+0xcd8], R150 ;  /* 0x000cd89601007387 */ /* 0x000fe80000100a00 */
[----:B------:R-:W-:Y:S01]  /*153f0*/  STL.64 [R1+0xcd0], R152 ;  /* 0x000cd09801007387 */ /* 0x000fe20000100a00 */
[----:B0-----:R-:W-:-:S02]  /*15400*/  IMAD.MOV.U32 R146, RZ, RZ, R34 ;  /* 0x000000ffff927224 */ /* 0x001fc400078e0022 */
[----:B------:R-:W-:Y:S01]  /*15410*/  IMAD.MOV.U32 R147, RZ, RZ, R35 ;  /* 0x000000ffff937224 */ /* 0x000fe200078e0023 */
        /* <DEDUP_REMOVED lines=30> */
[----:B------:R-:W0:Y:S03]  /*15600*/  LDTM.x64 R4, tmem[UR12+0x1c0] ;  /* 0x0001c00c000479ee */ /* 0x000e260008340000 */
[----:B------:R-:W-:Y:S01]  /*15610*/  STL.64 [R1+0xbd8], R86 ;  /* 0x000bd85601007387 */ /* 0x000fe20000100a00 */
[----:B------:R-:W-:Y:S01]  /*15620*/  NOP ;  /* 0x0000000000007918 */ /* 0x000fe20000000000 */
[----:B------:R-:W4:Y:S02]  /*15630*/  LDCU UR12, c[0x0][0x39c] ;  /* 0x00007380ff0c77ac */ /* 0x000f240008000800 */
        /* <DEDUP_REMOVED lines=22> */
[----:B0-----:R0:W-:Y:S04]  /*157a0*/  STL.64 [R1+0xb20], R4 ;  /* 0x000b200401007387 */ /* 0x0011e80000100a00 */
[----:B------:R2:W-:Y:S04]  /*157b0*/  STL.64 [R1+0xb18], R6 ;  /* 0x000b180601007387 */ /* 0x0005e80000100a00 */
        /* <DEDUP_REMOVED lines=29> */
[----:B0-----:R-:W-:-:S03]  /*15990*/  SHF.R.S32.HI R4, RZ, 0x8, R251 ;  /* 0x00000008ff047819 */ /* 0x001fc600000114fb */
[----:B------:R-:W-:Y:S04]  /*159a0*/  STL.64 [R1+0xa28], R66 ;  /* 0x000a284201007387 */ /* 0x000fe80000100a00 */
[----:B------:R0:W-:Y:S01]  /*159b0*/  @P1 STG.E.U8 desc[UR24][R146.64], R135 ;  /* 0x0000008792001986 */ /* 0x0001e2000c101118 */
[----:B------:R-:W-:Y:S01]  /*159c0*/  ISETP.LT.AND P1, PT, R143, UR4, !P0 ;  /* 0x000000048f007c0c */ /* 0x000fe2000c721270 */
[----:B------:R-:W-:Y:S01]  /*159d0*/  VIADD R5, R0, 0x7 ;  /* 0x0000000700057836 */ /* 0x000fe20000000000 */
[----:B--2---:R-:W-:Y:S01]  /*159e0*/  F2FP.SATFINITE.E5M2.F32.PACK_AB_MERGE_C R6, R141, R140, RZ ;  /* 0x0000008c8d06723e */ /* 0x004fe200048060ff */
[----:B------:R2:W-:Y:S01]  /*159f0*/  @P2 STG.E.U8 desc[UR24][R138.64], R4 ;  /* 0x000000048a002986 */ /* 0x0005e2000c101118 */
[----:B------:R-:W1:Y:S03]  /*15a00*/  LDCU UR4, c[0x0][0x39c] ;  /* 0x00007380ff0477ac */ /* 0x000e660008000800 */
[----:B0-----:R-:W3:Y:S04]  /*15a10*/  LDL.LU.64 R134, [R1+0x668] ;  /* 0x0006680001867983 */ /* 0x001ee80000300a00 */
[----:B------:R-:W4:Y:S04]  /*15a20*/  LDL.LU R251, [R1+0xdac] ;  /* 0x000dac0001fb7983 */ /* 0x000f280000300800 */
[----:B------:R-:W4:Y:S04]  /*15a30*/  LDL.LU R142, [R1+0x3e8] ;  /* 0x0003e800018e7983 */ /* 0x000f280000300800 */
[----:B------:R-:W4:Y:S04]  /*15a40*/  LDL.LU R143, [R1+0x3ec] ;  /* 0x0003ec00018f7983 */ /* 0x000f280000300800 */
[----:B--2---:R-:W2:Y:S01]  /*15a50*/  LDL.LU.64 R138, [R1+0x660] ;  /* 0x00066000018a7983 */ /* 0x004ea20000300a00 */
[----:B------:R-:W-:-:S02]  /*15a60*/  PRMT R4, R6, 0x9910, RZ ;  /* 0x0000991006047816 */ /* 0x000fc400000000ff */
[----:B------:R-:W-:Y:S01]  /*15a70*/  ISETP.LT.AND P2, PT, R5, UR6, !P0 ;  /* 0x0000000605007c0c */ /* 0x000fe2000c741270 */
[----:B------:R0:W-:Y:S01]  /*15a80*/  @P3 STG.E.U8 desc[UR24][R132.64], R6 ;  /* 0x0000000684003986 */ /* 0x0001e2000c101118 */
[----:B------:R-:W-:Y:S01]  /*15a90*/  SHF.R.S32.HI R4, RZ, 0x8, R4 ;  /* 0x00000008ff047819 */ /* 0x000fe20000011404 */
[----:B------:R-:W1:Y:S01]  /*15aa0*/  LDCU UR6, c[0x0][0x39c] ;  /* 0x00007380ff0677ac */ /* 0x000e620008000800 */
[----:B------:R-:W-:Y:S01]  /*15ab0*/  VIADD R5, R0, 0x8 ;  /* 0x0000000800057836 */ /* 0x000fe20000000000 */
[----:B0-----:R-:W2:Y:S01]  /*15ac0*/  LDL.LU.64 R132, [R1+0x658] ;  /* 0x0006580001847983 */ /* 0x001ea20000300a00 */
[----:B------:R-:W-:-:S03]  /*15ad0*/  F2FP.SATFINITE.E5M2.F32.PACK_AB_MERGE_C R6, R145, R144, RZ ;  /* 0x000000909106723e */ /* 0x000fc600048060ff */
[----:B------:R-:W-:Y:S01]  /*15ae0*/  ISETP.LT.AND P3, PT, R5, UR8, !P0 ;  /* 0x0000000805007c0c */ /* 0x000fe2000c761270 */
[----:B------:R-:W2:Y:S04]  /*15af0*/  LDL.LU R140, [R1+0x3f0] ;  /* 0x0003f000018c7983 */ /* 0x000ea80000300800 */
[----:B-----5:R0:W-:Y:S01]  /*15b00*/  @P4 STG.E.U8 desc[UR24][R136.64], R4 ;  /* 0x0000000488004986 */ /* 0x0201e2000c101118 */
[----:B------:R-:W-:Y:S01]  /*15b10*/  VIADD R5, R0, 0x9 ;  /* 0x0000000900057836 */ /* 0x000fe20000000000 */
[----:B------:R-:W5:Y:S02]  /*15b20*/  LDCU UR8, c[0x0][0x39c] ;  /* 0x00007380ff0877ac */ /* 0x000f640008000800 */
[----:B------:R-:W2:Y:S04]  /*15b30*/  LDL.LU R141, [R1+0x3f4] ;  /* 0x0003f400018d7983 */ /* 0x000ea80000300800 */
[----:B0-----:R-:W2:Y:S01]  /*15b40*/  LDL.LU.64 R136, [R1+0x650] ;  /* 0x0006500001887983 */ /* 0x001ea20000300a00 */
[----:B------:R-:W-:-:S02]  /*15b50*/  PRMT R4, R6, 0x9910, RZ ;  /* 0x0000991006047816 */ /* 0x000fc400000000ff */
[----:B-1----:R-:W-:Y:S01]  /*15b60*/  ISETP.LT.AND P4, PT, R5, UR4, !P0 ;  /* 0x0000000405007c0c */ /* 0x002fe2000c781270 */
[C---:B------:R-:W-:Y:S01]  /*15b70*/  VIADD R5, R0.reuse, 0xa ;  /* 0x0000000a00057836 */ /* 0x040fe20000000000 */
[----:B------:R-:W-:Y:S01]  /*15b80*/  SHF.R.S32.HI R4, RZ, 0x8, R4 ;  /* 0x00000008ff047819 */ /* 0x000fe20000011404 */
[----:B------:R-:W0:Y:S01]  /*15b90*/  LDCU UR4, c[0x0][0x39c] ;  /* 0x00007380ff0477ac */ /* 0x000e220008000800 */
[----:B---3--:R1:W-:Y:S04]  /*15ba0*/  @P6 STG.E.U8 desc[UR24][R134.64], R6 ;  /* 0x0000000686006986 */ /* 0x0083e8000c101118 */
[----:B-1----:R-:W3:Y:S01]  /*15bb0*/  LDL.LU.64 R134, [R1+0x648] ;  /* 0x0006480001867983 */ /* 0x002ee20000300a00 */
[----:B----4-:R-:W-:Y:S02]  /*15bc0*/  F2FP.SATFINITE.E5M2.F32.PACK_AB_MERGE_C R6, R143, R142, RZ ;  /* 0x0000008e8f06723e */ /* 0x010fe400048060ff */
[----:B------:R-:W-:Y:S01]  /*15bd0*/  ISETP.LT.AND P6, PT, R5, UR6, !P0 ;  /* 0x0000000605007c0c */ /* 0x000fe2000c7c1270 */
[----:B------:R-:W4:Y:S04]  /*15be0*/  LDL.LU R144, [R1+0x3f8] ;  /* 0x0003f80001907983 */ /* 0x000f280000300800 */
[----:B--2---:R1:W-:Y:S01]  /*15bf0*/  @P5 STG.E.U8 desc[UR24][R138.64], R4 ;  /* 0x000000048a005986 */ /* 0x0043e2000c101118 */
[----:B------:R-:W-:Y:S01]  /*15c00*/  VIADD R5, R0, 0xb ;  /* 0x0000000b00057836 */ /* 0x000fe20000000000 */
[----:B------:R-:W2:Y:S02]  /*15c10*/  LDCU UR6, c[0x0][0x39c] ;  /* 0x00007380ff0677ac */ /* 0x000ea40008000800 */
[----:B------:R-:W4:Y:S04]  /*15c20*/  LDL.LU R145, [R1+0x3fc] ;  /* 0x0003fc0001917983 */ /* 0x000f280000300800 */
[----:B-1----:R-:W4:Y:S01]  /*15c30*/  LDL.LU.64 R138, [R1+0x640] ;  /* 0x00064000018a7983 */ /* 0x002f220000300a00 */
[----:B------:R-:W-:-:S02]  /*15c40*/  PRMT R4, R6, 0x9910, RZ ;  /* 0x0000991006047816 */ /* 0x000fc400000000ff */
[----:B-----5:R-:W-:Y:S01]  /*15c50*/  ISETP.LT.AND P5, PT, R5, UR8, !P0 ;  /* 0x0000000805007c0c */ /* 0x020fe2000c7a1270 */
[----:B------:R1:W-:Y:S01]  /*15c60*/  @P1 STG.E.U8 desc[UR24][R132.64], R6 ;  /* 0x0000000684001986 */ /* 0x0003e2000c101118 */
[----:B------:R-:W-:Y:S01]  /*15c70*/  SHF.R.S32.HI R4, RZ, 0x8, R4 ;  /* 0x00000008ff047819 */ /* 0x000fe20000011404 */
[----:B------:R-:W5:Y:S01]  /*15c80*/  LDCU UR8, c[0x0][0x39c] ;  /* 0x00007380ff0877ac */ /* 0x000f620008000800 */
[----:B------:R-:W-:Y:S01]  /*15c90*/  VIADD R5, R0, 0xc ;  /* 0x0000000c00057836 */ /* 0x000fe20000000000 */
[----:B-1----:R-:W4:Y:S01]  /*15ca0*/  LDL.LU.64 R132, [R1+0x638] ;  /* 0x0006380001847983 */ /* 0x002f220000300a00 */
[----:B------:R-:W-:-:S03]  /*15cb0*/  F2FP.SATFINITE.E5M2.F32.PACK_AB_MERGE_C R6, R141, R140, RZ ;  /* 0x0000008c8d06723e */ /* 0x000fc600048060ff */
[----:B0-----:R-:W-:Y:S01]  /*15cc0*/  ISETP.LT.AND P1, PT, R5, UR4, !P0 ;  /* 0x0000000405007c0c */ /* 0x001fe2000c721270 */
[----:B------:R-:W4:Y:S04]  /*15cd0*/  LDL.LU R142, [R1+0x400] ;  /* 0x00040000018e7983 */ /* 0x000f280000300800 */
[----:B------:R0:W-:Y:S01]  /*15ce0*/  @P2 STG.E.U8 desc[UR24][R136.64], R4 ;  /* 0x0000000488002986 */ /* 0x0001e2000c101118 */
[----:B------:R-:W-:Y:S01]  /*15cf0*/  VIADD R5, R0, 0xd ;  /* 0x0000000d00057836 */ /* 0x000fe20000000000 */
[----:B------:R-:W1:Y:S02]  /*15d00*/  LDCU UR4, c[0x0][0x39c] ;  /* 0x00007380ff0477ac */ /* 0x000e640008000800 */
[----:B------:R-:W4:Y:S04]  /*15d10*/  LDL.LU R143, [R1+0x404] ;  /* 0x00040400018f7983 */ /* 0x000f280000300800 */
[----:B0-----:R-:W4:Y:S01]  /*15d20*/  LDL.LU.64 R136, [R1+0x630] ;  /* 0x0006300001887983 */ /* 0x001f220000300a00 */
[----:B------:R-:W-:-:S02]  /*15d30*/  PRMT R4, R6, 0x9910, RZ ;  /* 0x0000991006047816 */ /* 0x000fc400000000ff */
[----:B--2---:R-:W-:Y:S01]  /*15d40*/  ISETP.LT.AND P2, PT, R5, UR6, !P0 ;  /* 0x0000000605007c0c */ /* 0x004fe2000c741270 */
[C---:B------:R-:W-:Y:S01]  /*15d50*/  VIADD R5, R0.reuse, 0xe ;  /* 0x0000000e00057836 */ /* 0x040fe20000000000 */
[----:B------:R-:W-:Y:S01]  /*15d60*/  SHF.R.S32.HI R4, RZ, 0x8, R4 ;  /* 0x00000008ff047819 */ /* 0x000fe20000011404 */
[----:B------:R-:W0:Y:S01]  /*15d70*/  LDCU UR6, c[0x0][0x39c] ;  /* 0x00007380ff0677ac */ /* 0x000e220008000800 */
[----:B---3--:R2:W-:Y:S04]  /*15d80*/  @P3 STG.E.U8 desc[UR24][R134.64], R6 ;  /* 0x0000000686003986 */ /* 0x0085e8000c101118 */
[----:B--2---:R-:W2:Y:S01]  /*15d90*/  LDL.LU.64 R134, [R1+0x628] ;  /* 0x0006280001867983 */ /* 0x004ea20000300a00 */
[----:B----4-:R-:W-:Y:S02]  /*15da0*/  F2FP.SATFINITE.E5M2.F32.PACK_AB_MERGE_C R6, R145, R144, RZ ;  /* 0x000000909106723e */ /* 0x010fe400048060ff */
[----:B-----5:R-:W-:Y:S01]  /*15db0*/  ISETP.LT.AND P3, PT, R5, UR8, !P0 ;  /* 0x0000000805007c0c */ /* 0x020fe2000c761270 */
[----:B------:R-:W3:Y:S04]  /*15dc0*/  LDL.LU R140, [R1+0x408] ;  /* 0x00040800018c7983 */ /* 0x000ee80000300800 */
[----:B------:R4:W-:Y:S01]  /*15dd0*/  @P4 STG.E.U8 desc[UR24][R138.64], R4 ;  /* 0x000000048a004986 */ /* 0x0009e2000c101118 */
[----:B------:R-:W-:Y:S01]  /*15de0*/  VIADD R5, R0, 0xf ;  /* 0x0000000f00057836 */ /* 0x000fe20000000000 */
[----:B------:R-:W5:Y:S02]  /*15df0*/  LDCU UR8, c[0x0][0x39c] ;  /* 0x00007380ff0877ac */ /* 0x000f640008000800 */
[----:B------:R-:W3:Y:S04]  /*15e00*/  LDL.LU R141, [R1+0x40c] ;  /* 0x00040c00018d7983 */ /* 0x000ee80000300800 */
[----:B----4-:R-:W4:Y:S01]  /*15e10*/  LDL.LU.64 R138, [R1+0x620] ;  /* 0x00062000018a7983 */ /* 0x010f220000300a00 */
[----:B------:R-:W-:-:S02]  /*15e20*/  PRMT R4, R6, 0x9910, RZ ;  /* 0x0000991006047816 */ /* 0x000fc400000000ff */
[----:B-1----:R-:W-:Y:S01]  /*15e30*/  ISETP.LT.AND P4, PT, R5, UR4, !P0 ;  /* 0x0000000405007c0c */ /* 0x002fe2000c781270 */
[----:B------:R1:W-:Y:S01]  /*15e40*/  @P6 STG.E.U8 desc[UR24][R132.64], R6 ;  /* 0x0000000684006986 */ /* 0x0003e2000c101118 */
[----:B------:R-:W-:Y:S01]  /*15e50*/  SHF.R.S32.HI R4, RZ, 0x8, R4 ;  /* 0x00000008ff047819 */ /* 0x000fe20000011404 */
[----:B------:R-:W2:Y:S01]  /*15e60*/  LDCU UR4, c[0x0][0x39c] ;  /* 0x00007380ff0477ac */ /* 0x000ea20008000800 */
        /* <DEDUP_REMOVED lines=11> */
[----:B-----5:R-:W-:Y:S01]  /*15f20*/  ISETP.LT.AND P5, PT, R5, UR8, !P0 ;  /* 0x0000000805007c0c */ /* 0x020fe2000c7a1270 */
[C---:B------:R-:W-:Y:S01]  /*15f30*/  VIADD R5, R0.reuse, 0x12 ;  /* 0x0000001200057836 */ /* 0x040fe20000000000 */
[----:B------:R-:W-:Y:S01]  /*15f40*/  SHF.R.S32.HI R4, RZ, 0x8, R4 ;  /* 0x00000008ff047819 */ /* 0x000fe20000011404 */
[----:B------:R-:W0:Y:S01]  /*15f50*/  LDCU UR8, c[0x0][0x39c] ;  /* 0x00007380ff0877ac */ /* 0x000e220008000800 */
[----:B--2---:R2:W-:Y:S04]  /*15f60*/  @P1 STG.E.U8 desc[UR24][R134.64], R6 ;  /* 0x0000000686001986 */ /* 0x0045e8000c101118 */
[----:B--2---:R-:W2:Y:S01]  /*15f70*/  LDL.LU.64 R134, [R1+0x608] ;  /* 0x0006080001867983 */ /* 0x004ea20000300a00 */
[----:B---3--:R-:W-:Y:S02]  /*15f80*/  F2FP.SATFINITE.E5M2.F32.PACK_AB_MERGE_C R6, R141, R140, RZ ;  /* 0x0000008c8d06723e */ /* 0x008fe400048060ff */
[----:B------:R-:W-:Y:S01]  /*15f90*/  ISETP.LT.AND P1, PT, R5, UR4, !P0 ;  /* 0x0000000405007c0c */ /* 0x000fe2000c721270 */
[----:B------:R-:W3:Y:S04]  /*15fa0*/  LDL.LU R142, [R1+0x418] ;  /* 0x00041800018e7983 */ /* 0x000ee80000300800 */
[----:B----4-:R4:W-:Y:S01]  /*15fb0*/  @P2 STG.E.U8 desc[UR24][R138.64], R4 ;  /* 0x000000048a002986 */ /* 0x0109e2000c101118 */
        /* <DEDUP_REMOVED lines=248> */
[C---:B------:R-:W-:Y:S01]  /*16f40*/  VIADD R5, R0.reuse, 0x34 ;  /* 0x0000003400057836 */ /* 0x040fe20000000000 */
[----:B------:R-:W2:Y:S01]  /*16f50*/  LDCU UR4, c[0x0][0x39c] ;  /* 0x00007380ff0477ac */ /* 0x000ea20008000800 */
[----:B-1----:R-:W4:Y:S01]  /*16f60*/  LDL.LU.64 R132, [R1+0x4f8] ;  /* 0x0004f80001847983 */ /* 0x002f220000300a00 */
[----:B------:R-:W-:Y:S02]  /*16f70*/  F2FP.SATFINITE.E5M2.F32.PACK_AB_MERGE_C R6, R143, R142, RZ ;  /* 0x0000008e8f06723e */ /* 0x000fe400048060ff */
[----:B0-----:R-:W-:Y:S01]  /*16f80*/  ISETP.LT.AND P6, PT, R5, UR6, !P0 ;  /* 0x0000000605007c0c */ /* 0x001fe2000c7c1270 */
[----:B------:R-:W4:Y:S01]  /*16f90*/  LDL.LU R146, [R1+0x4a0] ;  /* 0x0004a00001927983 */ /* 0x000f220000300800 */
[----:B------:R-:W0:Y:S03]  /*16fa0*/  LDCU UR6, c[0x0][0x39c] ;  /* 0x00007380ff0677ac */ /* 0x000e260008000800 */
[----:B------:R-:W4:Y:S01]  /*16fb0*/  LDL.LU R147, [R1+0x4a4] ;  /* 0x0004a40001937983 */ /* 0x000f220000300800 */
[----:B------:R-:W-:-:S03]  /*16fc0*/  VIADD R5, R0, 0x35 ;  /* 0x0000003500057836 */ /* 0x000fc60000000000 */
[----:B------:R1:W-:Y:S04]  /*16fd0*/  @P5 STG.E.U8 desc[UR24][R136.64], R4 ;  /* 0x0000000488005986 */ /* 0x0003e8000c101118 */
[----:B------:R-:W4:Y:S01]  /*16fe0*/  LDL.LU.64 R144, [R1+0x4f0] ;  /* 0x0004f00001907983 */ /* 0x000f220000300a00 */
[----:B-----5:R-:W-:Y:S01]  /*16ff0*/  ISETP.LT.AND P5, PT, R5, UR8, !P0 ;  /* 0x0000000805007c0c */ /* 0x020fe2000c7a1270 */
[----:B------:R-:W-:Y:S01]  /*17000*/  VIADD R5, R0, 0x36 ;  /* 0x0000003600057836 */ /* 0x000fe20000000000 */
[----:B------:R-:W5:Y:S01]  /*17010*/  LDCU UR8, c[0x0][0x39c] ;  /* 0x00007380ff0877ac */ /* 0x000f620008000800 */
[----:B-1----:R-:W5:Y:S01]  /*17020*/  LDL.LU.64 R136, [R1+0x4e8] ;  /* 0x0004e80001887983 */ /* 0x002f620000300a00 */
[----:B------:R-:W-:-:S03]  /*17030*/  PRMT R4, R6, 0x9910, RZ ;  /* 0x0000991006047816 */ /* 0x000fc600000000ff */
[----:B------:R-:W5:Y:S04]  /*17040*/  LDL.LU R142, [R1+0x4a8] ;  /* 0x0004a800018e7983 */ /* 0x000f680000300800 */
[----:B------:R-:W5:Y:S01]  /*17050*/  LDL.LU R143, [R1+0x4ac] ;  /* 0x0004ac00018f7983 */ /* 0x000f620000300800 */
[----:B------:R-:W-:-:S03]  /*17060*/  SHF.R.S32.HI R4, RZ, 0x8, R4 ;  /* 0x00000008ff047819 */ /* 0x000fc60000011404 */
[----:B--2---:R1:W-:Y:S04]  /*17070*/  @P1 STG.E.U8 desc[UR24][R134.64], R6 ;  /* 0x0000000686001986 */ /* 0x0043e8000c101118 */
[----:B-1----:R-:W2:Y:S01]  /*17080*/  LDL.LU.64 R134, [R1+0x4e0] ;  /* 0x0004e00001867983 */ /* 0x002ea20000300a00 */
[----:B---3--:R-:W-:-:S03]  /*17090*/  F2FP.SATFINITE.E5M2.F32.PACK_AB_MERGE_C R6, R141, R140, RZ ;  /* 0x0000008c8d06723e */ /* 0x008fc600048060ff */
[----:B------:R-:W3:Y:S04]  /*170a0*/  LDL.LU.64 R140, [R1+0x4d8] ;  /* 0x0004d800018c7983 */ /* 0x000ee80000300a00 */
[----:B----4-:R1:W-:Y:S04]  /*170b0*/  @P2 STG.E.U8 desc[UR24][R138.64], R4 ;  /* 0x000000048a002986 */ /* 0x0103e8000c101118 */
[----:B-1----:R-:W4:Y:S04]  /*170c0*/  LDL.LU R138, [R1+0x4b0] ;  /* 0x0004b000018a7983 */ /* 0x002f280000300800 */
[----:B------:R1:W-:Y:S04]  /*170d0*/  @P3 STG.E.U8 desc[UR24][R132.64], R6 ;  /* 0x0000000684003986 */ /* 0x0003e8000c101118 */
[----:B------:R-:W4:Y:S04]  /*170e0*/  LDL.LU R139, [R1+0x4b4] ;  /* 0x0004b400018b7983 */ /* 0x000f280000300800 */
[----:B-1----:R-:W4:Y:S01]  /*170f0*/  LDL.LU.64 R132, [R1+0x4d0] ;  /* 0x0004d00001847983 */ /* 0x002f220000300a00 */
[----:B------:R-:W-:-:S02]  /*17100*/  PRMT R4, R6, 0x9910, RZ ;  /* 0x0000991006047816 */ /* 0x000fc400000000ff */
[----:B------:R-:W-:Y:S02]  /*17110*/  F2FP.SATFINITE.E5M2.F32.PACK_AB_MERGE_C R6, R147, R146, RZ ;  /* 0x000000929306723e */ /* 0x000fe400048060ff */
[----:B------:R-:W-:-:S05]  /*17120*/  SHF.R.S32.HI R4, RZ, 0x8, R4 ;  /* 0x00000008ff047819 */ /* 0x000fca0000011404 */
[----:B------:R1:W-:Y:S04]  /*17130*/  @P4 STG.E.U8 desc[UR24][R144.64], R4 ;  /* 0x0000000490004986 */ /* 0x0003e8000c101118 */
[----:B-----5:R5:W-:Y:S01]  /*17140*/  @P6 STG.E.U8 desc[UR24][R136.64], R6 ;  /* 0x0000000688006986 */ /* 0x020be2000c101118 */
[----:B------:R-:W-:Y:S01]  /*17150*/  ISETP.LT.AND P1, PT, R5, UR4, !P0 ;  /* 0x0000000405007c0c */ /* 0x000fe2000c721270 */
[----:B------:R-:W-:Y:S01]  /*17160*/  VIADD R5, R0, 0x37 ;  /* 0x0000003700057836 */ /* 0x000fe20000000000 */
[----:B------:R-:W2:Y:S01]  /*17170*/  LDCU UR4, c[0x0][0x39c] ;  /* 0x00007380ff0477ac */ /* 0x000ea20008000800 */
[----:B-1----:R-:W-:Y:S01]  /*17180*/  PRMT R4, R6, 0x9910, RZ ;  /* 0x0000991006047816 */ /* 0x002fe200000000ff */
[----:B-----5:R-:W5:Y:S04]  /*17190*/  LDL.LU R136, [R1+0x4b8] ;  /* 0x0004b80001887983 */ /* 0x020f680000300800 */
[----:B------:R-:W5:Y:S01]  /*171a0*/  LDL.LU R137, [R1+0x4bc] ;  /* 0x0004bc0001897983 */ /* 0x000f620000300800 */
[----:B------:R-:W-:-:S02]  /*171b0*/  SHF.R.S32.HI R4, RZ, 0x8, R4 ;  /* 0x00000008ff047819 */ /* 0x000fc40000011404 */
[----:B0-----:R-:W-:Y:S01]  /*171c0*/  ISETP.LT.AND P2, PT, R5, UR6, !P0 ;  /* 0x0000000605007c0c */ /* 0x001fe2000c741270 */
[----:B------:R-:W0:Y:S01]  /*171d0*/  LDCU UR6, c[0x0][0x39c] ;  /* 0x00007380ff0677ac */ /* 0x000e220008000800 */
[----:B------:R-:W-:Y:S01]  /*171e0*/  F2FP.SATFINITE.E5M2.F32.PACK_AB_MERGE_C R6, R143, R142, RZ ;  /* 0x0000008e8f06723e */ /* 0x000fe200048060ff */
[----:B--2---:R1:W-:Y:S04]  /*171f0*/  @P5 STG.E.U8 desc[UR24][R134.64], R4 ;  /* 0x0000000486005986 */ /* 0x0043e8000c101118 */
[----:B---3--:R-:W-:Y:S01]  /*17200*/  @P1 STG.E.U8 desc[UR24][R140.64], R6 ;  /* 0x000000068c001986 */ /* 0x008fe2000c101118 */
[----:B-1----:R-:W-:-:S03]  /*17210*/  PRMT R4, R6, 0x9910, RZ ;  /* 0x0000991006047816 */ /* 0x002fc600000000ff */
[----:B------:R-:W2:Y:S04]  /*17220*/  LDL.LU R134, [R1+0x4c0] ;  /* 0x0004c00001867983 */ /* 0x000ea80000300800 */
[----:B------:R-:W2:Y:S01]  /*17230*/  LDL.LU R135, [R1+0x4c4] ;  /* 0x0004c40001877983 */ /* 0x000ea20000300800 */
[----:B------:R-:W-:-:S05]  /*17240*/  SHF.R.S32.HI R4, RZ, 0x8, R4 ;  /* 0x00000008ff047819 */ /* 0x000fca0000011404 */
[----:B----4-:R1:W-:Y:S04]  /*17250*/  @P2 STG.E.U8 desc[UR24][R132.64], R4 ;  /* 0x0000000484002986 */ /* 0x0103e8000c101118 */
[----:B-1----:R-:W3:Y:S04]  /*17260*/  LDL.LU R132, [R1+0x4c8] ;  /* 0x0004c80001847983 */ /* 0x002ee80000300800 */
[----:B------:R-:W3:Y:S01]  /*17270*/  LDL.LU R133, [R1+0x4cc] ;  /* 0x0004cc0001857983 */ /* 0x000ee20000300800 */
[----:B------:R-:W-:-:S05]  /*17280*/  VIADD R5, R0, 0x38 ;  /* 0x0000003800057836 */ /* 0x000fca0000000000 */
[----:B------:R-:W-:Y:S01]  /*17290*/  ISETP.LT.AND P3, PT, R5, UR8, !P0 ;  /* 0x0000000805007c0c */ /* 0x000fe2000c761270 */
[----:B------:R-:W1:Y:S01]  /*172a0*/  LDCU UR8, c[0x0][0x39c] ;  /* 0x00007380ff0877ac */ /* 0x000e620008000800 */
[----:B------:R-:W-:-:S05]  /*172b0*/  VIADD R5, R0, 0x39 ;  /* 0x0000003900057836 */ /* 0x000fca0000000000 */
[----:B------:R-:W-:Y:S01]  /*172c0*/  ISETP.LT.AND P4, PT, R5, UR4, !P0 ;  /* 0x0000000405007c0c */ /* 0x000fe2000c781270 */
[----:B------:R-:W4:Y:S01]  /*172d0*/  LDCU UR4, c[0x0][0x39c] ;  /* 0x00007380ff0477ac */ /* 0x000f220008000800 */
[----:B------:R-:W-:-:S05]  /*172e0*/  VIADD R5, R0, 0x3a ;  /* 0x0000003a00057836 */ /* 0x000fca0000000000 */
[----:B0-----:R-:W-:Y:S01]  /*172f0*/  ISETP.LT.AND P6, PT, R5, UR6, !P0 ;  /* 0x0000000605007c0c */ /* 0x001fe2000c7c1270 */
[----:B------:R-:W0:Y:S01]  /*17300*/  LDCU UR6, c[0x0][0x39c] ;  /* 0x00007380ff0677ac */ /* 0x000e220008000800 */
[----:B------:R-:W-:-:S05]  /*17310*/  VIADD R5, R0, 0x3b ;  /* 0x0000003b00057836 */ /* 0x000fca0000000000 */
[----:B-1----:R-:W-:Y:S01]  /*17320*/  ISETP.LT.AND P5, PT, R5, UR8, !P0 ;  /* 0x0000000805007c0c */ /* 0x002fe2000c7a1270 */
[----:B------:R-:W1:Y:S01]  /*17330*/  LDCU UR8, c[0x0][0x39c] ;  /* 0x00007380ff0877ac */ /* 0x000e620008000800 */
[----:B------:R-:W-:-:S05]  /*17340*/  VIADD R5, R0, 0x3c ;  /* 0x0000003c00057836 */ /* 0x000fca0000000000 */
[----:B----4-:R-:W-:Y:S01]  /*17350*/  ISETP.LT.AND P1, PT, R5, UR4, !P0 ;  /* 0x0000000405007c0c */ /* 0x010fe2000c721270 */
[----:B------:R-:W-:Y:S01]  /*17360*/  VIADD R5, R0, 0x3d ;  /* 0x0000003d00057836 */ /* 0x000fe20000000000 */
[----:B------:R-:W4:Y:S01]  /*17370*/  LDCU UR4, c[0x0][0x39c] ;  /* 0x00007380ff0477ac */ /* 0x000f220008000800 */
[----:B------:R-:W-:-:S03]  /*17380*/  F2FP.SATFINITE.E5M2.F32.PACK_AB_MERGE_C R6, R139, R138, RZ ;  /* 0x0000008a8b06723e */ /* 0x000fc600048060ff */
[----:B0-----:R-:W-:Y:S01]  /*17390*/  ISETP.LT.AND P2, PT, R5, UR6, !P0 ;  /* 0x0000000605007c0c */ /* 0x001fe2000c741270 */
[----:B------:R-:W0:Y:S01]  /*173a0*/  LDCU UR6, c[0x0][0x39c] ;  /* 0x00007380ff0677ac */ /* 0x000e220008000800 */
[----:B------:R-:W-:Y:S01]  /*173b0*/  VIADD R5, R0, 0x3e ;  /* 0x0000003e00057836 */ /* 0x000fe20000000000 */
[----:B------:R-:W-:Y:S01]  /*173c0*/  PRMT R4, R6, 0x9910, RZ ;  /* 0x0000991006047816 */ /* 0x000fe200000000ff */
[----:B------:R4:W-:Y:S03]  /*173d0*/  @P3 STG.E.U8 desc[UR24][R250.64], R6 ;  /* 0x00000006fa003986 */ /* 0x0009e6000c101118 */
[----:B-1----:R-:W-:Y:S01]  /*173e0*/  ISETP.LT.AND P3, PT, R5, UR8, !P0 ;  /* 0x0000000805007c0c */ /* 0x002fe2000c761270 */
[----:B------:R-:W1:Y:S01]  /*173f0*/  LDCU UR8, c[0x0][0x39c] ;  /* 0x00007380ff0877ac */ /* 0x000e620008000800 */
[----:B------:R-:W-:Y:S01]  /*17400*/  SHF.R.S32.HI R4, RZ, 0x8, R4 ;  /* 0x00000008ff047819 */ /* 0x000fe20000011404 */
[----:B----4-:R-:W-:Y:S01]  /*17410*/  VIADD R250, R0, 0x3f ;  /* 0x0000003f00fa7836 */ /* 0x010fe20000000000 */
[----:B-----5:R-:W-:-:S03]  /*17420*/  F2FP.SATFINITE.E5M2.F32.PACK_AB_MERGE_C R251, R137, R136, RZ ;  /* 0x0000008889fb723e */ /* 0x020fc600048060ff */
[----:B------:R4:W-:Y:S01]  /*17430*/  @P4 STG.E.U8 desc[UR24][R248.64], R4 ;  /* 0x00000004f8004986 */ /* 0x0009e2000c101118 */
[----:B------:R-:W-:Y:S01]  /*17440*/  ISETP.LT.AND P4, PT, R250, UR4, !P0 ;  /* 0x00000004fa007c0c */ /* 0x000fe2000c781270 */
[----:B------:R-:W5:Y:S02]  /*17450*/  LDCU UR4, c[0x0][0x39c] ;  /* 0x00007380ff0477ac */ /* 0x000f640008000800 */
[----:B------:R1:W-:Y:S01]  /*17460*/  @P6 STG.E.U8 desc[UR24][R246.64], R251 ;  /* 0x000000fbf6006986 */ /* 0x0003e2000c101118 */
[----:B----4-:R-:W-:Y:S01]  /*17470*/  VIADD R248, R0, 0x40 ;  /* 0x0000004000f87836 */ /* 0x010fe20000000000 */
[----:B------:R-:W-:-:S04]  /*17480*/  PRMT R249, R251, 0x9910, RZ ;  /* 0x00009910fbf97816 */ /* 0x000fc800000000ff */
[----:B0-----:R-:W-:Y:S01]  /*17490*/  ISETP.LT.AND P6, PT, R248, UR6, !P0 ;  /* 0x00000006f8007c0c */ /* 0x001fe2000c7c1270 */
[----:B-1----:R-:W-:Y:S01]  /*174a0*/  VIADD R246, R0, 0x41 ;  /* 0x0000004100f67836 */ /* 0x002fe20000000000 */
[----:B------:R-:W-:Y:S01]  /*174b0*/  SHF.R.S32.HI R248, RZ, 0x8, R249 ;  /* 0x00000008fff87819 */ /* 0x000fe200000114f9 */
[----:B------:R-:W0:Y:S04]  /*174c0*/  LDCU UR6, c[0x0][0x39c] ;  /* 0x00007380ff0677ac */ /* 0x000e280008000800 */
[----:B------:R1:W-:Y:S01]  /*174d0*/  @P5 STG.E.U8 desc[UR24][R244.64], R248 ;  /* 0x000000f8f4005986 */ /* 0x0003e2000c101118 */
[----:B------:R-:W-:Y:S01]  /*174e0*/  ISETP.LT.AND P5, PT, R246, UR8, !P0 ;  /* 0x00000008f6007c0c */ /* 0x000fe2000c7a1270 */
[----:B------:R-:W4:Y:S01]  /*174f0*/  LDCU UR8, c[0x0][0x39c] ;  /* 0x00007380ff0877ac */ /* 0x000f220008000800 */
[----:B-1----:R-:W-:Y:S01]  /*17500*/  VIADD R244, R0, 0x42 ;  /* 0x0000004200f47836 */ /* 0x002fe20000000000 */
[----:B--2---:R-:W-:-:S02]  /*17510*/  F2FP.SATFINITE.E5M2.F32.PACK_AB_MERGE_C R247, R135, R134, RZ ;  /* 0x0000008687f7723e */ /* 0x004fc400048060ff */
[----:B------:R-:W2:Y:S02]  /*17520*/  LDL.LU R135, [R1+0x320] ;  /* 0x0003200001877983 */ /* 0x000ea40000300800 */
[----:B------:R-:W-:Y:S02]  /*17530*/  PRMT R245, R247, 0x9910, RZ ;  /* 0x00009910f7f57816 */ /* 0x000fe400000000ff */
[----:B------:R-:W-:Y:S01]  /*17540*/  @P1 STG.E.U8 desc[UR24][R242.64], R247 ;  /* 0x000000f7f2001986 */ /* 0x000fe2000c101118 */
[----:B-----5:R-:W-:Y:S01]  /*17550*/  ISETP.LT.AND P1, PT, R244, UR4, !P0 ;  /* 0x00000004f4007c0c */ /* 0x020fe2000c721270 */
[----:B------:R-:W1:Y:S01]  /*17560*/  LDCU UR4, c[0x0][0x39c] ;  /* 0x00007380ff0477ac */ /* 0x000e620008000800 */
[----:B------:R-:W-:-:S05]  /*17570*/  SHF.R.S32.HI R244, RZ, 0x8, R245 ;  /* 0x00000008fff47819 */ /* 0x000fca00000114f5 */
[----:B------:R5:W-:Y:S02]  /*17580*/  @P2 STG.E.U8 desc[UR24][R240.64], R244 ;  /* 0x000000f4f0002986 */ /* 0x000be4000c101118 */
[----:B-----5:R-:W-:Y:S01]  /*17590*/  VIADD R240, R0, 0x44 ;  /* 0x0000004400f07836 */ /* 0x020fe20000000000 */
[----:B---3--:R-:W-:Y:S02]  /*175a0*/  F2FP.SATFINITE.E5M2.F32.PACK_AB_MERGE_C R243, R133, R132, RZ ;  /* 0x0000008485f3723e */ /* 0x008fe400048060ff */
[----:B------:R-:W3:Y:S02]  /*175b0*/  LDL.LU.64 R132, [R1+0x690] ;  /* 0x0006900001847983 */ /* 0x000ee40000300a00 */
[----:B------:R-:W-:Y:S02]  /*175c0*/  PRMT R241, R243, 0x9910, RZ ;  /* 0x00009910f3f17816 */ /* 0x000fe400000000ff */
[----:B------:R5:W-:Y:S01]  /*175d0*/  @P3 STG.E.U8 desc[UR24][R238.64], R243 ;  /* 0x000000f3ee003986 */ /* 0x000be2000c101118 */
[----:B----4-:R-:W-:Y:S01]  /*175e0*/  ISETP.LT.AND P3, PT, R240, UR8, !P0 ;  /* 0x00000008f0007c0c */ /* 0x010fe2000c761270 */
[----:B------:R-:W-:Y:S01]  /*175f0*/  VIADD R242, R0, 0x43 ;  /* 0x0000004300f27836 */ /* 0x000fe20000000000 */
[----:B------:R-:W-:Y:S01]  /*17600*/  SHF.R.S32.HI R240, RZ, 0x8, R241 ;  /* 0x00000008fff07819 */ /* 0x000fe200000114f1 */
[----:B------:R-:W4:Y:S01]  /*17610*/  LDCU UR8, c[0x0][0x39c] ;  /* 0x00007380ff0877ac */ /* 0x000f220008000800 */
[----:B-----5:R-:W-:-:S02]  /*17620*/  F2FP.SATFINITE.E5M2.F32.PACK_AB_MERGE_C R239, R233, R232, RZ ;  /* 0x000000e8e9ef723e */ /* 0x020fc400048060ff */
[----:B------:R-:W5:Y:S04]  /*17630*/  LDL.LU R232, [R1+0xda8] ;  /* 0x000da80001e87983 */ /* 0x000f680000300800 */
[----:B------:R-:W5:Y:S04]  /*17640*/  LDL.LU R233, [R1+0xda4] ;  /* 0x000da40001e97983 */ /* 0x000f680000300800 */
[----:B------:R-:W-:Y:S04]  /*17650*/  @P4 STG.E.U8 desc[UR24][R236.64], R240 ;  /* 0x000000f0ec004986 */ /* 0x000fe8000c101118 */
[----:B------:R0:W-:Y:S02]  /*17660*/  @P6 STG.E.U8 desc[UR24][R234.64], R239 ;  /* 0x000000efea006986 */ /* 0x0001e4000c101118 */
[----:B0-----:R-:W-:-:S02]  /*17670*/  F2FP.SATFINITE.E5M2.F32.PACK_AB_MERGE_C R235, R229, R228, RZ ;  /* 0x000000e4e5eb723e */ /* 0x001fc400048060ff */
[----:B------:R-:W2:Y:S04]  /*17680*/  LDL.LU R228, [R1+0xda0] ;  /* 0x000da00001e47983 */ /* 0x000ea80000300800 */
[----:B------:R-:W2:Y:S01]  /*17690*/  LDL.LU R229, [R1+0xd9c] ;  /* 0x000d9c0001e57983 */ /* 0x000ea20000300800 */
[----:B------:R-:W-:Y:S01]  /*176a0*/  ISETP.LT.AND P2, PT, R242, UR6, !P0 ;  /* 0x00000006f2007c0c */ /* 0x000fe2000c741270 */
[----:B------:R-:W0:Y:S01]  /*176b0*/  LDCU UR6, c[0x0][0x39c] ;  /* 0x00007380ff0677ac */ /* 0x000e220008000800 */
[C---:B------:R-:W-:Y:S02]  /*176c0*/  VIADD R238, R0.reuse, 0x45 ;  /* 0x0000004500ee7836 */ /* 0x040fe40000000000 */
[----:B------:R-:W-:-:S03]  /*176d0*/  VIADD R236, R0, 0x46 ;  /* 0x0000004600ec7836 */ /* 0x000fc60000000000 */
[----:B-1----:R-:W-:Y:S01]  /*176e0*/  ISETP.LT.AND P4, PT, R238, UR4, !P0 ;  /* 0x00000004ee007c0c */ /* 0x002fe2000c781270 */
[----:B------:R-:W1:Y:S01]  /*176f0*/  LDCU UR4, c[0x0][0x39c] ;  /* 0x00007380ff0477ac */ /* 0x000e620008000800 */
[----:B------:R-:W-:Y:S02]  /*17700*/  PRMT R237, R239, 0x9910, RZ ;  /* 0x00009910efed7816 */ /* 0x000fe400000000ff */
[----:B0-----:R-:W-:Y:S01]  /*17710*/  ISETP.LT.AND P6, PT, R236, UR6, !P0 ;  /* 0x00000006ec007c0c */ /* 0x001fe2000c7c1270 */
[----:B------:R-:W0:Y:S01]  /*17720*/  LDCU UR6, c[0x0][0x39c] ;  /* 0x00007380ff0677ac */ /* 0x000e220008000800 */
[----:B------:R-:W-:-:S05]  /*17730*/  SHF.R.S32.HI R236, RZ, 0x8, R237 ;  /* 0x00000008ffec7819 */ /* 0x000fca00000114ed */
[----:B-----5:R5:W-:Y:S04]  /*17740*/  @P5 STG.E.U8 desc[UR24][R232.64], R236 ;  /* 0x000000ece8005986 */ /* 0x020be8000c101118 */
[----:B------:R0:W-:Y:S01]  /*17750*/  @P1 STG.E.U8 desc[UR24][R230.64], R235 ;  /* 0x000000ebe6001986 */ /* 0x0001e2000c101118 */
[----:B-----5:R-:W-:Y:S01]  /*17760*/  VIADD R232, R0, 0x48 ;  /* 0x0000004800e87836 */ /* 0x020fe20000000000 */
[----:B------:R-:W-:Y:S02]  /*17770*/  PRMT R233, R235, 0x9910, RZ ;  /* 0x00009910ebe97816 */ /* 0x000fe400000000ff */
[----:B0-----:R-:W-:Y:S02]  /*17780*/  F2FP.SATFINITE.E5M2.F32.PACK_AB_MERGE_C R231, R225, R224, RZ ;  /* 0x000000e0e1e7723e */ /* 0x001fe400048060ff */
[----:B------:R-:W5:Y:S01]  /*17790*/  LDL.LU R224, [R1+0xd98] ;  /* 0x000d980001e07983 */ /* 0x000f620000300800 */
[----:B-1----:R-:W-:Y:S01]  /*177a0*/  ISETP.LT.AND P1, PT, R232, UR4, !P0 ;  /* 0x00000004e8007c0c */ /* 0x002fe2000c721270 */
[----:B------:R-:W-:-:S02]  /*177b0*/  VIADD R234, R0, 0x47 ;  /* 0x0000004700ea7836 */ /* 0x000fc40000000000 */
[----:B------:R-:W5:Y:S01]  /*177c0*/  LDL.LU R225, [R1+0xd94] ;  /* 0x000d940001e17983 */ /* 0x000f620000300800 */
[----:B------:R-:W-:Y:S01]  /*177d0*/  SHF.R.S32.HI R232, RZ, 0x8, R233 ;  /* 0x00000008ffe87819 */ /* 0x000fe200000114e9 */
[----:B------:R-:W-:Y:S01]  /*177e0*/  VIADD R230, R0, 0x49 ;  /* 0x0000004900e67836 */ /* 0x000fe20000000000 */
[----:B------:R-:W0:Y:S03]  /*177f0*/  LDCU UR4, c[0x0][0x39c] ;  /* 0x00007380ff0477ac */ /* 0x000e260008000800 */
[----:B--2---:R-:W-:Y:S04]  /*17800*/  @P2 STG.E.U8 desc[UR24][R228.64], R232 ;  /* 0x000000e8e4002986 */ /* 0x004fe8000c101118 */
[----:B------:R1:W-:Y:S02]  /*17810*/  @P3 STG.E.U8 desc[UR24][R226.64], R231 ;  /* 0x000000e7e2003986 */ /* 0x0003e4000c101118 */
[----:B-1----:R-:W-:-:S02]  /*17820*/  F2FP.SATFINITE.E5M2.F32.PACK_AB_MERGE_C R227, R221, R220, RZ ;  /* 0x000000dcdde3723e */ /* 0x002fc400048060ff */
[----:B------:R-:W2:Y:S04]  /*17830*/  LDL.LU R220, [R1+0xd90] ;  /* 0x000d900001dc7983 */ /* 0x000ea80000300800 */
[----:B------:R-:W2:Y:S01]  /*17840*/  LDL.LU R221, [R1+0xd8c] ;  /* 0x000d8c0001dd7983 */ /* 0x000ea20000300800 */
[----:B----4-:R-:W-:Y:S01]  /*17850*/  ISETP.LT.AND P5, PT, R234, UR8, !P0 ;  /* 0x00000008ea007c0c */ /* 0x010fe2000c7a1270 */
[----:B------:R-:W1:Y:S01]  /*17860*/  LDCU UR8, c[0x0][0x39c] ;  /* 0x00007380ff0877ac */ /* 0x000e620008000800 */
[----:B------:R-:W-:Y:S01]  /*17870*/  ISETP.LT.AND P2, PT, R230, UR6, !P0 ;  /* 0x00000006e6007c0c */ /* 0x000fe2000c741270 */
[----:B------:R-:W-:Y:S01]  /*17880*/  VIADD R228, R0, 0x4a ;  /* 0x0000004a00e47836 */ /* 0x000fe20000000000 */
[----:B------:R-:W4:Y:S01]  /*17890*/  LDCU UR6, c[0x0][0x39c] ;  /* 0x00007380ff0677ac */ /* 0x000f220008000800 */
[----:B------:R-:W-:-:S03]  /*178a0*/  PRMT R229, R231, 0x9910, RZ ;  /* 0x00009910e7e57816 */ /* 0x000fc600000000ff */
[----:B-1----:R-:W-:Y:S01]  /*178b0*/  ISETP.LT.AND P3, PT, R228, UR8, !P0 ;  /* 0x00000008e4007c0c */ /* 0x002fe2000c761270 */
[----:B------:R-:W1:Y:S01]  /*178c0*/  LDCU UR8, c[0x0][0x39c] ;  /* 0x00007380ff0877ac */ /* 0x000e620008000800 */
[----:B------:R-:W-:-:S05]  /*178d0*/  SHF.R.S32.HI R228, RZ, 0x8, R229 ;  /* 0x00000008ffe47819 */ /* 0x000fca00000114e5 */
[----:B-----5:R5:W-:Y:S04]  /*178e0*/  @P4 STG.E.U8 desc[UR24][R224.64], R228 ;  /* 0x000000e4e0004986 */ /* 0x020be8000c101118 */
[----:B------:R0:W-:Y:S01]  /*178f0*/  @P6 STG.E.U8 desc[UR24][R222.64], R227 ;  /* 0x000000e3de006986 */ /* 0x0001e2000c101118 */
[----:B-----5:R-:W-:Y:S01]  /*17900*/  VIADD R224, R0, 0x4c ;  /* 0x0000004c00e07836 */ /* 0x020fe20000000000 */
[----:B------:R-:W-:Y:S02]  /*17910*/  PRMT R225, R227, 0x9910, RZ ;  /* 0x00009910e3e17816 */ /* 0x000fe400000000ff */
[----:B0-----:R-:W-:Y:S02]  /*17920*/  F2FP.SATFINITE.E5M2.F32.PACK_AB_MERGE_C R223, R217, R216, RZ ;  /* 0x000000d8d9df723e */ /* 0x001fe400048060ff */
[----:B------:R-:W5:Y:S01]  /*17930*/  LDL.LU R216, [R1+0xd88] ;  /* 0x000d880001d87983 */ /* 0x000f620000300800 */
[----:B----4-:R-:W-:Y:S01]  /*17940*/  ISETP.LT.AND P6, PT, R224, UR6, !P0 ;  /* 0x00000006e0007c0c */ /* 0x010fe2000c7c1270 */
[----:B------:R-:W-:-:S02]  /*17950*/  VIADD R226, R0, 0x4b ;  /* 0x0000004b00e27836 */ /* 0x000fc40000000000 */
[----:B------:R-:W5:Y:S01]  /*17960*/  LDL.LU R217, [R1+0xd84] ;  /* 0x000d840001d97983 */ /* 0x000f620000300800 */
[----:B------:R-:W-:Y:S01]  /*17970*/  SHF.R.S32.HI R224, RZ, 0x8, R225 ;  /* 0x00000008ffe07819 */ /* 0x000fe200000114e1 */
[----:B------:R-:W-:Y:S01]  /*17980*/  VIADD R222, R0, 0x4d ;  /* 0x0000004d00de7836 */ /* 0x000fe20000000000 */
[----:B------:R-:W0:Y:S03]  /*17990*/  LDCU UR6, c[0x0][0x39c] ;  /* 0x00007380ff0677ac */ /* 0x000e260008000800 */
[----:B--2---:R-:W-:Y:S04]  /*179a0*/  @P5 STG.E.U8 desc[UR24][R220.64], R224 ;  /* 0x000000e0dc005986 */ /* 0x004fe8000c101118 */
[----:B------:R2:W-:Y:S02]  /*179b0*/  @P1 STG.E.U8 desc[UR24][R218.64], R223 ;  /* 0x000000dfda001986 */ /* 0x0005e4000c101118 */
[----:B--2---:R-:W-:-:S02]  /*179c0*/  F2FP.SATFINITE.E5M2.F32.PACK_AB_MERGE_C R219, R213, R212, RZ ;  /* 0x000000d4d5db723e */ /* 0x004fc400048060ff */
[----:B------:R-:W2:Y:S04]  /*179d0*/  LDL.LU R212, [R1+0xd80] ;  /* 0x000d800001d47983 */ /* 0x000ea80000300800 */
[----:B------:R-:W2:Y:S01]  /*179e0*/  LDL.LU R213, [R1+0xd7c] ;  /* 0x000d7c0001d57983 */ /* 0x000ea20000300800 */
[----:B------:R-:W-:Y:S01]  /*179f0*/  ISETP.LT.AND P4, PT, R226, UR4, !P0 ;  /* 0x00000004e2007c0c */ /* 0x000fe2000c781270 */
[----:B------:R-:W4:Y:S01]  /*17a00*/  LDCU UR4, c[0x0][0x39c] ;  /* 0x00007380ff0477ac */ /* 0x000f220008000800 */
[----:B-1----:R-:W-:Y:S01]  /*17a10*/  ISETP.LT.AND P5, PT, R222, UR8, !P0 ;  /* 0x00000008de007c0c */ /* 0x002fe2000c7a1270 */
[----:B------:R-:W-:Y:S01]  /*17a20*/  VIADD R220, R0, 0x4e ;  /* 0x0000004e00dc7836 */ /* 0x000fe20000000000 */
[----:B------:R-:W1:Y:S01]  /*17a30*/  LDCU UR8, c[0x0][0x39c] ;  /* 0x00007380ff0877ac */ /* 0x000e620008000800 */
[----:B------:R-:W-:-:S03]  /*17a40*/  PRMT R221, R223, 0x9910, RZ ;  /* 0x00009910dfdd7816 */ /* 0x000fc600000000ff */
[----:B----4-:R-:W-:Y:S01]  /*17a50*/  ISETP.LT.AND P1, PT, R220, UR4, !P0 ;  /* 0x00000004dc007c0c */ /* 0x010fe2000c721270 */
[----:B------:R-:W4:Y:S01]  /*17a60*/  LDCU UR4, c[0x0][0x39c] ;  /* 0x00007380ff0477ac */ /* 0x000f220008000800 */
        /* <DEDUP_REMOVED lines=18> */
[----:B------:R-:W-:Y:S01]  /*17b90*/  ISETP.LT.AND P2, PT, R218, UR6, !P0 ;  /* 0x00000006da007c0c */ /* 0x000fe2000c741270 */
[----:B------:R-:W1:Y:S01]  /*17ba0*/  LDCU UR6, c[0x0][0x39c] ;  /* 0x00007380ff0677ac */ /* 0x000e620008000800 */
[----:B----4-:R-:W-:Y:S01]  /*17bb0*/  ISETP.LT.AND P4, PT, R214, UR4, !P0 ;  /* 0x00000004d6007c0c */ /* 0x010fe2000c781270 */
        /* <DEDUP_REMOVED lines=16> */
[----:B------:R-:W0:Y:S04]  /*17cc0*/  LDCU UR4, c[0x0][0x39c] ;  /* 0x00007380ff0477ac */ /* 0x000e280008000800 */
[----:B--2---:R2:W-:Y:S02]  /*17cd0*/  @P2 STG.E.U8 desc[UR24][R204.64], R208 ;  /* 0x000000d0cc002986 */ /* 0x0045e4000c101118 */
[----:B--2---:R-:W-:Y:S02]  /*17ce0*/  F2FP.SATFINITE.E5M2.F32.PACK_AB_MERGE_C R205, R199, R198, RZ ;  /* 0x000000c6c7cd723e */ /* 0x004fe400048060ff */
[----:B------:R-:W2:Y:S04]  /*17cf0*/  LDL.LU R198, [R1+0xd60] ;  /* 0x000d600001c67983 */ /* 0x000ea80000300800 */
[----:B------:R-:W2:Y:S01]  /*17d00*/  LDL.LU R199, [R1+0xd5c] ;  /* 0x000d5c0001c77983 */ /* 0x000ea20000300800 */
[----:B------:R-:W-:-:S02]  /*17d10*/  PRMT R204, R207, 0x9910, RZ ;  /* 0x00009910cfcc7816 */ /* 0x000fc400000000ff */
[----:B-1----:R-:W-:Y:S01]  /*17d20*/  ISETP.LT.AND P2, PT, R206, UR6, !P0 ;  /* 0x00000006ce007c0c */ /* 0x002fe2000c741270 */
[----:B------:R-:W-:Y:S01]  /*17d30*/  VIADD R210, R0, 0x53 ;  /* 0x0000005300d27836 */ /* 0x000fe20000000000 */
[----:B------:R-:W1:Y:S01]  /*17d40*/  LDCU UR6, c[0x0][0x39c] ;  /* 0x00007380ff0677ac */ /* 0x000e620008000800 */
[----:B------:R-:W-:Y:S01]  /*17d50*/  IMAD.MOV.U32 R206, RZ, RZ, R204 ;  /* 0x000000ffffce7224 */ /* 0x000fe200078e00cc */
[----:B-----5:R4:W-:Y:S04]  /*17d60*/  @P3 STG.E.U8 desc[UR24][R202.64], R207 ;  /* 0x000000cfca003986 */ /* 0x0209e8000c101118 */
[----:B----4-:R-:W-:-:S05]  /*17d70*/  SHF.R.S32.HI R203, RZ, 0x8, R206 ;  /* 0x00000008ffcb7819 */ /* 0x010fca00000114ce */
[----:B------:R4:W-:Y:S04]  /*17d80*/  @P4 STG.E.U8 desc[UR24][R200.64], R203 ;  /* 0x000000cbc8004986 */ /* 0x0009e8000c101118 */
[----:B--2---:R2:W-:Y:S01]  /*17d90*/  @P6 STG.E.U8 desc[UR24][R198.64], R205 ;  /* 0x000000cdc6006986 */ /* 0x0045e2000c101118 */
[----:B----4-:R-:W-:-:S05]  /*17da0*/  VIADD R200, R0, 0x58 ;  /* 0x0000005800c87836 */ /* 0x010fca0000000000 */
[----:B0-----:R-:W-:Y:S02]  /*17db0*/  ISETP.LT.AND P6, PT, R200, UR4, !P0 ;  /* 0x00000004c8007c0c */ /* 0x001fe4000c7c1270 */
[----:B------:R-:W-:Y:S01]  /*17dc0*/  ISETP.LT.AND P5, PT, R210, UR8, !P0 ;  /* 0x00000008d2007c0c */ /* 0x000fe2000c7a1270 */
[----:B------:R-:W0:Y:S01]  /*17dd0*/  LDCU UR8, c[0x0][0x39c] ;  /* 0x00007380ff0877ac */ /* 0x000e220008000800 */
[----:B------:R-:W-:Y:S02]  /*17de0*/  F2FP.SATFINITE.E5M2.F32.PACK_AB_MERGE_C R200, R2, R135, RZ ;  /* 0x0000008702c8723e */ /* 0x000fe400048060ff */
[----:B------:R-:W4:Y:S01]  /*17df0*/  LDL.LU R2, [R1+0xd58] ;  /* 0x000d580001027983 */ /* 0x000f220000300800 */
[----:B------:R-:W-:Y:S01]  /*17e00*/  VIADD R204, R0, 0x56 ;  /* 0x0000005600cc7836 */ /* 0x000fe20000000000 */
[----:B------:R-:W5:Y:S02]  /*17e10*/  LDCU UR4, c[0x0][0x39c] ;  /* 0x00007380ff0477ac */ /* 0x000f640008000800 */
[----:B------:R-:W5:Y:S04]  /*17e20*/  LDL.LU R168, [R1+0x328] ;  /* 0x0003280001a87983 */ /* 0x000f680000300800 */
        /* <DEDUP_REMOVED lines=10> */
[----:B------:R-:W5:Y:S01]  /*17ed0*/  LDL.LU R159, [R1+0x354] ;  /* 0x00035400019f7983 */ /* 0x000f620000300800 */
[----:B0-----:R-:W-:Y:S01]  /*17ee0*/  ISETP.LT.AND P3, PT, R204, UR8, !P0 ;  /* 0x00000008cc007c0c */ /* 0x001fe2000c761270 */
[----:B------:R-:W0:Y:S01]  /*17ef0*/  LDCU UR8, c[0x0][0x39c] ;  /* 0x00007380ff0877ac */ /* 0x000e220008000800 */
[----:B------:R-:W-:Y:S01]  /*17f00*/  PRMT R204, R205, 0x9910, RZ ;  /* 0x00009910cdcc7816 */ /* 0x000fe200000000ff */
[C---:B--2---:R-:W-:Y:S01]  /*17f10*/  VIADD R199, R0.reuse, 0x59 ;  /* 0x0000005900c77836 */ /* 0x044fe20000000000 */
[----:B------:R-:W2:Y:S03]  /*17f20*/  LDL.LU R156, [R1+0x360] ;  /* 0x00036000019c7983 */ /* 0x000ea60000300800 */
[----:B------:R-:W-:Y:S01]  /*17f30*/  IMAD.MOV.U32 R201, RZ, RZ, R204 ;  /* 0x000000ffffc97224 */ /* 0x000fe200078e00cc */
[----:B------:R-:W2:Y:S04]  /*17f40*/  LDL.LU R157, [R1+0x364] ;  /* 0x00036400019d7983 */ /* 0x000ea80000300800 */
[----:B------:R-:W-:Y:S01]  /*17f50*/  SHF.R.S32.HI R198, RZ, 0x8, R201 ;  /* 0x00000008ffc67819 */ /* 0x000fe200000114c9 */
[----:B------:R-:W-:Y:S01]  /*17f60*/  VIADD R202, R0, 0x57 ;  /* 0x0000005700ca7836 */ /* 0x000fe20000000000 */
[----:B------:R-:W2:Y:S04]  /*17f70*/  LDL.LU R154, [R1+0x368] ;  /* 0x00036800019a7983 */ /* 0x000ea80000300800 */
[----:B------:R0:W-:Y:S01]  /*17f80*/  @P5 STG.E.U8 desc[UR24][R196.64], R198 ;  /* 0x000000c6c4005986 */ /* 0x0001e2000c101118 */
[----:B------:R-:W-:-:S03]  /*17f90*/  PRMT R201, R200, 0x9910, RZ ;  /* 0x00009910c8c97816 */ /* 0x000fc600000000ff */
[----:B---3--:R3:W-:Y:S01]  /*17fa0*/  @P1 STG.E.U8 desc[UR24][R132.64], R200 ;  /* 0x000000c884001986 */ /* 0x0087e2000c101118 */
[----:B------:R-:W-:Y:S01]  /*17fb0*/  ISETP.LT.AND P4, PT, R202, UR9, !P0 ;  /* 0x00000009ca007c0c */ /* 0x000fe2000c781270 */
[----:B------:R-:W1:Y:S02]  /*17fc0*/  LDCU UR9, c[0x0][0x39c] ;  /* 0x00007380ff0977ac */ /* 0x000e640008000800 */
[----:B------:R-:W2:Y:S01]  /*17fd0*/  LDL.LU R155, [R1+0x36c] ;  /* 0x00036c00019b7983 */ /* 0x000ea20000300800 */
[----:B0-----:R-:W-:Y:S01]  /*17fe0*/  VIADD R198, R252, UR5 ;  /* 0x00000005fcc67c36 */ /* 0x001fe20008000000 */
[----:B------:R-:W-:Y:S02]  /*17ff0*/  ISETP.LT.AND P1, PT, R199, UR8, !P0 ;  /* 0x00000008c7007c0c */ /* 0x000fe4000c721270 */
[----:B------:R-:W2:Y:S02]  /*18000*/  LDL.LU R152, [R1+0x370] ;  /* 0x0003700001987983 */ /* 0x000ea40000300800 */
[-C--:B------:R-:W-:Y:S01]  /*18010*/  IADD3 R196, P5, PT, R198, R3.reuse, RZ ;  /* 0x00000003c6c47210 */ /* 0x080fe20007fbe0ff */
[C---:B------:R-:W-:Y:S01]  /*18020*/  VIADD R199, R0.reuse, 0x5a ;  /* 0x0000005a00c77836 */ /* 0x040fe20000000000 */
[----:B---3--:R-:W-:Y:S01]  /*18030*/  SHF.R.S32.HI R200, RZ, 0x8, R201 ;  /* 0x00000008ffc87819 */ /* 0x008fe200000114c9 */
[----:B------:R-:W-:Y:S01]  /*18040*/  VIADD R201, R0, 0x5c ;  /* 0x0000005c00c97836 */ /* 0x000fe20000000000 */
[----:B------:R-:W0:Y:S01]  /*18050*/  LDCU UR8, c[0x0][0x39c] ;  /* 0x00007380ff0877ac */ /* 0x000e220008000800 */
[----:B------:R-:W3:Y:S04]  /*18060*/  LDL.LU R153, [R1+0x374] ;  /* 0x0003740001997983 */ /* 0x000ee80000300800 */
[----:B------:R-:W2:Y:S04]  /*18070*/  LDL.LU R150, [R1+0x378] ;  /* 0x0003780001967983 */ /* 0x000ea80000300800 */
        /* <DEDUP_REMOVED lines=18> */
[----:B------:R-:W2:Y:S01]  /*181a0*/  LDL.LU R133, [R1+0x3c4] ;  /* 0x0003c40001857983 */ /* 0x000ea20000300800 */
[C---:B----4-:R-:W-:Y:S01]  /*181b0*/  LEA.HI.X.SX32 R197, R198.reuse, R2, 0x1, P5 ;  /* 0x00000002c6c57211 */ /* 0x050fe200028f0eff */
[----:B------:R-:W-:Y:S01]  /*181c0*/  VIADD R198, R198, UR5 ;  /* 0x00000005c6c67c36 */ /* 0x000fe20008000000 */
[----:B-1----:R-:W-:Y:S01]  /*181d0*/  ISETP.LT.AND P5, PT, R199, UR6, !P0 ;  /* 0x00000006c7007c0c */ /* 0x002fe2000c7a1270 */
[----:B------:R-:W-:Y:S01]  /*181e0*/  VIADD R199, R0, 0x5b ;  /* 0x0000005b00c77836 */ /* 0x000fe20000000000 */
[----:B------:R-:W1:Y:S01]  /*181f0*/  LDCU UR6, c[0x0][0x39c] ;  /* 0x00007380ff0677ac */ /* 0x000e620008000800 */
[----:B------:R4:W-:Y:S02]  /*18200*/  @P2 STG.E.U8 desc[UR24][R196.64], R200 ;  /* 0x000000c8c4002986 */ /* 0x0009e4000c101118 */
[----:B----4-:R-:W-:-:S02]  /*18210*/  IADD3 R196, P2, PT, R198, R3, RZ ;  /* 0x00000003c6c47210 */ /* 0x010fc40007f5e0ff */
[----:B-----5:R-:W-:Y:S02]  /*18220*/  F2FP.SATFINITE.E5M2.F32.PACK_AB_MERGE_C R200, R169, R168, RZ ;  /* 0x000000a8a9c8723e */ /* 0x020fe400048060ff */
[C---:B------:R-:W-:Y:S02]  /*18230*/  LEA.HI.X.SX32 R197, R198.reuse, R2, 0x1, P2 ;  /* 0x00000002c6c57211 */ /* 0x040fe400010f0eff */
[----:B------:R-:W-:Y:S01]  /*18240*/  ISETP.LT.AND P2, PT, R199, UR4, !P0 ;  /* 0x00000004c7007c0c */ /* 0x000fe2000c741270 */
[----:B------:R-:W-:Y:S01]  /*18250*/  VIADD R199, R198, UR5 ;  /* 0x00000005c6c77c36 */ /* 0x000fe20008000000 */
[----:B------:R-:W-:Y:S01]  /*18260*/  PRMT R203, R200, 0x9910, RZ ;  /* 0x00009910c8cb7816 */ /* 0x000fe200000000ff */
[----:B------:R4:W-:Y:S01]  /*18270*/  @P3 STG.E.U8 desc[UR24][R196.64], R200 ;  /* 0x000000c8c4003986 */ /* 0x0009e2000c101118 */
[----:B------:R-:W-:Y:S01]  /*18280*/  F2FP.SATFINITE.E5M2.F32.PACK_AB_MERGE_C R202, R167, R166, RZ ;  /* 0x000000a6a7ca723e */ /* 0x000fe200048060ff */
[----:B------:R-:W5:Y:S01]  /*18290*/  LDCU UR4, c[0x0][0x39c] ;  /* 0x00007380ff0477ac */ /* 0x000f620008000800 */
[----:B------:R-:W-:-:S02]  /*182a0*/  IADD3 R198, P3, PT, R199, R3, RZ ;  /* 0x00000003c7c67210 */ /* 0x000fc40007f7e0ff */
[----:B------:R-:W-:Y:S01]  /*182b0*/  SHF.R.S32.HI R203, RZ, 0x8, R203 ;  /* 0x00000008ffcb7819 */ /* 0x000fe200000114cb */
[C---:B----4-:R-:W-:Y:S01]  /*182c0*/  VIADD R200, R199.reuse, UR5 ;  /* 0x00000005c7c87c36 */ /* 0x050fe20008000000 */
[----:B------:R-:W-:-:S04]  /*182d0*/  LEA.HI.X.SX32 R199, R199, R2, 0x1, P3 ;  /* 0x00000002c7c77211 */ /* 0x000fc800018f0eff */
[C---:B------:R-:W-:Y:S01]  /*182e0*/  IADD3 R196, P3, PT, R200.reuse, R3, RZ ;  /* 0x00000003c8c47210 */ /* 0x040fe20007f7e0ff */
[----:B------:R4:W-:Y:S03]  /*182f0*/  @P4 STG.E.U8 desc[UR24][R198.64], R203 ;  /* 0x000000cbc6004986 */ /* 0x0009e6000c101118 */
[----:B------:R-:W-:Y:S02]  /*18300*/  LEA.HI.X.SX32 R197, R200, R2, 0x1, P3 ;  /* 0x00000002c8c57211 */ /* 0x000fe400018f0eff */
[----:B-1----:R-:W-:Y:S01]  /*18310*/  ISETP.LT.AND P3, PT, R201, UR6, !P0 ;  /* 0x00000006c9007c0c */ /* 0x002fe2000c761270 */
[----:B------:R-:W1:Y:S01]  /*18320*/  LDCU UR6, c[0x0][0x39c] ;  /* 0x00007380ff0677ac */ /* 0x000e620008000800 */
[----:B----4-:R-:W-:Y:S01]  /*18330*/  PRMT R198, R202, 0x9910, RZ ;  /* 0x00009910cac67816 */ /* 0x010fe200000000ff */
[----:B------:R-:W-:Y:S01]  /*18340*/  VIADD R199, R200, UR5 ;  /* 0x00000005c8c77c36 */ /* 0x000fe20008000000 */
[----:B------:R4:W-:Y:S03]  /*18350*/  @P6 STG.E.U8 desc[UR24][R196.64], R202 ;  /* 0x000000cac4006986 */ /* 0x0009e6000c101118 */
[----:B------:R-:W-:-:S02]  /*18360*/  IMAD.MOV.U32 R200, RZ, RZ, R198 ;  /* 0x000000ffffc87224 */ /* 0x000fc400078e00c6 */
[----:B------:R-:W-:-:S03]  /*18370*/  VIADD R198, R0, 0x5d ;  /* 0x0000005d00c67836 */ /* 0x000fc60000000000 */
[----:B------:R-:W-:Y:S02]  /*18380*/  SHF.R.S32.HI R200, RZ, 0x8, R200 ;  /* 0x00000008ffc87819 */ /* 0x000fe400000114c8 */
[----:B----4-:R-:W-:-:S04]  /*18390*/  IADD3 R196, P4, PT, R199, R3, RZ ;  /* 0x00000003c7c47210 */ /* 0x010fc80007f9e0ff */
[C---:B------:R-:W-:Y:S01]  /*183a0*/  LEA.HI.X.SX32 R197, R199.reuse, R2, 0x1, P4 ;  /* 0x00000002c7c57211 */ /* 0x040fe200020f0eff */
[----:B------:R-:W-:Y:S01]  /*183b0*/  VIADD R199, R199, UR5 ;  /* 0x00000005c7c77c36 */ /* 0x000fe20008000000 */
[----:B-----5:R-:W-:Y:S01]  /*183c0*/  ISETP.LT.AND P4, PT, R198, UR4, !P0 ;  /* 0x00000004c6007c0c */ /* 0x020fe2000c781270 */
[----:B------:R-:W4:Y:S02]  /*183d0*/  LDCU UR4, c[0x0][0x39c] ;  /* 0x00007380ff0477ac */ /* 0x000f240008000800 */
[----:B------:R5:W-:Y:S01]  /*183e0*/  @P1 STG.E.U8 desc[UR24][R196.64], R200 ;  /* 0x000000c8c4001986 */ /* 0x000be2000c101118 */
[----:B------:R-:W-:Y:S02]  /*183f0*/  IADD3 R198, P1, PT, R199, R3, RZ ;  /* 0x00000003c7c67210 */ /* 0x000fe40007f3e0ff */
[----:B------:R-:W-:Y:S01]  /*18400*/  F2FP.SATFINITE.E5M2.F32.PACK_AB_MERGE_C R201, R165, R164, RZ ;  /* 0x000000a4a5c9723e */ /* 0x000fe200048060ff */
[C---:B-----5:R-:W-:Y:S02]  /*18410*/  VIADD R196, R0.reuse, 0x5e ;  /* 0x0000005e00c47836 */ /* 0x060fe40000000000 */
[C---:B------:R-:W-:Y:S01]  /*18420*/  VIADD R200, R199.reuse, UR5 ;  /* 0x00000005c7c87c36 */ /* 0x040fe20008000000 */
[----:B------:R-:W-:Y:S01]  /*18430*/  LEA.HI.X.SX32 R199, R199, R2, 0x1, P1 ;  /* 0x00000002c7c77211 */ /* 0x000fe200008f0eff */
[----:B------:R-:W-:Y:S01]  /*18440*/  VIADD R197, R0, 0x5f ;  /* 0x0000005f00c57836 */ /* 0x000fe20000000000 */
[----:B0-----:R-:W-:Y:S01]  /*18450*/  ISETP.LT.AND P1, PT, R196, UR8, !P0 ;  /* 0x00000008c4007c0c */ /* 0x001fe2000c721270 */
[----:B------:R-:W0:Y:S01]  /*18460*/  LDCU UR8, c[0x0][0x39c] ;  /* 0x00007380ff0877ac */ /* 0x000e220008000800 */
[----:B------:R-:W-:-:S02]  /*18470*/  PRMT R202, R201, 0x9910, RZ ;  /* 0x00009910c9ca7816 */ /* 0x000fc400000000ff */
[CC--:B------:R-:W-:Y:S01]  /*18480*/  IADD3 R196, P6, PT, R200.reuse, R3.reuse, RZ ;  /* 0x00000003c8c47210 */ /* 0x0c0fe20007fde0ff */
[----:B------:R5:W-:Y:S01]  /*18490*/  @P5 STG.E.U8 desc[UR24][R198.64], R201 ;  /* 0x000000c9c6005986 */ /* 0x000be2000c101118 */
[----:B-1----:R-:W-:Y:S01]  /*184a0*/  ISETP.LT.AND P5, PT, R197, UR6, !P0 ;  /* 0x00000006c5007c0c */ /* 0x002fe2000c7a1270 */
[----:B------:R-:W1:Y:S01]  /*184b0*/  LDCU UR6, c[0x0][0x39c] ;  /* 0x00007380ff0677ac */ /* 0x000e620008000800 */
[C---:B------:R-:W-:Y:S02]  /*184c0*/  LEA.HI.X.SX32 R197, R200.reuse, R2, 0x1, P6 ;  /* 0x00000002c8c57211 */ /* 0x040fe400030f0eff */
[----:B-----5:R-:W-:Y:S01]  /*184d0*/  SHF.R.S32.HI R201, RZ, 0x8, R202 ;  /* 0x00000008ffc97819 */ /* 0x020fe200000114ca */
[----:B------:R-:W-:Y:S02]  /*184e0*/  VIADD R199, R200, UR5 ;  /* 0x00000005c8c77c36 */ /* 0x000fe40008000000 */
[----:B------:R-:W-:Y:S02]  /*184f0*/  VIADD R198, R0, 0x60 ;  /* 0x0000006000c67836 */ /* 0x000fe40000000000 */
[----:B------:R5:W-:Y:S03]  /*18500*/  @P2 STG.E.U8 desc[UR24][R196.64], R201 ;  /* 0x000000c9c4002986 */ /* 0x000be6000c101118 */
[----:B----4-:R-:W-:Y:S01]  /*18510*/  ISETP.LT.AND P2, PT, R198, UR4, !P0 ;  /* 0x00000004c6007c0c */ /* 0x010fe2000c741270 */
[----:B------:R-:W-:Y:S01]  /*18520*/  VIADD R200, R0, 0x61 ;  /* 0x0000006100c87836 */ /* 0x000fe20000000000 */
[----:B------:R-:W-:Y:S01]  /*18530*/  F2FP.SATFINITE.E5M2.F32.PACK_AB_MERGE_C R198, R163, R162, RZ ;  /* 0x000000a2a3c6723e */ /* 0x000fe200048060ff */
[----:B------:R-:W4:Y:S01]  /*18540*/  LDCU UR4, c[0x0][0x39c] ;  /* 0x00007380ff0477ac */ /* 0x000f220008000800 */
[----:B-----5:R-:W-:-:S04]  /*18550*/  IADD3 R196, P6, PT, R199, R3, RZ ;  /* 0x00000003c7c47210 */ /* 0x020fc80007fde0ff */
[C---:B------:R-:W-:Y:S01]  /*18560*/  LEA.HI.X.SX32 R197, R199.reuse, R2, 0x1, P6 ;  /* 0x00000002c7c57211 */ /* 0x040fe200030f0eff */
[----:B------:R-:W-:Y:S01]  /*18570*/  VIADD R199, R199, UR5 ;  /* 0x00000005c7c77c36 */ /* 0x000fe20008000000 */
[----:B------:R-:W-:-:S03]  /*18580*/  PRMT R202, R198, 0x9910, RZ ;  /* 0x00009910c6ca7816 */ /* 0x000fc600000000ff */
[----:B------:R5:W-:Y:S01]  /*18590*/  @P3 STG.E.U8 desc[UR24][R196.64], R198 ;  /* 0x000000c6c4003986 */ /* 0x000be2000c101118 */
[----:B0-----:R-:W-:Y:S01]  /*185a0*/  ISETP.LT.AND P3, PT, R200, UR8, !P0 ;  /* 0x00000008c8007c0c */ /* 0x001fe2000c761270 */
[C---:B------:R-:W-:Y:S01]  /*185b0*/  VIADD R200, R199.reuse, UR5 ;  /* 0x00000005c7c87c36 */ /* 0x040fe20008000000 */
[----:B------:R-:W-:Y:S01]  /*185c0*/  SHF.R.S32.HI R202, RZ, 0x8, R202 ;  /* 0x00000008ffca7819 */ /* 0x000fe200000114ca */
[----:B------:R-:W-:Y:S01]  /*185d0*/  VIADD R201, R0, 0x63 ;  /* 0x0000006300c97836 */ /* 0x000fe20000000000 */
[----:B------:R-:W0:Y:S01]  /*185e0*/  LDCU UR8, c[0x0][0x39c] ;  /* 0x00007380ff0877ac */ /* 0x000e220008000800 */
[----:B-----5:R-:W-:-:S04]  /*185f0*/  IADD3 R198, P6, PT, R199, R3, RZ ;  /* 0x00000003c7c67210 */ /* 0x020fc80007fde0ff */
[----:B------:R-:W-:-:S05]  /*18600*/  LEA.HI.X.SX32 R199, R199, R2, 0x1, P6 ;  /* 0x00000002c7c77211 */ /* 0x000fca00030f0eff */
[----:B------:R5:W-:Y:S02]  /*18610*/  @P4 STG.E.U8 desc[UR24][R198.64], R202 ;  /* 0x000000cac6004986 */ /* 0x000be4000c101118 */
[----:B-----5:R-:W-:Y:S02]  /*18620*/  F2FP.SATFINITE.E5M2.F32.PACK_AB_MERGE_C R202, R159, R158, RZ ;  /* 0x0000009e9fca723e */ /* 0x020fe400048060ff */
[----:B------:R-:W5:Y:S04]  /*18630*/  LDL.LU R158, [R1+0x358] ;  /* 0x00035800019e7983 */ /* 0x000f680000300800 */
[----:B------:R-:W5:Y:S01]  /*18640*/  LDL.LU R159, [R1+0x35c] ;  /* 0x00035c00019f7983 */ /* 0x000f620000300800 */
[----:B------:R-:W-:Y:S01]  /*18650*/  VIADD R197, R0, 0x62 ;  /* 0x0000006200c57836 */ /* 0x000fe20000000000 */
[----:B------:R-:W-:-:S02]  /*18660*/  IADD3 R196, P6, PT, R200, R3, RZ ;  /* 0x00000003c8c47210 */ /* 0x000fc40007fde0ff */
[----:B------:R-:W-:Y:S01]  /*18670*/  F2FP.SATFINITE.E5M2.F32.PACK_AB_MERGE_C R198, R161, R160, RZ ;  /* 0x000000a0a1c6723e */ /* 0x000fe200048060ff */
[C---:B------:R-:W-:Y:S01]  /*18680*/  VIADD R199, R200.reuse, UR5 ;  /* 0x00000005c8c77c36 */ /* 0x040fe20008000000 */
[----:B-1----:R-:W-:Y:S01]  /*18690*/  ISETP.LT.AND P4, PT, R197, UR6, !P0 ;  /* 0x00000006c5007c0c */ /* 0x002fe2000c781270 */
[----:B------:R-:W1:Y:S01]  /*186a0*/  LDCU UR6, c[0x0][0x39c] ;  /* 0x00007380ff0677ac */ /* 0x000e620008000800 */
[----:B------:R-:W-:Y:S02]  /*186b0*/  LEA.HI.X.SX32 R197, R200, R2, 0x1, P6 ;  /* 0x00000002c8c57211 */ /* 0x000fe400030f0eff */
[----:B----4-:R-:W-:Y:S01]  /*186c0*/  ISETP.LT.AND P6, PT, R201, UR4, !P0 ;  /* 0x00000004c9007c0c */ /* 0x010fe2000c7c1270 */
[----:B------:R-:W4:Y:S01]  /*186d0*/  LDCU UR4, c[0x0][0x39c] ;  /* 0x00007380ff0477ac */ /* 0x000f220008000800 */
[----:B------:R-:W-:Y:S01]  /*186e0*/  PRMT R200, R198, 0x9910, RZ ;  /* 0x00009910c6c87816 */ /* 0x000fe200000000ff */
[----:B------:R0:W-:Y:S01]  /*186f0*/  @P1 STG.E.U8 desc[UR24][R196.64], R198 ;  /* 0x000000c6c4001986 */ /* 0x0001e2000c101118 */
[----:B------:R-:W-:-:S03]  /*18700*/  VIADD R201, R0, 0x64 ;  /* 0x0000006400c97836 */ /* 0x000fc60000000000 */
[----:B0-----:R-:W-:Y:S01]  /*18710*/  IMAD.MOV.U32 R197, RZ, RZ, R200 ;  /* 0x000000ffffc57224 */ /* 0x001fe200078e00c8 */
[C---:B------:R-:W-:Y:S01]  /*18720*/  IADD3 R198, P1, PT, R199.reuse, R3, RZ ;  /* 0x00000003c7c67210 */ /* 0x040fe20007f3e0ff */
[----:B------:R-:W-:-:S03]  /*18730*/  VIADD R200, R199, UR5 ;  /* 0x00000005c7c87c36 */ /* 0x000fc60008000000 */
[----:B------:R-:W-:Y:S02]  /*18740*/  LEA.HI.X.SX32 R199, R199, R2, 0x1, P1 ;  /* 0x00000002c7c77211 */ /* 0x000fe400008f0eff */
[----:B------:R-:W-:Y:S02]  /*18750*/  SHF.R.S32.HI R197, RZ, 0x8, R197 ;  /* 0x00000008ffc57819 */ /* 0x000fe400000114c5 */
[----:B------:R-:W-:-:S03]  /*18760*/  IADD3 R196, P1, PT, R200, R3, RZ ;  /* 0x00000003c8c47210 */ /* 0x000fc60007f3e0ff */
[----:B------:R0:W-:Y:S02]  /*18770*/  @P5 STG.E.U8 desc[UR24][R198.64], R197 ;  /* 0x000000c5c6005986 */ /* 0x0001e4000c101118 */
[C---:B0-----:R-:W-:Y:S01]  /*18780*/  LEA.HI.X.SX32 R197, R200.reuse, R2, 0x1, P1 ;  /* 0x00000002c8c57211 */ /* 0x041fe200008f0eff */
[----:B------:R-:W-:Y:S01]  /*18790*/  VIADD R199, R200, UR5 ;  /* 0x00000005c8c77c36 */ /* 0x000fe20008000000 */
[----:B----4-:R-:W-:Y:S01]  /*187a0*/  ISETP.LT.AND P1, PT, R201, UR4, !P0 ;  /* 0x00000004c9007c0c */ /* 0x010fe2000c721270 */
[----:B------:R-:W0:Y:S01]  /*187b0*/  LDCU UR4, c[0x0][0x39c] ;  /* 0x00007380ff0477ac */ /* 0x000e220008000800 */
[----:B------:R-:W-:Y:S01]  /*187c0*/  PRMT R201, R202, 0x9910, RZ ;  /* 0x00009910cac97816 */ /* 0x000fe200000000ff */
[----:B------:R4:W-:Y:S01]  /*187d0*/  @P2 STG.E.U8 desc[UR24][R196.64], R202 ;  /* 0x000000cac4002986 */ /* 0x0009e2000c101118 */
[C---:B------:R-:W-:Y:S01]  /*187e0*/  IADD3 R198, P2, PT, R199.reuse, R3, RZ ;  /* 0x00000003c7c67210 */ /* 0x040fe20007f5e0ff */
[----:B------:R-:W-:Y:S01]  /*187f0*/  VIADD R200, R199, UR5 ;  /* 0x00000005c7c87c36 */ /* 0x000fe20008000000 */
[----:B------:R-:W-:-:S02]  /*18800*/  SHF.R.S32.HI R201, RZ, 0x8, R201 ;  /* 0x00000008ffc97819 */ /* 0x000fc400000114c9 */
[----:B------:R-:W-:Y:S01]  /*18810*/  LEA.HI.X.SX32 R199, R199, R2, 0x1, P2 ;  /* 0x00000002c7c77211 */ /* 0x000fe200010f0eff */
[C---:B----4-:R-:W-:Y:S02]  /*18820*/  VIADD R196, R0.reuse, 0x65 ;  /* 0x0000006500c47836 */ /* 0x050fe40000000000 */
[----:B------:R-:W-:-:S03]  /*18830*/  VIADD R197, R0, 0x66 ;  /* 0x0000006600c57836 */ /* 0x000fc60000000000 */
[----:B------:R-:W-:Y:S01]  /*18840*/  ISETP.LT.AND P2, PT, R196, UR8, !P0 ;  /* 0x00000008c4007c0c */ /* 0x000fe2000c741270 */
[----:B------:R4:W-:Y:S01]  /*18850*/  @P3 STG.E.U8 desc[UR24][R198.64], R201 ;  /* 0x000000c9c6003986 */ /* 0x0009e2000c101118 */
[C---:B------:R-:W-:Y:S01]  /*18860*/  IADD3 R196, P5, PT, R200.reuse, R3, RZ ;  /* 0x00000003c8c47210 */ /* 0x040fe20007fbe0ff */
[----:B------:R-:W2:Y:S01]  /*18870*/  LDCU UR8, c[0x0][0x39c] ;  /* 0x00007380ff0877ac */ /* 0x000ea20008000800 */
[----:B-1----:R-:W-:Y:S02]  /*18880*/  ISETP.LT.AND P3, PT, R197, UR6, !P0 ;  /* 0x00000006c5007c0c */ /* 0x002fe4000c761270 */
[----:B------:R-:W-:Y:S01]  /*18890*/  LEA.HI.X.SX32 R197, R200, R2, 0x1, P5 ;  /* 0x00000002c8c57211 */ /* 0x000fe200028f0eff */
[----:B------:R-:W1:Y:S01]  /*188a0*/  LDCU UR6, c[0x0][0x39c] ;  /* 0x00007380ff0677ac */ /* 0x000e620008000800 */
[----:B----4-:R-:W-:Y:S02]  /*188b0*/  VIADD R198, R0, 0x67 ;  /* 0x0000006700c67836 */ /* 0x010fe40000000000 */
[----:B------:R-:W-:-:S03]  /*188c0*/  VIADD R199, R200, UR5 ;  /* 0x00000005c8c77c36 */ /* 0x000fc60008000000 */
[----:B0-----:R-:W-:Y:S01]  /*188d0*/  ISETP.LT.AND P5, PT, R198, UR4, !P0 ;  /* 0x00000004c6007c0c */ /* 0x001fe2000c7a1270 */
[----:B------:R-:W-:Y:S01]  /*188e0*/  VIADD R200, R199, UR5 ;  /* 0x00000005c7c87c36 */ /* 0x000fe20008000000 */
[----:B------:R-:W0:Y:S01]  /*188f0*/  LDCU UR4, c[0x0][0x39c] ;  /* 0x00007380ff0477ac */ /* 0x000e220008000800 */
[----:B--2---:R-:W-:Y:S02]  /*18900*/  F2FP.SATFINITE.E5M2.F32.PACK_AB_MERGE_C R202, R157, R156, RZ ;  /* 0x0000009c9dca723e */ /* 0x004fe400048060ff */
[----:B-----5:R-:W-:-:S05]  /*18910*/  F2FP.SATFINITE.E5M2.F32.PACK_AB_MERGE_C R201, R159, R158, RZ ;  /* 0x0000009e9fc9723e */ /* 0x020fca00048060ff */
[----:B------:R2:W-:Y:S01]  /*18920*/  @P4 STG.E.U8 desc[UR24][R196.64], R201 ;  /* 0x000000c9c4004986 */ /* 0x0005e2000c101118 */
[-C--:B------:R-:W-:Y:S02]  /*18930*/  IADD3 R198, P4, PT, R199, R3.reuse, RZ ;  /* 0x00000003c7c67210 */ /* 0x080fe40007f9e0ff */
[----:B------:R-:W-:Y:S02]  /*18940*/  PRMT R203, R201, 0x9910, RZ ;  /* 0x00009910c9cb7816 */ /* 0x000fe400000000ff */
[----:B------:R-:W-:Y:S02]  /*18950*/  LEA.HI.X.SX32 R199, R199, R2, 0x1, P4 ;  /* 0x00000002c7c77211 */ /* 0x000fe400020f0eff */
[----:B------:R-:W-:Y:S02]  /*18960*/  SHF.R.S32.HI R203, RZ, 0x8, R203 ;  /* 0x00000008ffcb7819 */ /* 0x000fe400000114cb */
[----:B--2---:R-:W-:-:S03]  /*18970*/  IADD3 R196, P4, PT, R200, R3, RZ ;  /* 0x00000003c8c47210 */ /* 0x004fc60007f9e0ff */
[----:B------:R2:W-:Y:S01]  /*18980*/  @P6 STG.E.U8 desc[UR24][R198.64], R203 ;  /* 0x000000cbc6006986 */ /* 0x0005e2000c101118 */
[----:B------:R-:W-:-:S05]  /*18990*/  LEA.HI.X.SX32 R197, R200, R2, 0x1, P4 ;  /* 0x00000002c8c57211 */ /* 0x000fca00020f0eff */
[----:B------:R4:W-:Y:S01]  /*189a0*/  @P1 STG.E.U8 desc[UR24][R196.64], R202 ;  /* 0x000000cac4001986 */ /* 0x0009e2000c101118 */
[----:B--2---:R-:W-:Y:S01]  /*189b0*/  VIADD R198, R200, UR5 ;  /* 0x00000005c8c67c36 */ /* 0x004fe20008000000 */
[----:B------:R-:W-:Y:S01]  /*189c0*/  PRMT R200, R202, 0x9910, RZ ;  /* 0x00009910cac87816 */ /* 0x000fe200000000ff */
[C---:B------:R-:W-:Y:S02]  /*189d0*/  VIADD R199, R0.reuse, 0x6a ;  /* 0x0000006a00c77836 */ /* 0x040fe40000000000 */
[----:B----4-:R-:W-:Y:S01]  /*189e0*/  VIADD R197, R0, 0x69 ;  /* 0x0000006900c57836 */ /* 0x010fe20000000000 */
[----:B------:R-:W-:Y:S02]  /*189f0*/  IADD3 R196, P1, PT, R198, R3, RZ ;  /* 0x00000003c6c47210 */ /* 0x000fe40007f3e0ff */
[----:B------:R-:W-:Y:S02]  /*18a00*/  SHF.R.S32.HI R200, RZ, 0x8, R200 ;  /* 0x00000008ffc87819 */ /* 0x000fe400000114c8 */
[----:B-1----:R-:W-:Y:S01]  /*18a10*/  ISETP.LT.AND P6, PT, R197, UR6, !P0 ;  /* 0x00000006c5007c0c */ /* 0x002fe2000c7c1270 */
[----:B------:R-:W-:Y:S01]  /*18a20*/  VIADD R201, R0, 0x68 ;  /* 0x0000006800c97836 */ /* 0x000fe20000000000 */
[C---:B------:R-:W-:Y:S01]  /*18a30*/  LEA.HI.X.SX32 R197, R198.reuse, R2, 0x1, P1 ;  /* 0x00000002c6c57211 */ /* 0x040fe200008f0eff */
[----:B------:R-:W1:Y:S01]  /*18a40*/  LDCU UR6, c[0x0][0x39c] ;  /* 0x00007380ff0677ac */ /* 0x000e620008000800 */
[----:B0-----:R-:W-:Y:S01]  /*18a50*/  ISETP.LT.AND P1, PT, R199, UR4, !P0 ;  /* 0x00000004c7007c0c */ /* 0x001fe2000c721270 */
[----:B------:R-:W-:-:S02]  /*18a60*/  VIADD R199, R198, UR5 ;  /* 0x00000005c6c77c36 */ /* 0x000fc40008000000 */
[----:B------:R0:W-:Y:S01]  /*18a70*/  @P2 STG.E.U8 desc[UR24][R196.64], R200 ;  /* 0x000000c8c4002986 */ /* 0x0001e2000c101118 */
[----:B------:R-:W-:Y:S01]  /*18a80*/  ISETP.LT.AND P4, PT, R201, UR8, !P0 ;  /* 0x00000008c9007c0c */ /* 0x000fe2000c781270 */
[----:B------:R-:W2:Y:S01]  /*18a90*/  LDCU UR8, c[0x0][0x39c] ;  /* 0x00007380ff0877ac */ /* 0x000ea20008000800 */
[----:B------:R-:W-:Y:S02]  /*18aa0*/  IADD3 R198, P2, PT, R199, R3, RZ ;  /* 0x00000003c7c67210 */ /* 0x000fe40007f5e0ff */
[----:B------:R-:W-:Y:S01]  /*18ab0*/  F2FP.SATFINITE.E5M2.F32.PACK_AB_MERGE_C R202, R155, R154, RZ ;  /* 0x0000009a9bca723e */ /* 0x000fe200048060ff */
[----:B------:R-:W4:Y:S01]  /*18ac0*/  LDCU UR4, c[0x0][0x39c] ;  /* 0x00007380ff0477ac */ /* 0x000f220008000800 */
[C---:B0-----:R-:W-:Y:S01]  /*18ad0*/  VIADD R200, R199.reuse, UR5 ;  /* 0x00000005c7c87c36 */ /* 0x041fe20008000000 */
[----:B------:R-:W-:Y:S02]  /*18ae0*/  LEA.HI.X.SX32 R199, R199, R2, 0x1, P2 ;  /* 0x00000002c7c77211 */ /* 0x000fe400010f0eff */
[----:B------:R-:W-:-:S02]  /*18af0*/  PRMT R203, R202, 0x9910, RZ ;  /* 0x00009910cacb7816 */ /* 0x000fc400000000ff */
[C---:B------:R-:W-:Y:S01]  /*18b00*/  IADD3 R196, P2, PT, R200.reuse, R3, RZ ;  /* 0x00000003c8c47210 */ /* 0x040fe20007f5e0ff */
[----:B------:R0:W-:Y:S03]  /*18b10*/  @P3 STG.E.U8 desc[UR24][R198.64], R202 ;  /* 0x000000cac6003986 */ /* 0x0001e6000c101118 */
[----:B------:R-:W-:Y:S01]  /*18b20*/  LEA.HI.X.SX32 R197, R200, R2, 0x1, P2 ;  /* 0x00000002c8c57211 */ /* 0x000fe200010f0eff */
[----:B------:R-:W-:Y:S01]  /*18b30*/  VIADD R201, R0, 0x6b ;  /* 0x0000006b00c97836 */ /* 0x000fe20000000000 */
[----:B0-----:R-:W-:Y:S01]  /*18b40*/  SHF.R.S32.HI R202, RZ, 0x8, R203 ;  /* 0x00000008ffca7819 */ /* 0x001fe200000114cb */
[----:B------:R-:W-:Y:S02]  /*18b50*/  VIADD R199, R200, UR5 ;  /* 0x00000005c8c77c36 */ /* 0x000fe40008000000 */
[----:B------:R-:W-:Y:S02]  /*18b60*/  VIADD R198, R0, 0x6c ;  /* 0x0000006c00c67836 */ /* 0x000fe40000000000 */
[----:B------:R0:W-:Y:S01]  /*18b70*/  @P5 STG.E.U8 desc[UR24][R196.64], R202 ;  /* 0x000000cac4005986 */ /* 0x0001e2000c101118 */
[----:B---3--:R-:W-:-:S02]  /*18b80*/  F2FP.SATFINITE.E5M2.F32.PACK_AB_MERGE_C R200, R153, R152, RZ ;  /* 0x0000009899c8723e */ /* 0x008fc400048060ff */
[----:B--2---:R-:W-:Y:S01]  /*18b90*/  ISETP.LT.AND P2, PT, R201, UR8, !P0 ;  /* 0x00000008c9007c0c */ /* 0x004fe2000c741270 */
[----:B------:R-:W2:Y:S01]  /*18ba0*/  LDCU UR8, c[0x0][0x39c] ;  /* 0x00007380ff0877ac */ /* 0x000ea20008000800 */
[----:B-1----:R-:W-:Y:S01]  /*18bb0*/  ISETP.LT.AND P3, PT, R198, UR6, !P0 ;  /* 0x00000006c6007c0c */ /* 0x002fe2000c761270 */
[----:B------:R-:W-:Y:S01]  /*18bc0*/  VIADD R198, R0, 0x6d ;  /* 0x0000006d00c67836 */ /* 0x000fe20000000000 */
[----:B------:R-:W-:Y:S01]  /*18bd0*/  PRMT R201, R200, 0x9910, RZ ;  /* 0x00009910c8c97816 */ /* 0x000fe200000000ff */
[----:B------:R-:W1:Y:S01]  /*18be0*/  LDCU UR6, c[0x0][0x39c] ;  /* 0x00007380ff0677ac */ /* 0x000e620008000800 */
[----:B0-----:R-:W-:-:S04]  /*18bf0*/  IADD3 R196, P5, PT, R199, R3, RZ ;  /* 0x00000003c7c47210 */ /* 0x001fc80007fbe0ff */
[CC--:B------:R-:W-:Y:S01]  /*18c00*/  LEA.HI.X.SX32 R197, R199.reuse, R2.reuse, 0x1, P5 ;  /* 0x00000002c7c57211 */ /* 0x0c0fe200028f0eff */
[----:B------:R-:W-:Y:S01]  /*18c10*/  VIADD R199, R199, UR5 ;  /* 0x00000005c7c77c36 */ /* 0x000fe20008000000 */
[----:B----4-:R-:W-:Y:S01]  /*18c20*/  ISETP.LT.AND P5, PT, R198, UR4, !P0 ;  /* 0x00000004c6007c0c */ /* 0x010fe2000c7a1270 */
[----:B------:R-:W0:Y:S02]  /*18c30*/  LDCU UR4, c[0x0][0x39c] ;  /* 0x00007380ff0477ac */ /* 0x000e240008000800 */
[----:B------:R3:W-:Y:S01]  /*18c40*/  @P4 STG.E.U8 desc[UR24][R196.64], R200 ;  /* 0x000000c8c4004986 */ /* 0x0007e2000c101118 */
[C---:B------:R-:W-:Y:S01]  /*18c50*/  IADD3 R198, P4, PT, R199.reuse, R3, RZ ;  /* 0x00000003c7c67210 */ /* 0x040fe20007f9e0ff */
[----:B---3--:R-:W-:Y:S02]  /*18c60*/  IMAD.MOV.U32 R197, RZ, RZ, R201 ;  /* 0x000000ffffc57224 */ /* 0x008fe400078e00c9 */
[C---:B------:R-:W-:Y:S01]  /*18c70*/  VIADD R200, R199.reuse, UR5 ;  /* 0x00000005c7c87c36 */ /* 0x040fe20008000000 */
[----:B------:R-:W-:-:S02]  /*18c80*/  LEA.HI.X.SX32 R199, R199, R2, 0x1, P4 ;  /* 0x00000002c7c77211 */ /* 0x000fc400020f0eff */
[----:B------:R-:W-:Y:S02]  /*18c90*/  SHF.R.S32.HI R197, RZ, 0x8, R197 ;  /* 0x00000008ffc57819 */ /* 0x000fe400000114c5 */
[-C--:B------:R-:W-:Y:S01]  /*18ca0*/  IADD3 R196, P4, PT, R200, R3.reuse, RZ ;  /* 0x00000003c8c47210 */ /* 0x080fe20007f9e0ff */
[----:B------:R-:W-:Y:S01]  /*18cb0*/  VIADD R201, R0, 0x6e ;  /* 0x0000006e00c97836 */ /* 0x000fe20000000000 */
[----:B------:R-:W-:Y:S01]  /*18cc0*/  F2FP.SATFINITE.E5M2.F32.PACK_AB_MERGE_C R202, R151, R150, RZ ;  /* 0x0000009697ca723e */ /* 0x000fe200048060ff */
[----:B------:R3:W-:Y:S02]  /*18cd0*/  @P6 STG.E.U8 desc[UR24][R198.64], R197 ;  /* 0x000000c5c6006986 */ /* 0x0007e4000c101118 */
[C---:B---3--:R-:W-:Y:S01]  /*18ce0*/  LEA.HI.X.SX32 R197, R200.reuse, R2, 0x1, P4 ;  /* 0x00000002c8c57211 */ /* 0x048fe200020f0eff */
[----:B------:R-:W-:Y:S01]  /*18cf0*/  VIADD R199, R200, UR5 ;  /* 0x00000005c8c77c36 */ /* 0x000fe20008000000 */
[----:B-1----:R-:W-:Y:S01]  /*18d00*/  ISETP.LT.AND P4, PT, R201, UR6, !P0 ;  /* 0x00000006c9007c0c */ /* 0x002fe2000c781270 */
[----:B------:R-:W1:Y:S01]  /*18d10*/  LDCU UR6, c[0x0][0x39c] ;  /* 0x00007380ff0677ac */ /* 0x000e620008000800 */
[----:B------:R-:W-:Y:S01]  /*18d20*/  PRMT R201, R202, 0x9910, RZ ;  /* 0x00009910cac97816 */ /* 0x000fe200000000ff */
[----:B------:R3:W-:Y:S01]  /*18d30*/  @P1 STG.E.U8 desc[UR24][R196.64], R202 ;  /* 0x000000cac4001986 */ /* 0x0007e2000c101118 */
[C---:B------:R-:W-:Y:S01]  /*18d40*/  IADD3 R198, P1, PT, R199.reuse, R3, RZ ;  /* 0x00000003c7c67210 */ /* 0x040fe20007f3e0ff */
[----:B------:R-:W-:Y:S01]  /*18d50*/  VIADD R200, R199, UR5 ;  /* 0x00000005c7c87c36 */ /* 0x000fe20008000000 */
[----:B------:R-:W-:-:S02]  /*18d60*/  SHF.R.S32.HI R201, RZ, 0x8, R201 ;  /* 0x00000008ffc97819 */ /* 0x000fc400000114c9 */
[----:B------:R-:W-:Y:S01]  /*18d70*/  LEA.HI.X.SX32 R199, R199, R2, 0x1, P1 ;  /* 0x00000002c7c77211 */ /* 0x000fe200008f0eff */
[C---:B---3--:R-:W-:Y:S02]  /*18d80*/  VIADD R196, R0.reuse, 0x6f ;  /* 0x0000006f00c47836 */ /* 0x048fe40000000000 */
[----:B------:R-:W-:-:S03]  /*18d90*/  VIADD R197, R0, 0x70 ;  /* 0x0000007000c57836 */ /* 0x000fc60000000000 */
[----:B0-----:R-:W-:Y:S01]  /*18da0*/  ISETP.LT.AND P1, PT, R196, UR4, !P0 ;  /* 0x00000004c4007c0c */ /* 0x001fe2000c721270 */
[----:B------:R0:W-:Y:S01]  /*18db0*/  @P2 STG.E.U8 desc[UR24][R198.64], R201 ;  /* 0x000000c9c6002986 */ /* 0x0001e2000c101118 */
[C---:B------:R-:W-:Y:S01]  /*18dc0*/  IADD3 R196, P6, PT, R200.reuse, R3, RZ ;  /* 0x00000003c8c47210 */ /* 0x040fe20007fde0ff */
[----:B------:R-:W3:Y:S01]  /*18dd0*/  LDCU UR4, c[0x0][0x39c] ;  /* 0x00007380ff0477ac */ /* 0x000ee20008000800 */
[----:B------:R-:W-:Y:S02]  /*18de0*/  ISETP.LT.AND P2, PT, R197, UR7, !P0 ;  /* 0x00000007c5007c0c */ /* 0x000fe4000c741270 */
[----:B------:R-:W-:Y:S01]  /*18df0*/  LEA.HI.X.SX32 R197, R200, R2, 0x1, P6 ;  /* 0x00000002c8c57211 */ /* 0x000fe200030f0eff */
[----:B------:R-:W4:Y:S01]  /*18e00*/  LDCU UR7, c[0x0][0x39c] ;  /* 0x00007380ff0777ac */ /* 0x000f220008000800 */
[----:B0-----:R-:W-:Y:S01]  /*18e10*/  VIADD R198, R0, 0x71 ;  /* 0x0000007100c67836 */ /* 0x001fe20000000000 */
[----:B------:R-:W-:Y:S01]  /*18e20*/  F2FP.SATFINITE.E5M2.F32.PACK_AB_MERGE_C R201, R149, R148, RZ ;  /* 0x0000009495c9723e */ /* 0x000fe200048060ff */
[----:B------:R-:W-:-:S03]  /*18e30*/  VIADD R199, R200, UR5 ;  /* 0x00000005c8c77c36 */ /* 0x000fc60008000000 */
[----:B-1----:R-:W-:Y:S01]  /*18e40*/  ISETP.LT.AND P6, PT, R198, UR6, !P0 ;  /* 0x00000006c6007c0c */ /* 0x002fe2000c7c1270 */
[----:B------:R0:W-:Y:S01]  /*18e50*/  @P3 STG.E.U8 desc[UR24][R196.64], R201 ;  /* 0x000000c9c4003986 */ /* 0x0001e2000c101118 */
[CC--:B------:R-:W-:Y:S01]  /*18e60*/  IADD3 R198, P3, PT, R199.reuse, R3.reuse, RZ ;  /* 0x00000003c7c67210 */ /* 0x0c0fe20007f7e0ff */
[----:B------:R-:W-:Y:S01]  /*18e70*/  VIADD R200, R199, UR5 ;  /* 0x00000005c7c87c36 */ /* 0x000fe20008000000 */
[----:B------:R-:W-:Y:S01]  /*18e80*/  PRMT R203, R201, 0x9910, RZ ;  /* 0x00009910c9cb7816 */ /* 0x000fe200000000ff */
[----:B------:R-:W1:Y:S01]  /*18e90*/  LDCU UR6, c[0x0][0x39c] ;  /* 0x00007380ff0677ac */ /* 0x000e620008000800 */
[----:B------:R-:W-:Y:S02]  /*18ea0*/  LEA.HI.X.SX32 R199, R199, R2, 0x1, P3 ;  /* 0x00000002c7c77211 */ /* 0x000fe400018f0eff */
[----:B------:R-:W-:Y:S02]  /*18eb0*/  SHF.R.S32.HI R203, RZ, 0x8, R203 ;  /* 0x00000008ffcb7819 */ /* 0x000fe400000114cb */
[----:B0-----:R-:W-:-:S02]  /*18ec0*/  IADD3 R196, P3, PT, R200, R3, RZ ;  /* 0x00000003c8c47210 */ /* 0x001fc40007f7e0ff */
[----:B------:R-:W-:Y:S02]  /*18ed0*/  F2FP.SATFINITE.E5M2.F32.PACK_AB_MERGE_C R202, R147, R146, RZ ;  /* 0x0000009293ca723e */ /* 0x000fe400048060ff */
[C---:B------:R-:W-:Y:S01]  /*18ee0*/  LEA.HI.X.SX32 R197, R200.reuse, R2, 0x1, P3 ;  /* 0x00000002c8c57211 */ /* 0x040fe200018f0eff */
[----:B------:R0:W-:Y:S04]  /*18ef0*/  @P5 STG.E.U8 desc[UR24][R198.64], R203 ;  /* 0x000000cbc6005986 */ /* 0x0001e8000c101118 */
[----:B------:R5:W-:Y:S01]  /*18f00*/  @P4 STG.E.U8 desc[UR24][R196.64], R202 ;  /* 0x000000cac4004986 */ /* 0x000be2000c101118 */
[----:B0-----:R-:W-:Y:S01]  /*18f10*/  VIADD R198, R200, UR5 ;  /* 0x00000005c8c67c36 */ /* 0x001fe20008000000 */
[----:B------:R-:W-:Y:S01]  /*18f20*/  PRMT R200, R202, 0x9910, RZ ;  /* 0x00009910cac87816 */ /* 0x000fe200000000ff */
[----:B------:R-:W-:-:S02]  /*18f30*/  VIADD R199, R0, 0x74 ;  /* 0x0000007400c77836 */ /* 0x000fc40000000000 */
[----:B-----5:R-:W-:Y:S01]  /*18f40*/  VIADD R197, R0, 0x73 ;  /* 0x0000007300c57836 */ /* 0x020fe20000000000 */
[----:B------:R-:W-:Y:S02]  /*18f50*/  IADD3 R196, P5, PT, R198, R3, RZ ;  /* 0x00000003c6c47210 */ /* 0x000fe40007fbe0ff */
[----:B------:R-:W-:Y:S02]  /*18f60*/  SHF.R.S32.HI R200, RZ, 0x8, R200 ;  /* 0x00000008ffc87819 */ /* 0x000fe400000114c8 */
[----:B-1----:R-:W-:Y:S01]  /*18f70*/  ISETP.LT.AND P4, PT, R197, UR6, !P0 ;  /* 0x00000006c5007c0c */ /* 0x002fe2000c781270 */
[----:B------:R-:W-:Y:S01]  /*18f80*/  VIADD R201, R0, 0x72 ;  /* 0x0000007200c97836 */ /* 0x000fe20000000000 */
[C---:B------:R-:W-:Y:S01]  /*18f90*/  LEA.HI.X.SX32 R197, R198.reuse, R2, 0x1, P5 ;  /* 0x00000002c6c57211 */ /* 0x040fe200028f0eff */
[----:B------:R-:W0:Y:S01]  /*18fa0*/  LDCU UR6, c[0x0][0x39c] ;  /* 0x00007380ff0677ac */ /* 0x000e220008000800 */
[----:B----4-:R-:W-:Y:S01]  /*18fb0*/  ISETP.LT.AND P5, PT, R199, UR7, !P0 ;  /* 0x00000007c7007c0c */ /* 0x010fe2000c7a1270 */
[----:B------:R-:W-:-:S02]  /*18fc0*/  VIADD R199, R198, UR5 ;  /* 0x00000005c6c77c36 */ /* 0x000fc40008000000 */
[----:B------:R1:W-:Y:S01]  /*18fd0*/  @P1 STG.E.U8 desc[UR24][R196.64], R200 ;  /* 0x000000c8c4001986 */ /* 0x0003e2000c101118 */
[----:B---3--:R-:W-:Y:S01]  /*18fe0*/  ISETP.LT.AND P3, PT, R201, UR4, !P0 ;  /* 0x00000004c9007c0c */ /* 0x008fe2000c761270 */
[----:B------:R-:W3:Y:S01]  /*18ff0*/  LDCU UR4, c[0x0][0x39c] ;  /* 0x00007380ff0477ac */ /* 0x000ee20008000800 */
[----:B------:R-:W-:Y:S02]  /*19000*/  IADD3 R198, P1, PT, R199, R3, RZ ;  /* 0x00000003c7c67210 */ /* 0x000fe40007f3e0ff */
[----:B------:R-:W-:Y:S01]  /*19010*/  F2FP.SATFINITE.E5M2.F32.PACK_AB_MERGE_C R202, R145, R144, RZ ;  /* 0x0000009091ca723e */ /* 0x000fe200048060ff */
[----:B------:R-:W4:Y:S01]  /*19020*/  LDCU UR7, c[0x0][0x39c] ;  /* 0x00007380ff0777ac */ /* 0x000f220008000800 */
[C---:B-1----:R-:W-:Y:S01]  /*19030*/  VIADD R200, R199.reuse, UR5 ;  /* 0x00000005c7c87c36 */ /* 0x042fe20008000000 */
[----:B------:R-:W-:Y:S02]  /*19040*/  LEA.HI.X.SX32 R199, R199, R2, 0x1, P1 ;  /* 0x00000002c7c77211 */ /* 0x000fe400008f0eff */
[----:B------:R-:W-:-:S02]  /*19050*/  PRMT R203, R202, 0x9910, RZ ;  /* 0x00009910cacb7816 */ /* 0x000fc400000000ff */
[CC--:B------:R-:W-:Y:S01]  /*19060*/  IADD3 R196, P1, PT, R200.reuse, R3.reuse, RZ ;  /* 0x00000003c8c47210 */ /* 0x0c0fe20007f3e0ff */
[----:B------:R1:W-:Y:S03]  /*19070*/  @P2 STG.E.U8 desc[UR24][R198.64], R202 ;  /* 0x000000cac6002986 */ /* 0x0003e6000c101118 */
[----:B------:R-:W-:Y:S01]  /*19080*/  LEA.HI.X.SX32 R197, R200, R2, 0x1, P1 ;  /* 0x00000002c8c57211 */ /* 0x000fe200008f0eff */
[----:B------:R-:W-:Y:S01]  /*19090*/  VIADD R201, R0, 0x75 ;  /* 0x0000007500c97836 */ /* 0x000fe20000000000 */
[----:B-1----:R-:W-:Y:S01]  /*190a0*/  SHF.R.S32.HI R202, RZ, 0x8, R203 ;  /* 0x00000008ffca7819 */ /* 0x002fe200000114cb */
[----:B------:R-:W-:Y:S02]  /*190b0*/  VIADD R199, R200, UR5 ;  /* 0x00000005c8c77c36 */ /* 0x000fe40008000000 */
[----:B------:R-:W-:Y:S02]  /*190c0*/  VIADD R198, R0, 0x76 ;  /* 0x0000007600c67836 */ /* 0x000fe40000000000 */
[----:B------:R1:W-:Y:S01]  /*190d0*/  @P6 STG.E.U8 desc[UR24][R196.64], R202 ;  /* 0x000000cac4006986 */ /* 0x0003e2000c101118 */
[----:B---3--:R-:W-:Y:S01]  /*190e0*/  ISETP.LT.AND P1, PT, R201, UR4, !P0 ;  /* 0x00000004c9007c0c */ /* 0x008fe2000c721270 */
[----:B------:R-:W3:Y:S01]  /*190f0*/  LDCU UR4, c[0x0][0x39c] ;  /* 0x00007380ff0477ac */ /* 0x000ee20008000800 */
[----:B0-----:R-:W-:Y:S01]  /*19100*/  ISETP.LT.AND P6, PT, R198, UR6, !P0 ;  /* 0x00000006c6007c0c */ /* 0x001fe2000c7c1270 */
[----:B------:R-:W-:Y:S01]  /*19110*/  VIADD R198, R0, 0x77 ;  /* 0x0000007700c67836 */ /* 0x000fe20000000000 */
[----:B------:R-:W-:Y:S01]  /*19120*/  F2FP.SATFINITE.E5M2.F32.PACK_AB_MERGE_C R200, R143, R142, RZ ;  /* 0x0000008e8fc8723e */ /* 0x000fe200048060ff */
[----:B------:R-:W0:Y:S01]  /*19130*/  LDCU UR6, c[0x0][0x39c] ;  /* 0x00007380ff0677ac */ /* 0x000e220008000800 */
[----:B-1----:R-:W-:-:S04]  /*19140*/  IADD3 R196, P2, PT, R199, R3, RZ ;  /* 0x00000003c7c47210 */ /* 0x002fc80007f5e0ff */
[C---:B------:R-:W-:Y:S01]  /*19150*/  LEA.HI.X.SX32 R197, R199.reuse, R2, 0x1, P2 ;  /* 0x00000002c7c57211 */ /* 0x040fe200010f0eff */
[----:B------:R-:W-:Y:S01]  /*19160*/  VIADD R199, R199, UR5 ;  /* 0x00000005c7c77c36 */ /* 0x000fe20008000000 */
[----:B----4-:R-:W-:Y:S02]  /*19170*/  ISETP.LT.AND P2, PT, R198, UR7, !P0 ;  /* 0x00000007c6007c0c */ /* 0x010fe4000c741270 */
[----:B------:R-:W-:Y:S01]  /*19180*/  F2FP.SATFINITE.E5M2.F32.PACK_AB_MERGE_C R202, R141, R140, RZ ;  /* 0x0000008c8dca723e */ /* 0x000fe200048060ff */
[----:B------:R1:W-:Y:S01]  /*19190*/  @P3 STG.E.U8 desc[UR24][R196.64], R200 ;  /* 0x000000c8c4003986 */ /* 0x0003e2000c101118 */
[----:B------:R-:W-:Y:S01]  /*191a0*/  PRMT R203, R200, 0x9910, RZ ;  /* 0x00009910c8cb7816 */ /* 0x000fe200000000ff */
[----:B------:R-:W-:Y:S01]  /*191b0*/  VIADD R201, R0, 0x78 ;  /* 0x0000007800c97836 */ /* 0x000fe20000000000 */
[C---:B------:R-:W-:Y:S01]  /*191c0*/  IADD3 R198, P3, PT, R199.reuse, R3, RZ ;  /* 0x00000003c7c67210 */ /* 0x040fe20007f7e0ff */
[----:B------:R-:W4:Y:S01]  /*191d0*/  LDCU UR7, c[0x0][0x39c] ;  /* 0x00007380ff0777ac */ /* 0x000f220008000800 */
[----:B------:R-:W-:Y:S01]  /*191e0*/  SHF.R.S32.HI R203, RZ, 0x8, R203 ;  /* 0x00000008ffcb7819 */ /* 0x000fe200000114cb */
[C---:B-1----:R-:W-:Y:S01]  /*191f0*/  VIADD R200, R199.reuse, UR5 ;  /* 0x00000005c7c87c36 */ /* 0x042fe20008000000 */
[----:B------:R-:W-:-:S04]  /*19200*/  LEA.HI.X.SX32 R199, R199, R2, 0x1, P3 ;  /* 0x00000002c7c77211 */ /* 0x000fc800018f0eff */
[C---:B------:R-:W-:Y:S01]  /*19210*/  IADD3 R196, P3, PT, R200.reuse, R3, RZ ;  /* 0x00000003c8c47210 */ /* 0x040fe20007f7e0ff */
[----:B------:R1:W-:Y:S03]  /*19220*/  @P4 STG.E.U8 desc[UR24][R198.64], R203 ;  /* 0x000000cbc6004986 */ /* 0x0003e6000c101118 */
[----:B------:R-:W-:Y:S02]  /*19230*/  LEA.HI.X.SX32 R197, R200, R2, 0x1, P3 ;  /* 0x00000002c8c57211 */ /* 0x000fe400018f0eff */
[----:B---3--:R-:W-:Y:S01]  /*19240*/  ISETP.LT.AND P3, PT, R201, UR4, !P0 ;  /* 0x00000004c9007c0c */ /* 0x008fe2000c761270 */
[----:B------:R-:W3:Y:S01]  /*19250*/  LDCU UR4, c[0x0][0x39c] ;  /* 0x00007380ff0477ac */ /* 0x000ee20008000800 */
[----:B-1----:R-:W-:Y:S01]  /*19260*/  PRMT R198, R202, 0x9910, RZ ;  /* 0x00009910cac67816 */ /* 0x002fe200000000ff */
[----:B------:R-:W-:Y:S01]  /*19270*/  VIADD R199, R200, UR5 ;  /* 0x00000005c8c77c36 */ /* 0x000fe20008000000 */
[----:B------:R1:W-:Y:S03]  /*19280*/  @P5 STG.E.U8 desc[UR24][R196.64], R202 ;  /* 0x000000cac4005986 */ /* 0x0003e6000c101118 */
[----:B------:R-:W-:-:S02]  /*19290*/  IMAD.MOV.U32 R200, RZ, RZ, R198 ;  /* 0x000000ffffc87224 */ /* 0x000fc400078e00c6 */
[----:B------:R-:W-:-:S03]  /*192a0*/  VIADD R198, R0, 0x79 ;  /* 0x0000007900c67836 */ /* 0x000fc60000000000 */
[----:B------:R-:W-:Y:S02]  /*192b0*/  SHF.R.S32.HI R200, RZ, 0x8, R200 ;  /* 0x00000008ffc87819 */ /* 0x000fe400000114c8 */
[----:B-1----:R-:W-:-:S04]  /*192c0*/  IADD3 R196, P4, PT, R199, R3, RZ ;  /* 0x00000003c7c47210 */ /* 0x002fc80007f9e0ff */
[C---:B------:R-:W-:Y:S01]  /*192d0*/  LEA.HI.X.SX32 R197, R199.reuse, R2, 0x1, P4 ;  /* 0x00000002c7c57211 */ /* 0x040fe200020f0eff */
[----:B------:R-:W-:Y:S01]  /*192e0*/  VIADD R199, R199, UR5 ;  /* 0x00000005c7c77c36 */ /* 0x000fe20008000000 */
[----:B0-----:R-:W-:Y:S01]  /*192f0*/  ISETP.LT.AND P4, PT, R198, UR6, !P0 ;  /* 0x00000006c6007c0c */ /* 0x001fe2000c781270 */
[----:B------:R-:W0:Y:S02]  /*19300*/  LDCU UR6, c[0x0][0x39c] ;  /* 0x00007380ff0677ac */ /* 0x000e240008000800 */
[----:B------:R1:W-:Y:S01]  /*19310*/  @P1 STG.E.U8 desc[UR24][R196.64], R200 ;  /* 0x000000c8c4001986 */ /* 0x0003e2000c101118 */
[----:B------:R-:W-:Y:S02]  /*19320*/  IADD3 R198, P1, PT, R199, R3, RZ ;  /* 0x00000003c7c67210 */ /* 0x000fe40007f3e0ff */
[----:B------:R-:W-:Y:S01]  /*19330*/  F2FP.SATFINITE.E5M2.F32.PACK_AB_MERGE_C R201, R139, R138, RZ ;  /* 0x0000008a8bc9723e */ /* 0x000fe200048060ff */
[C---:B-1----:R-:W-:Y:S02]  /*19340*/  VIADD R196, R0.reuse, 0x7a ;  /* 0x0000007a00c47836 */ /* 0x042fe40000000000 */
[C---:B------:R-:W-:Y:S01]  /*19350*/  VIADD R200, R199.reuse, UR5 ;  /* 0x00000005c7c87c36 */ /* 0x040fe20008000000 */
[----:B------:R-:W-:Y:S01]  /*19360*/  LEA.HI.X.SX32 R199, R199, R2, 0x1, P1 ;  /* 0x00000002c7c77211 */ /* 0x000fe200008f0eff */
[----:B------:R-:W-:Y:S01]  /*19370*/  VIADD R197, R0, 0x7b ;  /* 0x0000007b00c57836 */ /* 0x000fe20000000000 */
[----:B---3--:R-:W-:Y:S01]  /*19380*/  ISETP.LT.AND P1, PT, R196, UR4, !P0 ;  /* 0x00000004c4007c0c */ /* 0x008fe2000c721270 */
[----:B------:R-:W1:Y:S01]  /*19390*/  LDCU UR4, c[0x0][0x39c] ;  /* 0x00007380ff0477ac */ /* 0x000e620008000800 */
[----:B------:R-:W-:-:S02]  /*193a0*/  PRMT R202, R201, 0x9910, RZ ;  /* 0x00009910c9ca7816 */ /* 0x000fc400000000ff */
[CC--:B------:R-:W-:Y:S01]  /*193b0*/  IADD3 R196, P5, PT, R200.reuse, R3.reuse, RZ ;  /* 0x00000003c8c47210 */ /* 0x0c0fe20007fbe0ff */
[----:B------:R3:W-:Y:S01]  /*193c0*/  @P6 STG.E.U8 desc[UR24][R198.64], R201 ;  /* 0x000000c9c6006986 */ /* 0x0007e2000c101118 */
[----:B----4-:R-:W-:Y:S01]  /*193d0*/  ISETP.LT.AND P6, PT, R197, UR7, !P0 ;  /* 0x00000007c5007c0c */ /* 0x010fe2000c7c1270 */
[----:B------:R-:W4:Y:S01]  /*193e0*/  LDCU UR7, c[0x0][0x39c] ;  /* 0x00007380ff0777ac */ /* 0x000f220008000800 */
[C---:B------:R-:W-:Y:S02]  /*193f0*/  LEA.HI.X.SX32 R197, R200.reuse, R2, 0x1, P5 ;  /* 0x00000002c8c57211 */ /* 0x040fe400028f0eff */
[----:B---3--:R-:W-:Y:S01]  /*19400*/  SHF.R.S32.HI R201, RZ, 0x8, R202 ;  /* 0x00000008ffc97819 */ /* 0x008fe200000114ca */
[----:B------:R-:W-:Y:S02]  /*19410*/  VIADD R199, R200, UR5 ;  /* 0x00000005c8c77c36 */ /* 0x000fe40008000000 */
[----:B------:R-:W-:Y:S02]  /*19420*/  VIADD R198, R0, 0x7c ;  /* 0x0000007c00c67836 */ /* 0x000fe40000000000 */
[----:B------:R3:W-:Y:S03]  /*19430*/  @P2 STG.E.U8 desc[UR24][R196.64], R201 ;  /* 0x000000c9c4002986 */ /* 0x0007e6000c101118 */
[----:B0-----:R-:W-:Y:S01]  /*19440*/  ISETP.LT.AND P2, PT, R198, UR6, !P0 ;  /* 0x00000006c6007c0c */ /* 0x001fe2000c741270 */
[----:B------:R-:W-:Y:S01]  /*19450*/  VIADD R200, R0, 0x7d ;  /* 0x0000007d00c87836 */ /* 0x000fe20000000000 */
[----:B------:R-:W-:Y:S01]  /*19460*/  F2FP.SATFINITE.E5M2.F32.PACK_AB_MERGE_C R198, R137, R136, RZ ;  /* 0x0000008889c6723e */ /* 0x000fe200048060ff */
[----:B------:R-:W0:Y:S01]  /*19470*/  LDCU UR6, c[0x0][0x39c] ;  /* 0x00007380ff0677ac */ /* 0x000e220008000800 */
[----:B---3--:R-:W-:-:S04]  /*19480*/  IADD3 R196, P5, PT, R199, R3, RZ ;  /* 0x00000003c7c47210 */ /* 0x008fc80007fbe0ff */
[C---:B------:R-:W-:Y:S01]  /*19490*/  LEA.HI.X.SX32 R197, R199.reuse, R2, 0x1, P5 ;  /* 0x00000002c7c57211 */ /* 0x040fe200028f0eff */
[----:B------:R-:W-:Y:S01]  /*194a0*/  VIADD R199, R199, UR5 ;  /* 0x00000005c7c77c36 */ /* 0x000fe20008000000 */
[----:B------:R-:W-:-:S03]  /*194b0*/  PRMT R202, R198, 0x9910, RZ ;  /* 0x00009910c6ca7816 */ /* 0x000fc600000000ff */
[----:B------:R3:W-:Y:S01]  /*194c0*/  @P3 STG.E.U8 desc[UR24][R196.64], R198 ;  /* 0x000000c6c4003986 */ /* 0x0007e2000c101118 */
[----:B-1----:R-:W-:Y:S01]  /*194d0*/  ISETP.LT.AND P3, PT, R200, UR4, !P0 ;  /* 0x00000004c8007c0c */ /* 0x002fe2000c761270 */
[C---:B------:R-:W-:Y:S01]  /*194e0*/  VIADD R200, R199.reuse, UR5 ;  /* 0x00000005c7c87c36 */ /* 0x040fe20008000000 */
[----:B------:R-:W-:Y:S01]  /*194f0*/  SHF.R.S32.HI R202, RZ, 0x8, R202 ;  /* 0x00000008ffca7819 */ /* 0x000fe200000114ca */
[----:B------:R-:W1:Y:S01]  /*19500*/  LDCU UR4, c[0x0][0x39c] ;  /* 0x00007380ff0477ac */ /* 0x000e620008000800 */
[----:B---3--:R-:W-:-:S04]  /*19510*/  IADD3 R198, P5, PT, R199, R3, RZ ;  /* 0x00000003c7c67210 */ /* 0x008fc80007fbe0ff */
[----:B------:R-:W-:-:S05]  /*19520*/  LEA.HI.X.SX32 R199, R199, R2, 0x1, P5 ;  /* 0x00000002c7c77211 */ /* 0x000fca00028f0eff */
[----:B------:R3:W-:Y:S02]  /*19530*/  @P4 STG.E.U8 desc[UR24][R198.64], R202 ;  /* 0x000000cac6004986 */ /* 0x0007e4000c101118 */
[----:B---3--:R-:W-:Y:S02]  /*19540*/  F2FP.SATFINITE.E5M2.F32.PACK_AB_MERGE_C R202, R133, R132, RZ ;  /* 0x0000008485ca723e */ /* 0x008fe400048060ff */
[----:B------:R-:W3:Y:S04]  /*19550*/  LDL.LU R132, [R1+0x3c8] ;  /* 0x0003c80001847983 */ /* 0x000ee80000300800 */
[----:B------:R-:W3:Y:S04]  /*19560*/  LDL.LU R133, [R1+0x3cc] ;  /* 0x0003cc0001857983 */ /* 0x000ee80000300800 */
[----:B------:R-:W5:Y:S04]  /*19570*/  LDL.LU R180, [R1+0x200] ;  /* 0x0002000001b47983 */ /* 0x000f680000300800 */
[----:B------:R-:W5:Y:S04]  /*19580*/  LDL.LU R181, [R1+0x204] ;  /* 0x0002040001b57983 */ /* 0x000f680000300800 */
        /* <DEDUP_REMOVED lines=14> */
[----:B------:R-:W-:Y:S01]  /*19670*/  VIADD R197, R0, 0x7e ;  /* 0x0000007e00c57836 */ /* 0x000fe20000000000 */
[----:B------:R-:W-:-:S02]  /*19680*/  IADD3 R196, P5, PT, R200, R3, RZ ;  /* 0x00000003c8c47210 */ /* 0x000fc40007fbe0ff */
[----:B------:R-:W-:Y:S01]  /*19690*/  F2FP.SATFINITE.E5M2.F32.PACK_AB_MERGE_C R198, R135, R134, RZ ;  /* 0x0000008687c6723e */ /* 0x000fe200048060ff */
[----:B------:R-:W-:Y:S01]  /*196a0*/  VIADD R199, R200, UR5 ;  /* 0x00000005c8c77c36 */ /* 0x000fe20008000000 */
[----:B----4-:R-:W-:Y:S01]  /*196b0*/  ISETP.LT.AND P4, PT, R197, UR7, !P0 ;  /* 0x00000007c5007c0c */ /* 0x010fe2000c781270 */
[----:B------:R-:W-:Y:S01]  /*196c0*/  VIADD R201, R0, 0x7f ;  /* 0x0000007f00c97836 */ /* 0x000fe20000000000 */
[-C--:B------:R-:W-:Y:S01]  /*196d0*/  LEA.HI.X.SX32 R197, R200, R2.reuse, 0x1, P5 ;  /* 0x00000002c8c57211 */ /* 0x080fe200028f0eff */
[----:B------:R-:W4:Y:S01]  /*196e0*/  LDCU UR7, c[0x0][0x39c] ;  /* 0x00007380ff0777ac */ /* 0x000f220008000800 */
[----:B------:R-:W-:Y:S01]  /*196f0*/  PRMT R200, R198, 0x9910, RZ ;  /* 0x00009910c6c87816 */ /* 0x000fe200000000ff */
[----:B------:R-:W2:Y:S04]  /*19700*/  LDL.LU R164, [R1+0x248] ;  /* 0x0002480001a47983 */ /* 0x000ea80000300800 */
[----:B------:R1:W-:Y:S01]  /*19710*/  @P1 STG.E.U8 desc[UR24][R196.64], R198 ;  /* 0x000000c6c4001986 */ /* 0x0003e2000c101118 */
[----:B0-----:R-:W-:Y:S01]  /*19720*/  ISETP.LT.AND P5, PT, R201, UR6, !P0 ;  /* 0x00000006c9007c0c */ /* 0x001fe2000c7a1270 */
[----:B------:R-:W0:Y:S01]  /*19730*/  LDCU UR6, c[0x0][0x39c] ;  /* 0x00007380ff0677ac */ /* 0x000e220008000800 */
[----:B------:R-:W-:Y:S01]  /*19740*/  VIADD R201, R0, 0x80 ;  /* 0x0000008000c97836 */ /* 0x000fe20000000000 */
[----:B------:R-:W2:Y:S04]  /*19750*/  LDL.LU R165, [R1+0x24c] ;  /* 0x00024c0001a57983 */ /* 0x000ea80000300800 */
[----:B------:R-:W2:Y:S01]  /*19760*/  LDL.LU R162, [R1+0x258] ;  /* 0x0002580001a27983 */ /* 0x000ea20000300800 */
[----:B-1----:R-:W-:Y:S01]  /*19770*/  IMAD.MOV.U32 R197, RZ, RZ, R200 ;  /* 0x000000ffffc57224 */ /* 0x002fe200078e00c8 */
[C---:B------:R-:W-:Y:S01]  /*19780*/  IADD3 R198, P1, PT, R199.reuse, R3, RZ ;  /* 0x00000003c7c67210 */ /* 0x040fe20007f3e0ff */
[C---:B------:R-:W-:Y:S01]  /*19790*/  VIADD R200, R199.reuse, UR5 ;  /* 0x00000005c7c87c36 */ /* 0x040fe20008000000 */
[----:B------:R-:W2:Y:S02]  /*197a0*/  LDL.LU R163, [R1+0x25c] ;  /* 0x00025c0001a37983 */ /* 0x000ea40000300800 */
[----:B------:R-:W-:-:S02]  /*197b0*/  LEA.HI.X.SX32 R199, R199, R2, 0x1, P1 ;  /* 0x00000002c7c77211 */ /* 0x000fc400008f0eff */
[----:B------:R-:W-:Y:S01]  /*197c0*/  SHF.R.S32.HI R197, RZ, 0x8, R197 ;  /* 0x00000008ffc57819 */ /* 0x000fe200000114c5 */
[----:B------:R-:W2:Y:S01]  /*197d0*/  LDL.LU R160, [R1+0x268] ;  /* 0x0002680001a07983 */ /* 0x000ea20000300800 */
[----:B------:R-:W-:-:S03]  /*197e0*/  IADD3 R196, P1, PT, R200, R3, RZ ;  /* 0x00000003c8c47210 */ /* 0x000fc60007f3e0ff */
[----:B------:R1:W-:Y:S04]  /*197f0*/  @P6 STG.E.U8 desc[UR24][R198.64], R197 ;  /* 0x000000c5c6006986 */ /* 0x0003e8000c101118 */
[----:B------:R-:W2:Y:S04]  /*19800*/  LDL.LU R161, [R1+0x26c] ;  /* 0x00026c0001a17983 */ /* 0x000ea80000300800 */
[----:B------:R-:W2:Y:S01]  /*19810*/  LDL.LU R158, [R1+0x278] ;  /* 0x00027800019e7983 */ /* 0x000ea20000300800 */
[CC--:B-1----:R-:W-:Y:S01]  /*19820*/  LEA.HI.X.SX32 R197, R200.reuse, R2.reuse, 0x1, P1 ;  /* 0x00000002c8c57211 */ /* 0x0c2fe200008f0eff */
[----:B------:R-:W-:Y:S01]  /*19830*/  VIADD R199, R200, UR5 ;  /* 0x00000005c8c77c36 */ /* 0x000fe20008000000 */
[----:B------:R-:W-:Y:S01]  /*19840*/  ISETP.LT.AND P1, PT, R201, UR4, !P0 ;  /* 0x00000004c9007c0c */ /* 0x000fe2000c721270 */
[----:B------:R-:W1:Y:S01]  /*19850*/  LDCU UR4, c[0x0][0x39c] ;  /* 0x00007380ff0477ac */ /* 0x000e620008000800 */
[----:B------:R-:W-:Y:S01]  /*19860*/  PRMT R201, R202, 0x9910, RZ ;  /* 0x00009910cac97816 */ /* 0x000fe200000000ff */
[----:B------:R0:W-:Y:S01]  /*19870*/  @P2 STG.E.U8 desc[UR24][R196.64], R202 ;  /* 0x000000cac4002986 */ /* 0x0001e2000c101118 */
[C---:B------:R-:W-:Y:S01]  /*19880*/  IADD3 R198, P2, PT, R199.reuse, R3, RZ ;  /* 0x00000003c7c67210 */ /* 0x040fe20007f5e0ff */
[C---:B------:R-:W-:Y:S01]  /*19890*/  VIADD R200, R199.reuse, UR5 ;  /* 0x00000005c7c87c36 */ /* 0x040fe20008000000 */
[----:B------:R-:W-:Y:S01]  /*198a0*/  SHF.R.S32.HI R201, RZ, 0x8, R201 ;  /* 0x00000008ffc97819 */ /* 0x000fe200000114c9 */
[----:B------:R-:W2:Y:S01]  /*198b0*/  LDL.LU R159, [R1+0x27c] ;  /* 0x00027c00019f7983 */ /* 0x000ea20000300800 */
[----:B------:R-:W-:-:S03]  /*198c0*/  LEA.HI.X.SX32 R199, R199, R2, 0x1, P2 ;  /* 0x00000002c7c77211 */ /* 0x000fc600010f0eff */
[----:B------:R-:W2:Y:S01]  /*198d0*/  LDL.LU R156, [R1+0x288] ;  /* 0x00028800019c7983 */ /* 0x000ea20000300800 */
[C---:B0-----:R-:W-:Y:S02]  /*198e0*/  VIADD R196, R0.reuse, 0x81 ;  /* 0x0000008100c47836 */ /* 0x041fe40000000000 */
[----:B------:R-:W-:Y:S01]  /*198f0*/  VIADD R197, R0, 0x82 ;  /* 0x0000008200c57836 */ /* 0x000fe20000000000 */
[----:B------:R0:W-:Y:S02]  /*19900*/  @P3 STG.E.U8 desc[UR24][R198.64], R201 ;  /* 0x000000c9c6003986 */ /* 0x0001e4000c101118 */
[----:B------:R-:W-:Y:S01]  /*19910*/  ISETP.LT.AND P2, PT, R196, UR6, !P0 ;  /* 0x00000006c4007c0c */ /* 0x000fe2000c741270 */
[----:B------:R-:W3:Y:S01]  /*19920*/  LDCU UR6, c[0x0][0x39c] ;  /* 0x00007380ff0677ac */ /* 0x000ee20008000800 */
[C---:B------:R-:W-:Y:S01]  /*19930*/  IADD3 R196, P6, PT, R200.reuse, R3, RZ ;  /* 0x00000003c8c47210 */ /* 0x040fe20007fde0ff */
[----:B------:R-:W2:Y:S01]  /*19940*/  LDL.LU R157, [R1+0x28c] ;  /* 0x00028c00019d7983 */ /* 0x000ea20000300800 */
[----:B----4-:R-:W-:Y:S01]  /*19950*/  ISETP.LT.AND P3, PT, R197, UR7, !P0 ;  /* 0x00000007c5007c0c */ /* 0x010fe2000c761270 */
[----:B------:R-:W4:Y:S01]  /*19960*/  LDCU UR7, c[0x0][0x39c] ;  /* 0x00007380ff0777ac */ /* 0x000f220008000800 */
[----:B------:R-:W-:Y:S01]  /*19970*/  LEA.HI.X.SX32 R197, R200, R2, 0x1, P6 ;  /* 0x00000002c8c57211 */ /* 0x000fe200030f0eff */
[----:B------:R-:W2:Y:S01]  /*19980*/  LDL.LU R154, [R1+0x298] ;  /* 0x00029800019a7983 */ /* 0x000ea20000300800 */
[----:B0-----:R-:W-:-:S03]  /*19990*/  VIADD R198, R0, 0x83 ;  /* 0x0000008300c67836 */ /* 0x001fc60000000000 */
[----:B------:R-:W2:Y:S01]  /*199a0*/  LDL.LU R155, [R1+0x29c] ;  /* 0x00029c00019b7983 */ /* 0x000ea20000300800 */
[----:B------:R-:W-:Y:S01]  /*199b0*/  VIADD R199, R200, UR5 ;  /* 0x00000005c8c77c36 */ /* 0x000fe20008000000 */
[----:B-1----:R-:W-:-:S03]  /*199c0*/  ISETP.LT.AND P6, PT, R198, UR4, !P0 ;  /* 0x00000004c6007c0c */ /* 0x002fc6000c7c1270 */
[----:B------:R-:W-:Y:S01]  /*199d0*/  VIADD R200, R199, UR5 ;  /* 0x00000005c7c87c36 */ /* 0x000fe20008000000 */
[----:B------:R-:W0:Y:S01]  /*199e0*/  LDCU UR4, c[0x0][0x39c] ;  /* 0x00007380ff0477ac */ /* 0x000e220008000800 */
        /* <DEDUP_REMOVED lines=20> */
[----:B---3--:R-:W-:-:S03]  /*19b30*/  F2FP.SATFINITE.E5M2.F32.PACK_AB_MERGE_C R201, R133, R132, RZ ;  /* 0x0000008485c9723e */ /* 0x008fc600048060ff */
[----:B------:R-:W3:Y:S04]  /*19b40*/  LDL.LU R132, [R1+0x2f0] ;  /* 0x0002f00001847983 */ /* 0x000ee80000300800 */
[----:B------:R1:W-:Y:S01]  /*19b50*/  @P4 STG.E.U8 desc[UR24][R196.64], R201 ;  /* 0x000000c9c4004986 */ /* 0x0003e2000c101118 */
[----:B------:R-:W-:Y:S02]  /*19b60*/  IADD3 R198, P4, PT, R199, R3, RZ ;  /* 0x00000003c7c67210 */ /* 0x000fe40007f9e0ff */
[----:B------:R-:W-:Y:S01]  /*19b70*/  PRMT R203, R201, 0x9910, RZ ;  /* 0x00009910c9cb7816 */ /* 0x000fe200000000ff */
[----:B------:R-:W3:Y:S01]  /*19b80*/  LDL.LU R133, [R1+0x2f4] ;  /* 0x0002f40001857983 */ /* 0x000ee20000300800 */
[----:B------:R-:W-:Y:S02]  /*19b90*/  LEA.HI.X.SX32 R199, R199, R2, 0x1, P4 ;  /* 0x00000002c7c77211 */ /* 0x000fe400020f0eff */
[----:B------:R-:W-:-:S02]  /*19ba0*/  SHF.R.S32.HI R203, RZ, 0x8, R203 ;  /* 0x00000008ffcb7819 */ /* 0x000fc400000114cb */
[C---:B-1----:R-:W-:Y:S02]  /*19bb0*/  IADD3 R196, P4, PT, R200.reuse, R3, RZ ;  /* 0x00000003c8c47210 */ /* 0x042fe40007f9e0ff */
[----:B-----5:R-:W-:Y:S02]  /*19bc0*/  F2FP.SATFINITE.E5M2.F32.PACK_AB_MERGE_C R202, R181, R180, RZ ;  /* 0x000000b4b5ca723e */ /* 0x020fe400048060ff */
[C---:B------:R-:W-:Y:S01]  /*19bd0*/  LEA.HI.X.SX32 R197, R200.reuse, R2, 0x1, P4 ;  /* 0x00000002c8c57211 */ /* 0x040fe200020f0eff */
[----:B------:R1:W-:Y:S04]  /*19be0*/  @P5 STG.E.U8 desc[UR24][R198.64], R203 ;  /* 0x000000cbc6005986 */ /* 0x0003e8000c101118 */
[----:B------:R5:W-:Y:S01]  /*19bf0*/  @P1 STG.E.U8 desc[UR24][R196.64], R202 ;  /* 0x000000cac4001986 */ /* 0x000be2000c101118 */
[----:B-1----:R-:W-:Y:S01]  /*19c00*/  VIADD R198, R200, UR5 ;  /* 0x00000005c8c67c36 */ /* 0x002fe20008000000 */
[----:B------:R-:W-:Y:S01]  /*19c10*/  PRMT R200, R202, 0x9910, RZ ;  /* 0x00009910cac87816 */ /* 0x000fe200000000ff */
[----:B------:R-:W-:-:S02]  /*19c20*/  VIADD R199, R0, 0x86 ;  /* 0x0000008600c77836 */ /* 0x000fc40000000000 */
[----:B-----5:R-:W-:Y:S01]  /*19c30*/  VIADD R197, R0, 0x85 ;  /* 0x0000008500c57836 */ /* 0x020fe20000000000 */
[----:B------:R-:W-:Y:S02]  /*19c40*/  IADD3 R196, P1, PT, R198, R3, RZ ;  /* 0x00000003c6c47210 */ /* 0x000fe40007f3e0ff */
[----:B------:R-:W-:Y:S02]  /*19c50*/  SHF.R.S32.HI R200, RZ, 0x8, R200 ;  /* 0x00000008ffc87819 */ /* 0x000fe400000114c8 */
[----:B------:R-:W-:Y:S01]  /*19c60*/  ISETP.LT.AND P5, PT, R197, UR6, !P0 ;  /* 0x00000006c5007c0c */ /* 0x000fe2000c7a1270 */
[----:B------:R-:W-:Y:S01]  /*19c70*/  VIADD R201, R0, 0x84 ;  /* 0x0000008400c97836 */ /* 0x000fe20000000000 */
[C---:B------:R-:W-:Y:S01]  /*19c80*/  LEA.HI.X.SX32 R197, R198.reuse, R2, 0x1, P1 ;  /* 0x00000002c6c57211 */ /* 0x040fe200008f0eff */
[----:B------:R-:W1:Y:S01]  /*19c90*/  LDCU UR6, c[0x0][0x39c] ;  /* 0x00007380ff0677ac */ /* 0x000e620008000800 */
[----:B----4-:R-:W-:Y:S01]  /*19ca0*/  ISETP.LT.AND P1, PT, R199, UR7, !P0 ;  /* 0x00000007c7007c0c */ /* 0x010fe2000c721270 */
[----:B------:R-:W-:-:S02]  /*19cb0*/  VIADD R199, R198, UR5 ;  /* 0x00000005c6c77c36 */ /* 0x000fc40008000000 */
[----:B------:R4:W-:Y:S01]  /*19cc0*/  @P2 STG.E.U8 desc[UR24][R196.64], R200 ;  /* 0x000000c8c4002986 */ /* 0x0009e2000c101118 */
[----:B0-----:R-:W-:Y:S01]  /*19cd0*/  ISETP.LT.AND P4, PT, R201, UR4, !P0 ;  /* 0x00000004c9007c0c */ /* 0x001fe2000c781270 */
[----:B------:R-:W0:Y:S01]  /*19ce0*/  LDCU UR4, c[0x0][0x39c] ;  /* 0x00007380ff0477ac */ /* 0x000e220008000800 */
[----:B------:R-:W-:Y:S02]  /*19cf0*/  IADD3 R198, P2, PT, R199, R3, RZ ;  /* 0x00000003c7c67210 */ /* 0x000fe40007f5e0ff */
[----:B--2---:R-:W-:Y:S01]  /*19d00*/  F2FP.SATFINITE.E5M2.F32.PACK_AB_MERGE_C R202, R179, R178, RZ ;  /* 0x000000b2b3ca723e */ /* 0x004fe200048060ff */
[----:B------:R-:W2:Y:S01]  /*19d10*/  LDCU UR7, c[0x0][0x39c] ;  /* 0x00007380ff0777ac */ /* 0x000ea20008000800 */
[C---:B----4-:R-:W-:Y:S01]  /*19d20*/  VIADD R200, R199.reuse, UR5 ;  /* 0x00000005c7c87c36 */ /* 0x050fe20008000000 */
[----:B------:R-:W-:Y:S02]  /*19d30*/  LEA.HI.X.SX32 R199, R199, R2, 0x1, P2 ;  /* 0x00000002c7c77211 */ /* 0x000fe400010f0eff */
[----:B------:R-:W-:-:S02]  /*19d40*/  PRMT R203, R202, 0x9910, RZ ;  /* 0x00009910cacb7816 */ /* 0x000fc400000000ff */
[CC--:B------:R-:W-:Y:S01]  /*19d50*/  IADD3 R196, P2, PT, R200.reuse, R3.reuse, RZ ;  /* 0x00000003c8c47210 */ /* 0x0c0fe20007f5e0ff */
[----:B------:R4:W-:Y:S03]  /*19d60*/  @P3 STG.E.U8 desc[UR24][R198.64], R202 ;  /* 0x000000cac6003986 */ /* 0x0009e6000c101118 */
[----:B------:R-:W-:Y:S01]  /*19d70*/  LEA.HI.X.SX32 R197, R200, R2, 0x1, P2 ;  /* 0x00000002c8c57211 */ /* 0x000fe200010f0eff */
[----:B------:R-:W-:Y:S01]  /*19d80*/  VIADD R201, R0, 0x87 ;  /* 0x0000008700c97836 */ /* 0x000fe20000000000 */
[----:B----4-:R-:W-:Y:S01]  /*19d90*/  SHF.R.S32.HI R202, RZ, 0x8, R203 ;  /* 0x00000008ffca7819 */ /* 0x010fe200000114cb */
[----:B------:R-:W-:Y:S02]  /*19da0*/  VIADD R199, R200, UR5 ;  /* 0x00000005c8c77c36 */ /* 0x000fe40008000000 */
[----:B------:R-:W-:Y:S02]  /*19db0*/  VIADD R198, R0, 0x88 ;  /* 0x0000008800c67836 */ /* 0x000fe40000000000 */
[----:B------:R4:W-:Y:S01]  /*19dc0*/  @P6 STG.E.U8 desc[UR24][R196.64], R202 ;  /* 0x000000cac4006986 */ /* 0x0009e2000c101118 */
[----:B0-----:R-:W-:Y:S01]  /*19dd0*/  ISETP.LT.AND P2, PT, R201, UR4, !P0 ;  /* 0x00000004c9007c0c */ /* 0x001fe2000c741270 */
[----:B------:R-:W0:Y:S01]  /*19de0*/  LDCU UR4, c[0x0][0x39c] ;  /* 0x00007380ff0477ac */ /* 0x000e220008000800 */
[----:B-1----:R-:W-:Y:S01]  /*19df0*/  ISETP.LT.AND P3, PT, R198, UR6, !P0 ;  /* 0x00000006c6007c0c */ /* 0x002fe2000c761270 */
[----:B------:R-:W-:Y:S01]  /*19e00*/  VIADD R198, R0, 0x89 ;  /* 0x0000008900c67836 */ /* 0x000fe20000000000 */
[----:B------:R-:W-:Y:S01]  /*19e10*/  F2FP.SATFINITE.E5M2.F32.PACK_AB_MERGE_C R200, R177, R176, RZ ;  /* 0x000000b0b1c8723e */ /* 0x000fe200048060ff */
[----:B------:R-:W1:Y:S01]  /*19e20*/  LDCU UR6, c[0x0][0x39c] ;  /* 0x00007380ff0677ac */ /* 0x000e620008000800 */
[----:B----4-:R-:W-:-:S04]  /*19e30*/  IADD3 R196, P6, PT, R199, R3, RZ ;  /* 0x00000003c7c47210 */ /* 0x010fc80007fde0ff */
[C---:B------:R-:W-:Y:S01]  /*19e40*/  LEA.HI.X.SX32 R197, R199.reuse, R2, 0x1, P6 ;  /* 0x00000002c7c57211 */ /* 0x040fe200030f0eff */
[----:B------:R-:W-:Y:S01]  /*19e50*/  VIADD R199, R199, UR5 ;  /* 0x00000005c7c77c36 */ /* 0x000fe20008000000 */
[----:B--2---:R-:W-:Y:S02]  /*19e60*/  ISETP.LT.AND P6, PT, R198, UR7, !P0 ;  /* 0x00000007c6007c0c */ /* 0x004fe4000c7c1270 */
[----:B------:R-:W-:Y:S01]  /*19e70*/  F2FP.SATFINITE.E5M2.F32.PACK_AB_MERGE_C R202, R175, R174, RZ ;  /* 0x000000aeafca723e */ /* 0x000fe200048060ff */
[----:B------:R2:W-:Y:S01]  /*19e80*/  @P4 STG.E.U8 desc[UR24][R196.64], R200 ;  /* 0x000000c8c4004986 */ /* 0x0005e2000c101118 */
[----:B------:R-:W-:Y:S01]  /*19e90*/  PRMT R203, R200, 0x9910, RZ ;  /* 0x00009910c8cb7816 */ /* 0x000fe200000000ff */
[----:B------:R-:W-:Y:S01]  /*19ea0*/  VIADD R201, R0, 0x8a ;  /* 0x0000008a00c97836 */ /* 0x000fe20000000000 */
[C---:B------:R-:W-:Y:S01]  /*19eb0*/  IADD3 R198, P4, PT, R199.reuse, R3, RZ ;  /* 0x00000003c7c67210 */ /* 0x040fe20007f9e0ff */
[----:B------:R-:W4:Y:S01]  /*19ec0*/  LDCU UR7, c[0x0][0x39c] ;  /* 0x00007380ff0777ac */ /* 0x000f220008000800 */
[----:B------:R-:W-:Y:S01]  /*19ed0*/  SHF.R.S32.HI R203, RZ, 0x8, R203 ;  /* 0x00000008ffcb7819 */ /* 0x000fe200000114cb */
[C---:B--2---:R-:W-:Y:S01]  /*19ee0*/  VIADD R200, R199.reuse, UR5 ;  /* 0x00000005c7c87c36 */ /* 0x044fe20008000000 */
[----:B------:R-:W-:-:S04]  /*19ef0*/  LEA.HI.X.SX32 R199, R199, R2, 0x1, P4 ;  /* 0x00000002c7c77211 */ /* 0x000fc800020f0eff */
[C---:B------:R-:W-:Y:S01]  /*19f00*/  IADD3 R196, P4, PT, R200.reuse, R3, RZ ;  /* 0x00000003c8c47210 */ /* 0x040fe20007f9e0ff */
[----:B------:R2:W-:Y:S03]  /*19f10*/  @P5 STG.E.U8 desc[UR24][R198.64], R203 ;  /* 0x000000cbc6005986 */ /* 0x0005e6000c101118 */
[----:B------:R-:W-:Y:S02]  /*19f20*/  LEA.HI.X.SX32 R197, R200, R2, 0x1, P4 ;  /* 0x00000002c8c57211 */ /* 0x000fe400020f0eff */
[----:B0-----:R-:W-:Y:S01]  /*19f30*/  ISETP.LT.AND P4, PT, R201, UR4, !P0 ;  /* 0x00000004c9007c0c */ /* 0x001fe2000c781270 */
[----:B------:R-:W0:Y:S01]  /*19f40*/  LDCU UR4, c[0x0][0x39c] ;  /* 0x00007380ff0477ac */ /* 0x000e220008000800 */
[----:B--2---:R-:W-:Y:S01]  /*19f50*/  PRMT R198, R202, 0x9910, RZ ;  /* 0x00009910cac67816 */ /* 0x004fe200000000ff */
[----:B------:R-:W-:Y:S01]  /*19f60*/  VIADD R199, R200, UR5 ;  /* 0x00000005c8c77c36 */ /* 0x000fe20008000000 */
[----:B------:R2:W-:Y:S03]  /*19f70*/  @P1 STG.E.U8 desc[UR24][R196.64], R202 ;  /* 0x000000cac4001986 */ /* 0x0005e6000c101118 */
[----:B------:R-:W-:-:S02]  /*19f80*/  IMAD.MOV.U32 R200, RZ, RZ, R198 ;  /* 0x000000ffffc87224 */ /* 0x000fc400078e00c6 */
[----:B------:R-:W-:-:S03]  /*19f90*/  VIADD R198, R0, 0x8b ;  /* 0x0000008b00c67836 */ /* 0x000fc60000000000 */
[----:B------:R-:W-:Y:S02]  /*19fa0*/  SHF.R.S32.HI R200, RZ, 0x8, R200 ;  /* 0x00000008ffc87819 */ /* 0x000fe400000114c8 */
[----:B--2---:R-:W-:-:S04]  /*19fb0*/  IADD3 R196, P1, PT, R199, R3, RZ ;  /* 0x00000003c7c47210 */ /* 0x004fc80007f3e0ff */
[C---:B------:R-:W-:Y:S01]  /*19fc0*/  LEA.HI.X.SX32 R197, R199.reuse, R2, 0x1, P1 ;  /* 0x00000002c7c57211 */ /* 0x040fe200008f0eff */
[----:B------:R-:W-:Y:S01]  /*19fd0*/  VIADD R199, R199, UR5 ;  /* 0x00000005c7c77c36 */ /* 0x000fe20008000000 */
[----:B-1----:R-:W-:Y:S01]  /*19fe0*/  ISETP.LT.AND P1, PT, R198, UR6, !P0 ;  /* 0x00000006c6007c0c */ /* 0x002fe2000c721270 */
[----:B------:R-:W1:Y:S02]  /*19ff0*/  LDCU UR6, c[0x0][0x39c] ;  /* 0x00007380ff0677ac */ /* 0x000e640008000800 */
[----:B------:R2:W-:Y:S01]  /*1a000*/  @P2 STG.E.U8 desc[UR24][R196.64], R200 ;  /* 0x000000c8c4002986 */ /* 0x0005e2000c101118 */
[----:B------:R-:W-:Y:S02]  /*1a010*/  IADD3 R198, P2, PT, R199, R3, RZ ;  /* 0x00000003c7c67210 */ /* 0x000fe40007f5e0ff */
[----:B------:R-:W-:Y:S01]  /*1a020*/  F2FP.SATFINITE.E5M2.F32.PACK_AB_MERGE_C R201, R173, R172, RZ ;  /* 0x000000acadc9723e */ /* 0x000fe200048060ff */
[C---:B--2---:R-:W-:Y:S02]  /*1a030*/  VIADD R196, R0.reuse, 0x8c ;  /* 0x0000008c00c47836 */ /* 0x044fe40000000000 */
        /* <DEDUP_REMOVED lines=8> */
[----:B----4-:R-:W-:Y:S01]  /*1a0c0*/  ISETP.LT.AND P3, PT, R197, UR7, !P0 ;  /* 0x00000007c5007c0c */ /* 0x010fe2000c761270 */
[----:B------:R-:W4:Y:S01]  /*1a0d0*/  LDCU UR7, c[0x0][0x39c] ;  /* 0x00007380ff0777ac */ /* 0x000f220008000800 */
[C---:B------:R-:W-:Y:S02]  /*1a0e0*/  LEA.HI.X.SX32 R197, R200.reuse, R2, 0x1, P5 ;  /* 0x00000002c8c57211 */ /* 0x040fe400028f0eff */
[----:B--2---:R-:W-:Y:S01]  /*1a0f0*/  SHF.R.S32.HI R201, RZ, 0x8, R202 ;  /* 0x00000008ffc97819 */ /* 0x004fe200000114ca */
[----:B------:R-:W-:Y:S02]  /*1a100*/  VIADD R199, R200, UR5 ;  /* 0x00000005c8c77c36 */ /* 0x000fe40008000000 */
[----:B------:R-:W-:Y:S02]  /*1a110*/  VIADD R198, R0, 0x8e ;  /* 0x0000008e00c67836 */ /* 0x000fe40000000000 */
[----:B------:R2:W-:Y:S03]  /*1a120*/  @P6 STG.E.U8 desc[UR24][R196.64], R201 ;  /* 0x000000c9c4006986 */ /* 0x0005e6000c101118 */
[----:B-1----:R-:W-:Y:S01]  /*1a130*/  ISETP.LT.AND P5, PT, R198, UR6, !P0 ;  /* 0x00000006c6007c0c */ /* 0x002fe2000c7a1270 */
[----:B------:R-:W-:Y:S01]  /*1a140*/  VIADD R200, R0, 0x8f ;  /* 0x0000008f00c87836 */ /* 0x000fe20000000000 */
[----:B------:R-:W-:Y:S01]  /*1a150*/  F2FP.SATFINITE.E5M2.F32.PACK_AB_MERGE_C R198, R171, R170, RZ ;  /* 0x000000aaabc6723e */ /* 0x000fe200048060ff */
[----:B------:R-:W1:Y:S01]  /*1a160*/  LDCU UR6, c[0x0][0x39c] ;  /* 0x00007380ff0677ac */ /* 0x000e620008000800 */
[----:B--2---:R-:W-:-:S04]  /*1a170*/  IADD3 R196, P6, PT, R199, R3, RZ ;  /* 0x00000003c7c47210 */ /* 0x004fc80007fde0ff */
[C---:B------:R-:W-:Y:S01]  /*1a180*/  LEA.HI.X.SX32 R197, R199.reuse, R2, 0x1, P6 ;  /* 0x00000002c7c57211 */ /* 0x040fe200030f0eff */
[----:B------:R-:W-:Y:S01]  /*1a190*/  VIADD R199, R199, UR5 ;  /* 0x00000005c7c77c36 */ /* 0x000fe20008000000 */
[----:B------:R-:W-:-:S03]  /*1a1a0*/  PRMT R202, R198, 0x9910, RZ ;  /* 0x00009910c6ca7816 */ /* 0x000fc600000000ff */
[----:B------:R2:W-:Y:S01]  /*1a1b0*/  @P4 STG.E.U8 desc[UR24][R196.64], R198 ;  /* 0x000000c6c4004986 */ /* 0x0005e2000c101118 */
[----:B0-----:R-:W-:Y:S01]  /*1a1c0*/  ISETP.LT.AND P4, PT, R200, UR4, !P0 ;  /* 0x00000004c8007c0c */ /* 0x001fe2000c781270 */
[C---:B------:R-:W-:Y:S01]  /*1a1d0*/  VIADD R200, R199.reuse, UR5 ;  /* 0x00000005c7c87c36 */ /* 0x040fe20008000000 */
[----:B------:R-:W-:Y:S01]  /*1a1e0*/  SHF.R.S32.HI R202, RZ, 0x8, R202 ;  /* 0x00000008ffca7819 */ /* 0x000fe200000114ca */
[----:B------:R-:W0:Y:S01]  /*1a1f0*/  LDCU UR4, c[0x0][0x39c] ;  /* 0x00007380ff0477ac */ /* 0x000e220008000800 */
[----:B--2---:R-:W-:-:S04]  /*1a200*/  IADD3 R198, P6, PT, R199, R3, RZ ;  /* 0x00000003c7c67210 */ /* 0x004fc80007fde0ff */
[----:B------:R-:W-:-:S05]  /*1a210*/  LEA.HI.X.SX32 R199, R199, R2, 0x1, P6 ;  /* 0x00000002c7c77211 */ /* 0x000fca00030f0eff */
[----:B------:R2:W-:Y:S02]  /*1a220*/  @P1 STG.E.U8 desc[UR24][R198.64], R202 ;  /* 0x000000cac6001986 */ /* 0x0005e4000c101118 */
[----:B--2---:R-:W-:Y:S02]  /*1a230*/  F2FP.SATFINITE.E5M2.F32.PACK_AB_MERGE_C R202, R167, R166, RZ ;  /* 0x000000a6a7ca723e */ /* 0x004fe400048060ff */
        /* <DEDUP_REMOVED lines=8> */
[----:B------:R-:W-:Y:S01]  /*1a2c0*/  LEA.HI.X.SX32 R197, R200, R2, 0x1, P6 ;  /* 0x00000002c8c57211 */ /* 0x000fe200030f0eff */
[----:B------:R-:W4:Y:S01]  /*1a2d0*/  LDCU UR7, c[0x0][0x39c] ;  /* 0x00007380ff0777ac */ /* 0x000f220008000800 */
[----:B------:R-:W-:-:S03]  /*1a2e0*/  PRMT R200, R198, 0x9910, RZ ;  /* 0x00009910c6c87816 */ /* 0x000fc600000000ff */
[----:B------:R5:W-:Y:S01]  /*1a2f0*/  @P2 STG.E.U8 desc[UR24][R196.64], R198 ;  /* 0x000000c6c4002986 */ /* 0x000be2000c101118 */
[----:B-1----:R-:W-:Y:S01]  /*1a300*/  ISETP.LT.AND P6, PT, R201, UR6, !P0 ;  /* 0x00000006c9007c0c */ /* 0x002fe2000c7c1270 */
[----:B------:R-:W1:Y:S01]  /*1a310*/  LDCU UR6, c[0x0][0x39c] ;  /* 0x00007380ff0677ac */ /* 0x000e620008000800 */
[----:B-----5:R-:W-:Y:S01]  /*1a320*/  IMAD.MOV.U32 R197, RZ, RZ, R200 ;  /* 0x000000ffffc57224 */ /* 0x020fe200078e00c8 */
[C---:B------:R-:W-:Y:S01]  /*1a330*/  IADD3 R198, P2, PT, R199.reuse, R3, RZ ;  /* 0x00000003c7c67210 */ /* 0x040fe20007f5e0ff */
[----:B------:R-:W-:-:S03]  /*1a340*/  VIADD R200, R199, UR5 ;  /* 0x00000005c7c87c36 */ /* 0x000fc60008000000 */
[-C--:B------:R-:W-:Y:S02]  /*1a350*/  LEA.HI.X.SX32 R199, R199, R2.reuse, 0x1, P2 ;  /* 0x00000002c7c77211 */ /* 0x080fe400010f0eff */
[----:B------:R-:W-:Y:S02]  /*1a360*/  SHF.R.S32.HI R197, RZ, 0x8, R197 ;  /* 0x00000008ffc57819 */ /* 0x000fe400000114c5 */
[----:B------:R-:W-:Y:S01]  /*1a370*/  IADD3 R196, P2, PT, R200, R3, RZ ;  /* 0x00000003c8c47210 */ /* 0x000fe20007f5e0ff */
[----:B------:R-:W-:Y:S02]  /*1a380*/  VIADD R201, R0, 0x92 ;  /* 0x0000009200c97836 */ /* 0x000fe40000000000 */
[----:B------:R5:W-:Y:S02]  /*1a390*/  @P3 STG.E.U8 desc[UR24][R198.64], R197 ;  /* 0x000000c5c6003986 */ /* 0x000be4000c101118 */
[C---:B-----5:R-:W-:Y:S01]  /*1a3a0*/  LEA.HI.X.SX32 R197, R200.reuse, R2, 0x1, P2 ;  /* 0x00000002c8c57211 */ /* 0x060fe200010f0eff */
[----:B------:R-:W-:Y:S01]  /*1a3b0*/  VIADD R199, R200, UR5 ;  /* 0x00000005c8c77c36 */ /* 0x000fe20008000000 */
[----:B------:R-:W-:-:S02]  /*1a3c0*/  PRMT R198, R202, 0x9910, RZ ;  /* 0x00009910cac67816 */ /* 0x000fc400000000ff */
[----:B0-----:R-:W-:Y:S01]  /*1a3d0*/  ISETP.LT.AND P2, PT, R201, UR4, !P0 ;  /* 0x00000004c9007c0c */ /* 0x001fe2000c741270 */
[----:B------:R-:W0:Y:S01]  /*1a3e0*/  LDCU UR4, c[0x0][0x39c] ;  /* 0x00007380ff0477ac */ /* 0x000e220008000800 */
[----:B------:R5:W-:Y:S01]  /*1a3f0*/  @P5 STG.E.U8 desc[UR24][R196.64], R202 ;  /* 0x000000cac4005986 */ /* 0x000be2000c101118 */
[----:B------:R-:W-:Y:S02]  /*1a400*/  IMAD.MOV.U32 R200, RZ, RZ, R198 ;  /* 0x000000ffffc87224 */ /* 0x000fe400078e00c6 */
[----:B------:R-:W-:-:S03]  /*1a410*/  VIADD R198, R0, 0x93 ;  /* 0x0000009300c67836 */ /* 0x000fc60000000000 */
[----:B------:R-:W-:Y:S02]  /*1a420*/  SHF.R.S32.HI R200, RZ, 0x8, R200 ;  /* 0x00000008ffc87819 */ /* 0x000fe400000114c8 */
[----:B-----5:R-:W-:Y:S02]  /*1a430*/  IADD3 R196, P3, PT, R199, R3, RZ ;  /* 0x00000003c7c47210 */ /* 0x020fe40007f7e0ff */
[----:B------:R-:W-:Y:S02]  /*1a440*/  F2FP.SATFINITE.E5M2.F32.PACK_AB_MERGE_C R202, R165, R164, RZ ;  /* 0x000000a4a5ca723e */ /* 0x000fe400048060ff */
[----:B------:R-:W5:Y:S01]  /*1a450*/  LDL.LU R164, [R1+0x250] ;  /* 0x0002500001a47983 */ /* 0x000f620000300800 */
[----:B------:R-:W-:-:S03]  /*1a460*/  LEA.HI.X.SX32 R197, R199, R2, 0x1, P3 ;  /* 0x00000002c7c57211 */ /* 0x000fc600018f0eff */
[----:B------:R-:W5:Y:S01]  /*1a470*/  LDL.LU R165, [R1+0x254] ;  /* 0x0002540001a57983 */ /* 0x000f620000300800 */
[----:B------:R-:W-:Y:S01]  /*1a480*/  VIADD R199, R199, UR5 ;  /* 0x00000005c7c77c36 */ /* 0x000fe20008000000 */
[----:B-1----:R-:W-:Y:S02]  /*1a490*/  ISETP.LT.AND P3, PT, R198, UR6, !P0 ;  /* 0x00000006c6007c0c */ /* 0x002fe4000c761270 */
[----:B------:R1:W-:Y:S01]  /*1a4a0*/  @P4 STG.E.U8 desc[UR24][R196.64], R200 ;  /* 0x000000c8c4004986 */ /* 0x0003e2000c101118 */
[C---:B------:R-:W-:Y:S01]  /*1a4b0*/  VIADD R198, R0.reuse, 0x95 ;  /* 0x0000009500c67836 */ /* 0x040fe20000000000 */
[----:B------:R-:W0:Y:S01]  /*1a4c0*/  LDCU UR6, c[0x0][0x39c] ;  /* 0x00007380ff0677ac */ /* 0x000e220008000800 */
[----:B-1----:R-:W-:Y:S01]  /*1a4d0*/  VIADD R197, R0, 0x94 ;  /* 0x0000009400c57836 */ /* 0x002fe20000000000 */
[----:B------:R-:W-:-:S04]  /*1a4e0*/  IADD3 R196, P4, PT, R199, R3, RZ ;  /* 0x00000003c7c47210 */ /* 0x000fc80007f9e0ff */
[----:B----4-:R-:W-:Y:S01]  /*1a4f0*/  ISETP.LT.AND P5, PT, R197, UR7, !P0 ;  /* 0x00000007c5007c0c */ /* 0x010fe2000c7a1270 */
[----:B------:R-:W-:Y:S01]  /*1a500*/  VIADD R201, R0, 0x96 ;  /* 0x0000009600c97836 */ /* 0x000fe20000000000 */
[C---:B------:R-:W-:Y:S01]  /*1a510*/  LEA.HI.X.SX32 R197, R199.reuse, R2, 0x1, P4 ;  /* 0x00000002c7c57211 */ /* 0x040fe200020f0eff */
[----:B------:R-:W1:Y:S01]  /*1a520*/  LDCU UR7, c[0x0][0x39c] ;  /* 0x00007380ff0777ac */ /* 0x000e620008000800 */
[----:B0-----:R-:W-:Y:S01]  /*1a530*/  ISETP.LT.AND P4, PT, R198, UR4, !P0 ;  /* 0x00000004c6007c0c */ /* 0x001fe2000c781270 */
[----:B------:R-:W-:Y:S01]  /*1a540*/  VIADD R199, R199, UR5 ;  /* 0x00000005c7c77c36 */ /* 0x000fe20008000000 */
[----:B------:R-:W0:Y:S01]  /*1a550*/  LDCU UR4, c[0x0][0x39c] ;  /* 0x00007380ff0477ac */ /* 0x000e220008000800 */
[----:B--2---:R-:W-:-:S04]  /*1a560*/  F2FP.SATFINITE.E5M2.F32.PACK_AB_MERGE_C R198, R167, R166, RZ ;  /* 0x000000a6a7c6723e */ /* 0x004fc800048060ff */
[----:B------:R-:W-:Y:S01]  /*1a570*/  PRMT R200, R198, 0x9910, RZ ;  /* 0x00009910c6c87816 */ /* 0x000fe200000000ff */
[----:B------:R2:W-:Y:S04]  /*1a580*/  @P1 STG.E.U8 desc[UR24][R196.64], R198 ;  /* 0x000000c6c4001986 */ /* 0x0005e8000c101118 */
[----:B--2---:R-:W-:Y:S01]  /*1a590*/  IMAD.MOV.U32 R197, RZ, RZ, R200 ;  /* 0x000000ffffc57224 */ /* 0x004fe200078e00c8 */
[C---:B------:R-:W-:Y:S01]  /*1a5a0*/  IADD3 R198, P1, PT, R199.reuse, R3, RZ ;  /* 0x00000003c7c67210 */ /* 0x040fe20007f3e0ff */
[----:B------:R-:W-:-:S03]  /*1a5b0*/  VIADD R200, R199, UR5 ;  /* 0x00000005c7c87c36 */ /* 0x000fc60008000000 */
[----:B------:R-:W-:Y:S02]  /*1a5c0*/  LEA.HI.X.SX32 R199, R199, R2, 0x1, P1 ;  /* 0x00000002c7c77211 */ /* 0x000fe400008f0eff */
[----:B------:R-:W-:Y:S02]  /*1a5d0*/  SHF.R.S32.HI R197, RZ, 0x8, R197 ;  /* 0x00000008ffc57819 */ /* 0x000fe400000114c5 */
[----:B------:R-:W-:-:S03]  /*1a5e0*/  IADD3 R196, P1, PT, R200, R3, RZ ;  /* 0x00000003c8c47210 */ /* 0x000fc60007f3e0ff */
[----:B------:R2:W-:Y:S02]  /*1a5f0*/  @P6 STG.E.U8 desc[UR24][R198.64], R197 ;  /* 0x000000c5c6006986 */ /* 0x0005e4000c101118 */
[----:B--2---:R-:W-:Y:S02]  /*1a600*/  LEA.HI.X.SX32 R197, R200, R2, 0x1, P1 ;  /* 0x00000002c8c57211 */ /* 0x004fe400008f0eff */
[----:B------:R-:W-:-:S03]  /*1a610*/  PRMT R198, R202, 0x9910, RZ ;  /* 0x00009910cac67816 */ /* 0x000fc600000000ff */
[----:B------:R2:W-:Y:S02]  /*1a620*/  @P2 STG.E.U8 desc[UR24][R196.64], R202 ;  /* 0x000000cac4002986 */ /* 0x0005e4000c101118 */
[----:B--2---:R-:W-:Y:S02]  /*1a630*/  F2FP.SATFINITE.E5M2.F32.PACK_AB_MERGE_C R202, R163, R162, RZ ;  /* 0x000000a2a3ca723e */ /* 0x004fe400048060ff */
[----:B------:R-:W2:Y:S04]  /*1a640*/  LDL.LU R162, [R1+0x260] ;  /* 0x0002600001a27983 */ /* 0x000ea80000300800 */
[----:B------:R-:W2:Y:S01]  /*1a650*/  LDL.LU R163, [R1+0x264] ;  /* 0x0002640001a37983 */ /* 0x000ea20000300800 */
[----:B------:R-:W-:Y:S02]  /*1a660*/  VIADD R199, R200, UR5 ;  /* 0x00000005c8c77c36 */ /* 0x000fe40008000000 */
[----:B------:R-:W-:-:S03]  /*1a670*/  IMAD.MOV.U32 R200, RZ, RZ, R198 ;  /* 0x000000ffffc87224 */ /* 0x000fc600078e00c6 */
[CC--:B------:R-:W-:Y:S02]  /*1a680*/  IADD3 R196, P2, PT, R199.reuse, R3.reuse, RZ ;  /* 0x00000003c7c47210 */ /* 0x0c0fe40007f5e0ff */
[----:B------:R-:W-:Y:S02]  /*1a690*/  SHF.R.S32.HI R200, RZ, 0x8, R200 ;  /* 0x00000008ffc87819 */ /* 0x000fe400000114c8 */
[C---:B------:R-:W-:Y:S01]  /*1a6a0*/  LEA.HI.X.SX32 R197, R199.reuse, R2, 0x1, P2 ;  /* 0x00000002c7c57211 */ /* 0x040fe200010f0eff */
[----:B------:R-:W-:Y:S02]  /*1a6b0*/  VIADD R198, R0, 0x97 ;  /* 0x0000009700c67836 */ /* 0x000fe40000000000 */
[----:B------:R-:W-:Y:S02]  /*1a6c0*/  VIADD R199, R199, UR5 ;  /* 0x00000005c7c77c36 */ /* 0x000fe40008000000 */
[----:B------:R4:W-:Y:S01]  /*1a6d0*/  @P3 STG.E.U8 desc[UR24][R196.64], R200 ;  /* 0x000000c8c4003986 */ /* 0x0009e2000c101118 */
[----:B------:R-:W-:Y:S01]  /*1a6e0*/  ISETP.LT.AND P2, PT, R198, UR9, !P0 ;  /* 0x00000009c6007c0c */ /* 0x000fe2000c741270 */
[C---:B------:R-:W-:Y:S01]  /*1a6f0*/  VIADD R198, R0.reuse, 0x99 ;  /* 0x0000009900c67836 */ /* 0x040fe20000000000 */
[----:B------:R-:W-:Y:S01]  /*1a700*/  ISETP.LT.AND P1, PT, R201, UR8, !P0 ;  /* 0x00000008c9007c0c */ /* 0x000fe2000c721270 */
[C---:B----4-:R-:W-:Y:S01]  /*1a710*/  VIADD R197, R0.reuse, 0x98 ;  /* 0x0000009800c57836 */ /* 0x050fe20000000000 */
[----:B------:R-:W-:Y:S01]  /*1a720*/  IADD3 R196, P6, PT, R199, R3, RZ ;  /* 0x00000003c7c47210 */ /* 0x000fe20007fde0ff */
[----:B------:R-:W-:Y:S01]  /*1a730*/  VIADD R201, R0, 0x9a ;  /* 0x0000009a00c97836 */ /* 0x000fe20000000000 */
[----:B------:R-:W-:Y:S01]  /*1a740*/  F2FP.SATFINITE.E5M2.F32.PACK_AB_MERGE_C R203, R157, R156, RZ ;  /* 0x0000009c9dcb723e */ /* 0x000fe200048060ff */
[----:B------:R-:W4:Y:S01]  /*1a750*/  LDCU UR9, c[0x0][0x39c] ;  /* 0x00007380ff0977ac */ /* 0x000f220008000800 */
[----:B------:R-:W-:-:S02]  /*1a760*/  ISETP.LT.AND P3, PT, R197, UR6, !P0 ;  /* 0x00000006c5007c0c */ /* 0x000fc4000c761270 */
[----:B------:R-:W-:Y:S01]  /*1a770*/  LEA.HI.X.SX32 R197, R199, R2, 0x1, P6 ;  /* 0x00000002c7c57211 */ /* 0x000fe200030f0eff */
[----:B------:R-:W0:Y:S01]  /*1a780*/  LDCU UR8, c[0x0][0x39c] ;  /* 0x00007380ff0877ac */ /* 0x000e220008000800 */
[----:B------:R-:W-:Y:S02]  /*1a790*/  ISETP.LT.AND P6, PT, R198, UR11, !P0 ;  /* 0x0000000bc6007c0c */ /* 0x000fe4000c7c1270 */
[----:B-----5:R-:W-:Y:S01]  /*1a7a0*/  F2FP.SATFINITE.E5M2.F32.PACK_AB_MERGE_C R198, R165, R164, RZ ;  /* 0x000000a4a5c6723e */ /* 0x020fe200048060ff */
[----:B------:R-:W-:Y:S01]  /*1a7b0*/  VIADD R199, R199, UR5 ;  /* 0x00000005c7c77c36 */ /* 0x000fe20008000000 */
[----:B------:R-:W5:Y:S02]  /*1a7c0*/  LDCU UR6, c[0x0][0x39c] ;  /* 0x00007380ff0677ac */ /* 0x000f640008000800 */
[----:B------:R-:W-:Y:S01]  /*1a7d0*/  PRMT R200, R198, 0x9910, RZ ;  /* 0x00009910c6c87816 */ /* 0x000fe200000000ff */
[----:B------:R0:W-:Y:S01]  /*1a7e0*/  @P5 STG.E.U8 desc[UR24][R196.64], R198 ;  /* 0x000000c6c4005986 */ /* 0x0001e2000c101118 */
[----:B------:R-:W-:Y:S01]  /*1a7f0*/  F2FP.SATFINITE.E5M2.F32.PACK_AB_MERGE_C R205, R155, R154, RZ ;  /* 0x0000009a9bcd723e */ /* 0x000fe200048060ff */
[C---:B------:R-:W-:Y:S01]  /*1a800*/  VIADD R206, R0.reuse, 0xac ;  /* 0x000000ac00ce7836 */ /* 0x040fe20000000000 */
[----:B------:R-:W-:Y:S01]  /*1a810*/  F2FP.SATFINITE.E5M2.F32.PACK_AB_MERGE_C R209, R153, R152, RZ ;  /* 0x0000009899d1723e */ /* 0x000fe200048060ff */
[C---:B------:R-:W-:Y:S01]  /*1a820*/  VIADD R210, R0.reuse, 0xae ;  /* 0x000000ae00d27836 */ /* 0x040fe20000000000 */
[----:B------:R-:W-:Y:S01]  /*1a830*/  F2FP.SATFINITE.E5M2.F32.PACK_AB_MERGE_C R218, R149, R148, RZ ;  /* 0x0000009495da723e */ /* 0x000fe200048060ff */
[----:B------:R-:W-:Y:S01]  /*1a840*/  VIADD R216, R0, 0xb0 ;  /* 0x000000b000d87836 */ /* 0x000fe20000000000 */
[----:B------:R-:W-:Y:S01]  /*1a850*/  F2FP.SATFINITE.E5M2.F32.PACK_AB_MERGE_C R222, R147, R146, RZ ;  /* 0x0000009293de723e */ /* 0x000fe200048060ff */
[----:B------:R-:W1:Y:S01]  /*1a860*/  LDCU UR11, c[0x0][0x39c] ;  /* 0x00007380ff0b77ac */ /* 0x000e620008000800 */
        /* <DEDUP_REMOVED lines=9> */
[----:B------:R-:W-:-:S03]  /*1a900*/  PRMT R198, R202, 0x9910, RZ ;  /* 0x00009910cac67816 */ /* 0x000fc600000000ff */
[----:B------:R0:W-:Y:S02]  /*1a910*/  @P1 STG.E.U8 desc[UR24][R196.64], R202 ;  /* 0x000000cac4001986 */ /* 0x0001e4000c101118 */
[----:B------:R-:W-:Y:S02]  /*1a920*/  IMAD.MOV.U32 R200, RZ, RZ, R198 ;  /* 0x000000ffffc87224 */ /* 0x000fe400078e00c6 */
[----:B------:R-:W-:-:S03]  /*1a930*/  VIADD R198, R0, 0x9b ;  /* 0x0000009b00c67836 */ /* 0x000fc60000000000 */
[----:B------:R-:W-:Y:S02]  /*1a940*/  SHF.R.S32.HI R200, RZ, 0x8, R200 ;  /* 0x00000008ffc87819 */ /* 0x000fe400000114c8 */
[----:B0-----:R-:W-:Y:S02]  /*1a950*/  IADD3 R196, P1, PT, R199, R3, RZ ;  /* 0x00000003c7c47210 */ /* 0x001fe40007f3e0ff */
[----:B------:R-:W-:Y:S02]  /*1a960*/  F2FP.SATFINITE.E5M2.F32.PACK_AB_MERGE_C R202, R161, R160, RZ ;  /* 0x000000a0a1ca723e */ /* 0x000fe400048060ff */
[----:B------:R-:W3:Y:S01]  /*1a970*/  LDL.LU R160, [R1+0x270] ;  /* 0x0002700001a07983 */ /* 0x000ee20000300800 */
[----:B------:R-:W-:-:S03]  /*1a980*/  LEA.HI.X.SX32 R197, R199, R2, 0x1, P1 ;  /* 0x00000002c7c57211 */ /* 0x000fc600008f0eff */
[----:B------:R-:W3:Y:S01]  /*1a990*/  LDL.LU R161, [R1+0x274] ;  /* 0x0002740001a17983 */ /* 0x000ee20000300800 */
[----:B------:R-:W-:Y:S01]  /*1a9a0*/  VIADD R199, R199, UR5 ;  /* 0x00000005c7c77c36 */ /* 0x000fe20008000000 */
[----:B------:R-:W-:Y:S02]  /*1a9b0*/  ISETP.LT.AND P1, PT, R198, UR4, !P0 ;  /* 0x00000004c6007c0c */ /* 0x000fe4000c721270 */
[----:B------:R0:W-:Y:S01]  /*1a9c0*/  @P2 STG.E.U8 desc[UR24][R196.64], R200 ;  /* 0x000000c8c4002986 */ /* 0x0001e2000c101118 */
[C---:B------:R-:W-:Y:S01]  /*1a9d0*/  VIADD R198, R0.reuse, 0x9d ;  /* 0x0000009d00c67836 */ /* 0x040fe20000000000 */
[----:B-1----:R-:W-:Y:S01]  /*1a9e0*/  ISETP.LT.AND P4, PT, R201, UR7, !P0 ;  /* 0x00000007c9007c0c */ /* 0x002fe2000c781270 */
[----:B------:R-:W1:Y:S01]  /*1a9f0*/  LDCU UR4, c[0x0][0x39c] ;  /* 0x00007380ff0477ac */ /* 0x000e620008000800 */
[C---:B0-----:R-:W-:Y:S01]  /*1aa00*/  VIADD R197, R0.reuse, 0x9c ;  /* 0x0000009c00c57836 */ /* 0x041fe20000000000 */
[----:B------:R-:W-:Y:S01]  /*1aa10*/  IADD3 R196, P2, PT, R199, R3, RZ ;  /* 0x00000003c7c47210 */ /* 0x000fe20007f5e0ff */
[----:B------:R-:W-:Y:S01]  /*1aa20*/  VIADD R201, R0, 0x9e ;  /* 0x0000009e00c97836 */ /* 0x000fe20000000000 */
[----:B------:R-:W0:Y:S02]  /*1aa30*/  LDCU UR7, c[0x0][0x39c] ;  /* 0x00007380ff0777ac */ /* 0x000e240008000800 */
[----:B------:R-:W-:-:S02]  /*1aa40*/  ISETP.LT.AND P5, PT, R197, UR12, !P0 ;  /* 0x0000000cc5007c0c */ /* 0x000fc4000c7a1270 */
[C---:B------:R-:W-:Y:S01]  /*1aa50*/  LEA.HI.X.SX32 R197, R199.reuse, R2, 0x1, P2 ;  /* 0x00000002c7c57211 */ /* 0x040fe200010f0eff */
[----:B------:R-:W0:Y:S01]  /*1aa60*/  LDCU UR12, c[0x0][0x39c] ;  /* 0x00007380ff0c77ac */ /* 0x000e220008000800 */
[----:B------:R-:W-:Y:S01]  /*1aa70*/  ISETP.LT.AND P2, PT, R198, UR13, !P0 ;  /* 0x0000000dc6007c0c */ /* 0x000fe2000c741270 */
[----:B------:R-:W-:Y:S01]  /*1aa80*/  VIADD R199, R199, UR5 ;  /* 0x00000005c7c77c36 */ /* 0x000fe20008000000 */
[----:B------:R-:W-:Y:S01]  /*1aa90*/  PRMT R207, R205, 0x9910, RZ ;  /* 0x00009910cdcf7816 */ /* 0x000fe200000000ff */
        /* <DEDUP_REMOVED lines=16> */
[----:B------:R-:W2:Y:S04]  /*1aba0*/  LDL.LU R159, [R1+0x284] ;  /* 0x00028400019f7983 */ /* 0x000ea80000300800 */
[----:B------:R-:W2:Y:S04]  /*1abb0*/  LDL.LU R156, [R1+0x290] ;  /* 0x00029000019c7983 */ /* 0x000ea80000300800 */
[----:B------:R-:W2:Y:S01]  /*1abc0*/  LDL.LU R157, [R1+0x294] ;  /* 0x00029400019d7983 */ /* 0x000ea20000300800 */
[----:B------:R-:W-:-:S02]  /*1abd0*/  VIADD R199, R200, UR5 ;  /* 0x00000005c8c77c36 */ /* 0x000fc40008000000 */
        /* <DEDUP_REMOVED lines=10> */
[C---:B0-----:R-:W-:Y:S01]  /*1ac80*/  VIADD R197, R0.reuse, 0xa0 ;  /* 0x000000a000c57836 */ /* 0x041fe20000000000 */
[----:B------:R-:W-:Y:S01]  /*1ac90*/  IADD3 R196, P6, PT, R199, R3, RZ ;  /* 0x00000003c7c47210 */ /* 0x000fe20007fde0ff */
[----:B------:R-:W-:Y:S01]  /*1aca0*/  VIADD R201, R0, 0xa2 ;  /* 0x000000a200c97836 */ /* 0x000fe20000000000 */
[----:B------:R-:W-:Y:S01]  /*1acb0*/  PRMT R212, R209, 0x9910, RZ ;  /* 0x00009910d1d47816 */ /* 0x000fe200000000ff */
[----:B------:R-:W0:Y:S01]  /*1acc0*/  LDCU UR14, c[0x0][0x39c] ;  /* 0x00007380ff0e77ac */ /* 0x000e220008000800 */
[----:B------:R-:W-:-:S02]  /*1acd0*/  ISETP.LT.AND P1, PT, R197, UR15, !P0 ;  /* 0x0000000fc5007c0c */ /* 0x000fc4000c721270 */
[----:B------:R-:W-:Y:S01]  /*1ace0*/  LEA.HI.X.SX32 R197, R199, R2, 0x1, P6 ;  /* 0x00000002c7c57211 */ /* 0x000fe200030f0eff */
[----:B------:R-:W0:Y:S01]  /*1acf0*/  LDCU UR15, c[0x0][0x39c] ;  /* 0x00007380ff0f77ac */ /* 0x000e220008000800 */
[----:B----4-:R-:W-:Y:S02]  /*1ad00*/  ISETP.LT.AND P6, PT, R198, UR9, !P0 ;  /* 0x00000009c6007c0c */ /* 0x010fe4000c7c1270 */
[----:B---3--:R-:W-:Y:S01]  /*1ad10*/  F2FP.SATFINITE.E5M2.F32.PACK_AB_MERGE_C R198, R161, R160, RZ ;  /* 0x000000a0a1c6723e */ /* 0x008fe200048060ff */
[----:B------:R-:W-:Y:S01]  /*1ad20*/  VIADD R199, R199, UR5 ;  /* 0x00000005c7c77c36 */ /* 0x000fe20008000000 */
[----:B------:R-:W-:Y:S01]  /*1ad30*/  SHF.R.S32.HI R212, RZ, 0x8, R212 ;  /* 0x00000008ffd47819 */ /* 0x000fe200000114d4 */
[----:B------:R-:W3:Y:S01]  /*1ad40*/  LDCU UR8, c[0x0][0x39c] ;  /* 0x00007380ff0877ac */ /* 0x000ee20008000800 */
[----:B------:R-:W-:Y:S01]  /*1ad50*/  PRMT R200, R198, 0x9910, RZ ;  /* 0x00009910c6c87816 */ /* 0x000fe200000000ff */
[----:B------:R4:W-:Y:S01]  /*1ad60*/  @P5 STG.E.U8 desc[UR24][R196.64], R198 ;  /* 0x000000c6c4005986 */ /* 0x0009e2000c101118 */
[----:B------:R-:W-:Y:S01]  /*1ad70*/  PRMT R221, R218, 0x9910, RZ ;  /* 0x00009910dadd7816 */ /* 0x000fe200000000ff */
[----:B------:R-:W0:Y:S02]  /*1ad80*/  LDCU UR9, c[0x0][0x3b8] ;  /* 0x00007700ff0977ac */ /* 0x000e240008000800 */
[----:B----4-:R-:W-:Y:S01]  /*1ad90*/  IMAD.MOV.U32 R197, RZ, RZ, R200 ;  /* 0x000000ffffc57224 */ /* 0x010fe200078e00c8 */
[C---:B------:R-:W-:Y:S01]  /*1ada0*/  IADD3 R198, P5, PT, R199.reuse, R3, RZ ;  /* 0x00000003c7c67210 */ /* 0x040fe20007fbe0ff */
[----:B------:R-:W-:-:S03]  /*1adb0*/  VIADD R200, R199, UR5 ;  /* 0x00000005c7c87c36 */ /* 0x000fc60008000000 */
[----:B------:R-:W-:Y:S02]  /*1adc0*/  LEA.HI.X.SX32 R199, R199, R2, 0x1, P5 ;  /* 0x00000002c7c77211 */ /* 0x000fe400028f0eff */
[----:B------:R-:W-:Y:S02]  /*1add0*/  SHF.R.S32.HI R197, RZ, 0x8, R197 ;  /* 0x00000008ffc57819 */ /* 0x000fe400000114c5 */
[----:B------:R-:W-:-:S03]  /*1ade0*/  IADD3 R196, P5, PT, R200, R3, RZ ;  /* 0x00000003c8c47210 */ /* 0x000fc60007fbe0ff */
[----:B------:R4:W-:Y:S02]  /*1adf0*/  @P2 STG.E.U8 desc[UR24][R198.64], R197 ;  /* 0x000000c5c6002986 */ /* 0x0009e4000c101118 */
[C---:B----4-:R-:W-:Y:S01]  /*1ae00*/  LEA.HI.X.SX32 R197, R200.reuse, R2, 0x1, P5 ;  /* 0x00000002c8c57211 */ /* 0x050fe200028f0eff */
[----:B------:R-:W-:Y:S01]  /*1ae10*/  VIADD R199, R200, UR5 ;  /* 0x00000005c8c77c36 */ /* 0x000fe20008000000 */
[----:B------:R-:W-:-:S03]  /*1ae20*/  PRMT R198, R202, 0x9910, RZ ;  /* 0x00009910cac67816 */ /* 0x000fc600000000ff */
[----:B------:R4:W-:Y:S02]  /*1ae30*/  @P3 STG.E.U8 desc[UR24][R196.64], R202 ;  /* 0x000000cac4003986 */ /* 0x0009e4000c101118 */
[----:B------:R-:W-:Y:S02]  /*1ae40*/  IMAD.MOV.U32 R200, RZ, RZ, R198 ;  /* 0x000000ffffc87224 */ /* 0x000fe400078e00c6 */
[----:B------:R-:W-:-:S03]  /*1ae50*/  VIADD R198, R0, 0xa3 ;  /* 0x000000a300c67836 */ /* 0x000fc60000000000 */
[----:B------:R-:W-:Y:S02]  /*1ae60*/  SHF.R.S32.HI R200, RZ, 0x8, R200 ;  /* 0x00000008ffc87819 */ /* 0x000fe400000114c8 */
[----:B----4-:R-:W-:-:S04]  /*1ae70*/  IADD3 R196, P3, PT, R199, R3, RZ ;  /* 0x00000003c7c47210 */ /* 0x010fc80007f7e0ff */
[C---:B------:R-:W-:Y:S01]  /*1ae80*/  LEA.HI.X.SX32 R197, R199.reuse, R2, 0x1, P3 ;  /* 0x00000002c7c57211 */ /* 0x040fe200018f0eff */
[----:B------:R-:W-:Y:S01]  /*1ae90*/  VIADD R199, R199, UR5 ;  /* 0x00000005c7c77c36 */ /* 0x000fe20008000000 */
[----:B-----5:R-:W-:-:S03]  /*1aea0*/  ISETP.LT.AND P3, PT, R198, UR6, !P0 ;  /* 0x00000006c6007c0c */ /* 0x020fc6000c761270 */
[----:B------:R4:W-:Y:S01]  /*1aeb0*/  @P4 STG.E.U8 desc[UR24][R196.64], R200 ;  /* 0x000000c8c4004986 */ /* 0x0009e2000c101118 */
[C---:B------:R-:W-:Y:S01]  /*1aec0*/  VIADD R198, R0.reuse, 0xa5 ;  /* 0x000000a500c67836 */ /* 0x040fe20000000000 */
[----:B------:R-:W-:Y:S01]  /*1aed0*/  ISETP.LT.AND P2, PT, R201, UR16, !P0 ;  /* 0x00000010c9007c0c */ /* 0x000fe2000c741270 */
[----:B------:R-:W5:Y:S01]  /*1aee0*/  LDCU UR6, c[0x0][0x3b8] ;  /* 0x00007700ff0677ac */ /* 0x000f620008000800 */
[C---:B----4-:R-:W-:Y:S01]  /*1aef0*/  VIADD R197, R0.reuse, 0xa4 ;  /* 0x000000a400c57836 */ /* 0x050fe20000000000 */
[----:B------:R-:W-:Y:S01]  /*1af00*/  IADD3 R196, P4, PT, R199, R3, RZ ;  /* 0x00000003c7c47210 */ /* 0x000fe20007f9e0ff */
[----:B------:R-:W-:Y:S01]  /*1af10*/  VIADD R201, R0, 0xa6 ;  /* 0x000000a600c97836 */ /* 0x000fe20000000000 */
[----:B------:R-:W-:Y:S01]  /*1af20*/  SHF.R.S32.HI R221, RZ, 0x8, R221 ;  /* 0x00000008ffdd7819 */ /* 0x000fe200000114dd */
[----:B------:R-:W4:Y:S01]  /*1af30*/  LDCU UR16, c[0x0][0x39c] ;  /* 0x00007380ff1077ac */ /* 0x000f220008000800 */
[----:B------:R-:W-:Y:S02]  /*1af40*/  ISETP.LT.AND P5, PT, R197, UR17, !P0 ;  /* 0x00000011c5007c0c */ /* 0x000fe4000c7a1270 */
[C---:B------:R-:W-:Y:S01]  /*1af50*/  LEA.HI.X.SX32 R197, R199.reuse, R2, 0x1, P4 ;  /* 0x00000002c7c57211 */ /* 0x040fe200020f0eff */
[----:B------:R-:W0:Y:S01]  /*1af60*/  LDCU UR17, c[0x0][0x3b8] ;  /* 0x00007700ff1177ac */ /* 0x000e220008000800 */
[----:B------:R-:W-:Y:S01]  /*1af70*/  ISETP.LT.AND P4, PT, R198, UR18, !P0 ;  /* 0x00000012c6007c0c */ /* 0x000fe2000c781270 */
[----:B------:R-:W-:Y:S01]  /*1af80*/  VIADD R199, R199, UR5 ;  /* 0x00000005c7c77c36 */ /* 0x000fe20008000000 */
[----:B------:R-:W0:Y:S03]  /*1af90*/  LDCU UR18, c[0x0][0x3b8] ;  /* 0x00007700ff1277ac */ /* 0x000e260008000800 */
[----:B------:R-:W-:Y:S01]  /*1afa0*/  VIADD R200, R199, UR5 ;  /* 0x00000005c7c87c36 */ /* 0x000fe20008000000 */
[----:B--2---:R-:W-:-:S04]  /*1afb0*/  F2FP.SATFINITE.E5M2.F32.PACK_AB_MERGE_C R198, R159, R158, RZ ;  /* 0x0000009e9fc6723e */ /* 0x004fc800048060ff */
[----:B------:R-:W-:Y:S01]  /*1afc0*/  PRMT R202, R198, 0x9910, RZ ;  /* 0x00009910c6ca7816 */ /* 0x000fe200000000ff */
[----:B------:R2:W-:Y:S03]  /*1afd0*/  @P1 STG.E.U8 desc[UR24][R196.64], R198 ;  /* 0x000000c6c4001986 */ /* 0x0005e6000c101118 */
[----:B------:R-:W-:Y:S02]  /*1afe0*/  SHF.R.S32.HI R202, RZ, 0x8, R202 ;  /* 0x00000008ffca7819 */ /* 0x000fe400000114ca */
[----:B--2---:R-:W-:-:S04]  /*1aff0*/  IADD3 R198, P1, PT, R199, R3, RZ ;  /* 0x00000003c7c67210 */ /* 0x004fc80007f3e0ff */
[----:B------:R-:W-:Y:S02]  /*1b000*/  LEA.HI.X.SX32 R199, R199, R2, 0x1, P1 ;  /* 0x00000002c7c77211 */ /* 0x000fe400008f0eff */
[----:B------:R-:W-:-:S04]  /*1b010*/  IADD3 R196, P1, PT, R200, R3, RZ ;  /* 0x00000003c8c47210 */ /* 0x000fc80007f3e0ff */
[C---:B------:R-:W-:Y:S01]  /*1b020*/  LEA.HI.X.SX32 R197, R200.reuse, R2, 0x1, P1 ;  /* 0x00000002c8c57211 */ /* 0x040fe200008f0eff */
[----:B------:R2:W-:Y:S04]  /*1b030*/  @P6 STG.E.U8 desc[UR24][R198.64], R202 ;  /* 0x000000cac6006986 */ /* 0x0005e8000c101118 */
[----:B------:R0:W-:Y:S01]  /*1b040*/  @P2 STG.E.U8 desc[UR24][R196.64], R203 ;  /* 0x000000cbc4002986 */ /* 0x0001e2000c101118 */
[----:B--2---:R-:W-:Y:S01]  /*1b050*/  VIADD R198, R200, UR5 ;  /* 0x00000005c8c67c36 */ /* 0x004fe20008000000 */
[----:B------:R-:W-:Y:S01]  /*1b060*/  PRMT R200, R203, 0x9910, RZ ;  /* 0x00009910cbc87816 */ /* 0x000fe200000000ff */
[----:B0-----:R-:W-:-:S03]  /*1b070*/  VIADD R197, R0, 0xa7 ;  /* 0x000000a700c57836 */ /* 0x001fc60000000000 */
[----:B------:R-:W-:Y:S01]  /*1b080*/  IADD3 R196, P6, PT, R198, R3, RZ ;  /* 0x00000003c6c47210 */ /* 0x000fe20007fde0ff */
[----:B------:R-:W-:Y:S01]  /*1b090*/  VIADD R199, R0, 0xa8 ;  /* 0x000000a800c77836 */ /* 0x000fe20000000000 */
[----:B------:R-:W-:Y:S02]  /*1b0a0*/  SHF.R.S32.HI R200, RZ, 0x8, R200 ;  /* 0x00000008ffc87819 */ /* 0x000fe400000114c8 */
[----:B------:R-:W-:Y:S01]  /*1b0b0*/  ISETP.LT.AND P2, PT, R197, UR7, !P0 ;  /* 0x00000007c5007c0c */ /* 0x000fe2000c741270 */
[----:B------:R-:W0:Y:S01]  /*1b0c0*/  LDCU UR7, c[0x0][0x3b8] ;  /* 0x00007700ff0777ac */ /* 0x000e220008000800 */
[C---:B------:R-:W-:Y:S01]  /*1b0d0*/  LEA.HI.X.SX32 R197, R198.reuse, R2, 0x1, P6 ;  /* 0x00000002c6c57211 */ /* 0x040fe200030f0eff */
[----:B------:R-:W-:-:S04]  /*1b0e0*/  VIADD R198, R198, UR5 ;  /* 0x00000005c6c67c36 */ /* 0x000fc80008000000 */
[----:B------:R2:W-:Y:S01]  /*1b0f0*/  @P3 STG.E.U8 desc[UR24][R196.64], R200 ;  /* 0x000000c8c4003986 */ /* 0x0005e2000c101118 */
[----:B------:R-:W-:Y:S01]  /*1b100*/  ISETP.LT.AND P3, PT, R199, UR21, !P0 ;  /* 0x00000015c7007c0c */ /* 0x000fe2000c761270 */
[----:B------:R-:W-:Y:S01]  /*1b110*/  VIADD R199, R0, 0xa9 ;  /* 0x000000a900c77836 */ /* 0x000fe20000000000 */
[----:B------:R-:W-:Y:S02]  /*1b120*/  ISETP.LT.AND P1, PT, R201, UR19, !P0 ;  /* 0x00000013c9007c0c */ /* 0x000fe4000c721270 */
[-C--:B--2---:R-:W-:Y:S02]  /*1b130*/  IADD3 R196, P6, PT, R198, R3.reuse, RZ ;  /* 0x00000003c6c47210 */ /* 0x084fe40007fde0ff */
[----:B------:R-:W-:Y:S01]  /*1b140*/  F2FP.SATFINITE.E5M2.F32.PACK_AB_MERGE_C R200, R157, R156, RZ ;  /* 0x0000009c9dc8723e */ /* 0x000fe200048060ff */
[----:B------:R-:W-:Y:S01]  /*1b150*/  VIADD R201, R0, 0xaa ;  /* 0x000000aa00c97836 */ /* 0x000fe20000000000 */
[C---:B------:R-:W-:Y:S01]  /*1b160*/  LEA.HI.X.SX32 R197, R198.reuse, R2, 0x1, P6 ;  /* 0x00000002c6c57211 */ /* 0x040fe200030f0eff */
[----:B------:R-:W2:Y:S01]  /*1b170*/  LDCU UR19, c[0x0][0x3b8] ;  /* 0x00007700ff1377ac */ /* 0x000ea20008000800 */
[----:B------:R-:W-:Y:S01]  /*1b180*/  ISETP.LT.AND P6, PT, R199, UR22, !P0 ;  /* 0x00000016c7007c0c */ /* 0x000fe2000c7c1270 */
[----:B------:R-:W-:Y:S01]  /*1b190*/  VIADD R199, R198, UR5 ;  /* 0x00000005c6c77c36 */ /* 0x000fe20008000000 */
[----:B------:R-:W-:Y:S01]  /*1b1a0*/  PRMT R203, R200, 0x9910, RZ ;  /* 0x00009910c8cb7816 */ /* 0x000fe200000000ff */
[----:B------:R0:W-:Y:S01]  /*1b1b0*/  @P5 STG.E.U8 desc[UR24][R196.64], R200 ;  /* 0x000000c8c4005986 */ /* 0x0001e2000c101118 */
[----:B------:R-:W1:Y:S01]  /*1b1c0*/  LDCU UR22, c[0x0][0x3b8] ;  /* 0x00007700ff1677ac */ /* 0x000e620008000800 */
[C---:B------:R-:W-:Y:S01]  /*1b1d0*/  VIADD R198, R199.reuse, UR5 ;  /* 0x00000005c7c67c36 */ /* 0x040fe20008000000 */
[----:B------:R-:W-:Y:S01]  /*1b1e0*/  SHF.R.S32.HI R203, RZ, 0x8, R203 ;  /* 0x00000008ffcb7819 */ /* 0x000fe200000114cb */
[----:B------:R-:W1:Y:S01]  /*1b1f0*/  LDCU UR21, c[0x0][0x3b8] ;  /* 0x00007700ff1577ac */ /* 0x000e620008000800 */
[----:B0-----:R-:W-:-:S04]  /*1b200*/  IADD3 R196, P5, PT, R199, R3, RZ ;  /* 0x00000003c7c47210 */ /* 0x001fc80007fbe0ff */
[----:B------:R-:W-:-:S05]  /*1b210*/  LEA.HI.X.SX32 R197, R199, R2, 0x1, P5 ;  /* 0x00000002c7c57211 */ /* 0x000fca00028f0eff */
[----:B------:R0:W-:Y:S01]  /*1b220*/  @P4 STG.E.U8 desc[UR24][R196.64], R203 ;  /* 0x000000cbc4004986 */ /* 0x0001e2000c101118 */
[C---:B------:R-:W-:Y:S01]  /*1b230*/  VIADD R200, R198.reuse, UR5 ;  /* 0x00000005c6c87c36 */ /* 0x040fe20008000000 */
[----:B0-----:R-:W-:-:S04]  /*1b240*/  IADD3 R196, P4, PT, R198, R3, RZ ;  /* 0x00000003c6c47210 */ /* 0x001fc80007f9e0ff */
[----:B------:R-:W-:-:S05]  /*1b250*/  LEA.HI.X.SX32 R197, R198, R2, 0x1, P4 ;  /* 0x00000002c6c57211 */ /* 0x000fca00020f0eff */
[----:B------:R0:W-:Y:S01]  /*1b260*/  @P1 STG.E.U8 desc[UR24][R196.64], R205 ;  /* 0x000000cdc4001986 */ /* 0x0001e2000c101118 */
[C---:B------:R-:W-:Y:S01]  /*1b270*/  VIADD R199, R200.reuse, UR5 ;  /* 0x00000005c8c77c36 */ /* 0x040fe20008000000 */
[----:B0-----:R-:W-:-:S04]  /*1b280*/  IADD3 R196, P1, PT, R200, R3, RZ ;  /* 0x00000003c8c47210 */ /* 0x001fc80007f3e0ff */
[----:B------:R-:W-:Y:S02]  /*1b290*/  LEA.HI.X.SX32 R197, R200, R2, 0x1, P1 ;  /* 0x00000002c8c57211 */ /* 0x000fe400008f0eff */
[----:B------:R-:W-:-:S05]  /*1b2a0*/  SHF.R.S32.HI R200, RZ, 0x8, R207 ;  /* 0x00000008ffc87819 */ /* 0x000fca00000114cf */
[----:B------:R0:W-:Y:S01]  /*1b2b0*/  @P2 STG.E.U8 desc[UR24][R196.64], R200 ;  /* 0x000000c8c4002986 */ /* 0x0001e2000c101118 */
[C---:B------:R-:W-:Y:S01]  /*1b2c0*/  VIADD R202, R199.reuse, UR5 ;  /* 0x00000005c7ca7c36 */ /* 0x040fe20008000000 */
[----:B0-----:R-:W-:-:S04]  /*1b2d0*/  IADD3 R196, P2, PT, R199, R3, RZ ;  /* 0x00000003c7c47210 */ /* 0x001fc80007f5e0ff */
[----:B------:R-:W-:-:S05]  /*1b2e0*/  LEA.HI.X.SX32 R197, R199, R2, 0x1, P2 ;  /* 0x00000002c7c57211 */ /* 0x000fca00010f0eff */
[----:B------:R0:W-:Y:S01]  /*1b2f0*/  @P3 STG.E.U8 desc[UR24][R196.64], R209 ;  /* 0x000000d1c4003986 */ /* 0x0001e2000c101118 */
[----:B------:R-:W-:Y:S01]  /*1b300*/  ISETP.LT.AND P5, PT, R201, UR23, !P0 ;  /* 0x00000017c9007c0c */ /* 0x000fe2000c7a1270 */
[----:B------:R-:W-:Y:S02]  /*1b310*/  VIADD R201, R202, UR5 ;  /* 0x00000005cac97c36 */ /* 0x000fe40008000000 */
[----:B------:R-:W-:Y:S01]  /*1b320*/  VIADD R203, R0, 0xab ;  /* 0x000000ab00cb7836 */ /* 0x000fe20000000000 */
[----:B------:R-:W-:Y:S02]  /*1b330*/  ISETP.LT.AND P1, PT, R206, UR12, !P0 ;  /* 0x0000000cce007c0c */ /* 0x000fe4000c721270 */
[-C--:B0-----:R-:W-:Y:S01]  /*1b340*/  IADD3 R196, P3, PT, R202, R3.reuse, RZ ;  /* 0x00000003cac47210 */ /* 0x081fe20007f7e0ff */
[----:B------:R-:W-:Y:S01]  /*1b350*/  VIADD R198, R201, UR5 ;  /* 0x00000005c9c67c36 */ /* 0x000fe20008000000 */
[----:B------:R-:W-:Y:S01]  /*1b360*/  ISETP.LT.AND P4, PT, R203, UR26, !P0 ;  /* 0x0000001acb007c0c */ /* 0x000fe2000c781270 */
[----:B------:R-:W-:Y:S01]  /*1b370*/  VIADD R207, R0, 0xad ;  /* 0x000000ad00cf7836 */ /* 0x000fe20000000000 */
[----:B------:R-:W-:Y:S01]  /*1b380*/  LEA.HI.X.SX32 R197, R202, R2, 0x1, P3 ;  /* 0x00000002cac57211 */ /* 0x000fe200018f0eff */
[----:B------:R-:W-:Y:S01]  /*1b390*/  VIADD R204, R198, UR5 ;  /* 0x00000005c6cc7c36 */ /* 0x000fe20008000000 */
[----:B------:R-:W0:Y:S03]  /*1b3a0*/  LDCU UR12, c[0x0][0x3b8] ;  /* 0x00007700ff0c77ac */ /* 0x000e260008000800 */
[----:B------:R1:W-:Y:S01]  /*1b3b0*/  @P6 STG.E.U8 desc[UR24][R196.64], R212 ;  /* 0x000000d4c4006986 */ /* 0x0003e2000c101118 */
[----:B------:R-:W0:Y:S01]  /*1b3c0*/  LDCU UR26, c[0x0][0x3b8] ;  /* 0x00007700ff1a77ac */ /* 0x000e220008000800 */
[----:B------:R-:W0:Y:S01]  /*1b3d0*/  LDCU UR23, c[0x0][0x3b8] ;  /* 0x00007700ff1777ac */ /* 0x000e220008000800 */
[----:B-1----:R-:W-:-:S04]  /*1b3e0*/  IADD3 R196, P6, PT, R201, R3, RZ ;  /* 0x00000003c9c47210 */ /* 0x002fc80007fde0ff */
[----:B------:R-:W-:Y:S02]  /*1b3f0*/  LEA.HI.X.SX32 R197, R201, R2, 0x1, P6 ;  /* 0x00000002c9c57211 */ /* 0x000fe400030f0eff */
[----:B------:R-:W-:-:S05]  /*1b400*/  F2FP.SATFINITE.E5M2.F32.PACK_AB_MERGE_C R201, R151, R150, RZ ;  /* 0x0000009697c9723e */ /* 0x000fca00048060ff */
[----:B------:R1:W-:Y:S01]  /*1b410*/  @P5 STG.E.U8 desc[UR24][R196.64], R201 ;  /* 0x000000c9c4005986 */ /* 0x0003e2000c101118 */
[----:B------:R-:W-:Y:S02]  /*1b420*/  PRMT R215, R201, 0x9910, RZ ;  /* 0x00009910c9d77816 */ /* 0x000fe400000000ff */
[----:B-1----:R-:W-:-:S04]  /*1b430*/  IADD3 R196, P5, PT, R198, R3, RZ ;  /* 0x00000003c6c47210 */ /* 0x002fc80007fbe0ff */
[----:B------:R-:W-:Y:S02]  /*1b440*/  LEA.HI.X.SX32 R197, R198, R2, 0x1, P5 ;  /* 0x00000002c6c57211 */ /* 0x000fe400028f0eff */
[----:B------:R-:W-:-:S05]  /*1b450*/  SHF.R.S32.HI R198, RZ, 0x8, R215 ;  /* 0x00000008ffc67819 */ /* 0x000fca00000114d7 */
[----:B------:R1:W-:Y:S01]  /*1b460*/  @P4 STG.E.U8 desc[UR24][R196.64], R198 ;  /* 0x000000c6c4004986 */ /* 0x0003e2000c101118 */
[----:B------:R-:W-:Y:S01]  /*1b470*/  VIADD R203, R204, UR5 ;  /* 0x00000005cccb7c36 */ /* 0x000fe20008000000 */
[----:B------:R-:W-:Y:S02]  /*1b480*/  ISETP.LT.AND P2, PT, R207, UR27, !P0 ;  /* 0x0000001bcf007c0c */ /* 0x000fe4000c741270 */
[----:B------:R-:W-:Y:S02]  /*1b490*/  ISETP.LT.AND P3, PT, R210, UR28, !P0 ;  /* 0x0000001cd2007c0c */ /* 0x000fe4000c761270 */
[----:B-1----:R-:W-:Y:S01]  /*1b4a0*/  IADD3 R196, P4, PT, R204, R3, RZ ;  /* 0x00000003ccc47210 */ /* 0x002fe20007f9e0ff */
[----:B------:R-:W-:Y:S02]  /*1b4b0*/  VIADD R205, R203, UR5 ;  /* 0x00000005cbcd7c36 */ /* 0x000fe40008000000 */
[----:B------:R-:W-:Y:S01]  /*1b4c0*/  VIADD R212, R0, 0xaf ;  /* 0x000000af00d47836 */ /* 0x000fe20000000000 */
[----:B------:R-:W-:-:S02]  /*1b4d0*/  LEA.HI.X.SX32 R197, R204, R2, 0x1, P4 ;  /* 0x00000002ccc57211 */ /* 0x000fc400020f0eff */
[----:B------:R-:W-:Y:S01]  /*1b4e0*/  ISETP.LT.AND P5, PT, R216, UR34, !P0 ;  /* 0x00000022d8007c0c */ /* 0x000fe2000c7a1270 */
[----:B------:R-:W-:Y:S01]  /*1b4f0*/  VIADD R206, R205, UR5 ;  /* 0x00000005cdce7c36 */ /* 0x000fe20008000000 */
[----:B------:R-:W-:Y:S01]  /*1b500*/  ISETP.LT.AND P6, PT, R212, UR33, !P0 ;  /* 0x00000021d4007c0c */ /* 0x000fe2000c7c1270 */
[----:B------:R1:W-:Y:S01]  /*1b510*/  @P1 STG.E.U8 desc[UR24][R196.64], R218 ;  /* 0x000000dac4001986 */ /* 0x0003e2000c101118 */
[----:B------:R-:W-:Y:S01]  /*1b520*/  VIADD R198, R0, 0xb1 ;  /* 0x000000b100c67836 */ /* 0x000fe20000000000 */
[----:B------:R-:W0:Y:S01]  /*1b530*/  LDCU UR33, c[0x0][0x39c] ;  /* 0x00007380ff2177ac */ /* 0x000e220008000800 */
[----:B------:R-:W0:Y:S01]  /*1b540*/  LDCU UR28, c[0x0][0x3b8] ;  /* 0x00007700ff1c77ac */ /* 0x000e220008000800 */
[----:B------:R-:W0:Y:S01]  /*1b550*/  LDCU UR27, c[0x0][0x3b8] ;  /* 0x00007700ff1b77ac */ /* 0x000e220008000800 */
[C---:B-1----:R-:W-:Y:S01]  /*1b560*/  IADD3 R196, P1, PT, R203.reuse, R3, RZ ;  /* 0x00000003cbc47210 */ /* 0x042fe20007f3e0ff */
[----:B------:R-:W1:Y:S03]  /*1b570*/  LDCU UR34, c[0x0][0x3b8] ;  /* 0x00007700ff2277ac */ /* 0x000e660008000800 */
[----:B------:R-:W-:-:S05]  /*1b580*/  LEA.HI.X.SX32 R197, R203, R2, 0x1, P1 ;  /* 0x00000002cbc57211 */ /* 0x000fca00008f0eff */
[----:B------:R0:W-:Y:S02]  /*1b590*/  @P2 STG.E.U8 desc[UR24][R196.64], R221 ;  /* 0x000000ddc4002986 */ /* 0x0001e4000c101118 */
[----:B0-----:R-:W-:-:S04]  /*1b5a0*/  IADD3 R196, P2, PT, R205, R3, RZ ;  /* 0x00000003cdc47210 */ /* 0x001fc80007f5e0ff */
[----:B------:R-:W-:-:S05]  /*1b5b0*/  LEA.HI.X.SX32 R197, R205, R2, 0x1, P2 ;  /* 0x00000002cdc57211 */ /* 0x000fca00010f0eff */
[----:B------:R0:W-:Y:S01]  /*1b5c0*/  @P3 STG.E.U8 desc[UR24][R196.64], R222 ;  /* 0x000000dec4003986 */ /* 0x0001e2000c101118 */
[----:B------:R-:W-:Y:S01]  /*1b5d0*/  VIADD R200, R206, UR5 ;  /* 0x00000005cec87c36 */ /* 0x000fe20008000000 */
[----:B0-----:R-:W-:Y:S02]  /*1b5e0*/  PRMT R222, R222, 0x9910, RZ ;  /* 0x00009910dede7816 */ /* 0x001fe400000000ff */
[C---:B------:R-:W-:Y:S02]  /*1b5f0*/  IADD3 R196, P3, PT, R206.reuse, R3, RZ ;  /* 0x00000003cec47210 */ /* 0x040fe40007f7e0ff */
[----:B------:R-:W-:Y:S02]  /*1b600*/  SHF.R.S32.HI R222, RZ, 0x8, R222 ;  /* 0x00000008ffde7819 */ /* 0x000fe400000114de */
[----:B------:R-:W-:-:S05]  /*1b610*/  LEA.HI.X.SX32 R197, R206, R2, 0x1, P3 ;  /* 0x00000002cec57211 */ /* 0x000fca00018f0eff */
[----:B------:R0:W-:Y:S01]  /*1b620*/  @P6 STG.E.U8 desc[UR24][R196.64], R222 ;  /* 0x000000dec4006986 */ /* 0x0001e2000c101118 */
[----:B------:R-:W-:Y:S01]  /*1b630*/  VIADD R208, R200, UR5 ;  /* 0x00000005c8d07c36 */ /* 0x000fe20008000000 */
[----:B------:R-:W-:Y:S02]  /*1b640*/  ISETP.LT.AND P4, PT, R198, UR35, !P0 ;  /* 0x00000023c6007c0c */ /* 0x000fe4000c781270 */
[----:B0-----:R-:W-:Y:S02]  /*1b650*/  IADD3 R196, P6, PT, R200, R3, RZ ;  /* 0x00000003c8c47210 */ /* 0x001fe40007fde0ff */
[----:B------:R-:W-:Y:S01]  /*1b660*/  F2FP.SATFINITE.E5M2.F32.PACK_AB_MERGE_C R222, R145, R144, RZ ;  /* 0x0000009091de723e */ /* 0x000fe200048060ff */
[----:B------:R-:W-:Y:S01]  /*1b670*/  VIADD R198, R0, 0xb2 ;  /* 0x000000b200c67836 */ /* 0x000fe20000000000 */
[----:B------:R-:W-:Y:S01]  /*1b680*/  LEA.HI.X.SX32 R197, R200, R2, 0x1, P6 ;  /* 0x00000002c8c57211 */ /* 0x000fe200030f0eff */
[----:B------:R-:W-:Y:S01]  /*1b690*/  VIADD R207, R208, UR5 ;  /* 0x00000005d0cf7c36 */ /* 0x000fe20008000000 */
[----:B------:R-:W0:Y:S03]  /*1b6a0*/  LDCU UR35, c[0x0][0x3b8] ;  /* 0x00007700ff2377ac */ /* 0x000e260008000800 */
[----:B------:R1:W-:Y:S01]  /*1b6b0*/  @P5 STG.E.U8 desc[UR24][R196.64], R222 ;  /* 0x000000dec4005986 */ /* 0x0003e2000c101118 */
[----:B------:R-:W-:-:S02]  /*1b6c0*/  ISETP.LT.AND P1, PT, R198, UR36, !P0 ;  /* 0x00000024c6007c0c */ /* 0x000fc4000c721270 */
[-C--:B-1----:R-:W-:Y:S02]  /*1b6d0*/  IADD3 R196, P5, PT, R208, R3.reuse, RZ ;  /* 0x00000003d0c47210 */ /* 0x082fe40007fbe0ff */
[----:B------:R-:W-:Y:S01]  /*1b6e0*/  PRMT R222, R222, 0x9910, RZ ;  /* 0x00009910dede7816 */ /* 0x000fe200000000ff */
[C---:B------:R-:W-:Y:S01]  /*1b6f0*/  VIADD R199, R207.reuse, UR5 ;  /* 0x00000005cfc77c36 */ /* 0x040fe20008000000 */
[----:B------:R-:W-:Y:S01]  /*1b700*/  LEA.HI.X.SX32 R197, R208, R2, 0x1, P5 ;  /* 0x00000002d0c57211 */ /* 0x000fe200028f0eff */
[----:B------:R-:W-:Y:S01]  /*1b710*/  VIADD R198, R0, 0xb3 ;  /* 0x000000b300c67836 */ /* 0x000fe20000000000 */
[----:B------:R-:W-:Y:S01]  /*1b720*/  SHF.R.S32.HI R208, RZ, 0x8, R222 ;  /* 0x00000008ffd07819 */ /* 0x000fe200000114de */
[----:B------:R-:W1:Y:S04]  /*1b730*/  LDCU UR36, c[0x0][0x3b8] ;  /* 0x00007700ff2477ac */ /* 0x000e680008000800 */
[----:B------:R0:W-:Y:S02]  /*1b740*/  @P4 STG.E.U8 desc[UR24][R196.64], R208 ;  /* 0x000000d0c4004986 */ /* 0x0001e4000c101118 */
[----:B0-----:R-:W-:-:S04]  /*1b750*/  IADD3 R196, P4, PT, R207, R3, RZ ;  /* 0x00000003cfc47210 */ /* 0x001fc80007f9e0ff */
[----:B------:R-:W-:Y:S02]  /*1b760*/  LEA.HI.X.SX32 R197, R207, R2, 0x1, P4 ;  /* 0x00000002cfc57211 */ /* 0x000fe400020f0eff */
[----:B------:R-:W-:-:S05]  /*1b770*/  F2FP.SATFINITE.E5M2.F32.PACK_AB_MERGE_C R207, R143, R142, RZ ;  /* 0x0000008e8fcf723e */ /* 0x000fca00048060ff */
[----:B------:R0:W-:Y:S01]  /*1b780*/  @P1 STG.E.U8 desc[UR24][R196.64], R207 ;  /* 0x000000cfc4001986 */ /* 0x0001e2000c101118 */
[C---:B------:R-:W-:Y:S01]  /*1b790*/  VIADD R209, R199.reuse, UR5 ;  /* 0x00000005c7d17c36 */ /* 0x040fe20008000000 */
[----:B0-----:R-:W-:Y:S02]  /*1b7a0*/  IADD3 R196, P1, PT, R199, R3, RZ ;  /* 0x00000003c7c47210 */ /* 0x001fe40007f3e0ff */
[----:B------:R-:W-:Y:S02]  /*1b7b0*/  PRMT R207, R207, 0x9910, RZ ;  /* 0x00009910cfcf7816 */ /* 0x000fe400000000ff */
[----:B------:R-:W-:Y:S02]  /*1b7c0*/  LEA.HI.X.SX32 R197, R199, R2, 0x1, P1 ;  /* 0x00000002c7c57211 */ /* 0x000fe400008f0eff */
[----:B------:R-:W-:Y:S02]  /*1b7d0*/  SHF.R.S32.HI R199, RZ, 0x8, R207 ;  /* 0x00000008ffc77819 */ /* 0x000fe400000114cf */
[----:B------:R-:W-:-:S02]  /*1b7e0*/  F2FP.SATFINITE.E5M2.F32.PACK_AB_MERGE_C R207, R133, R132, RZ ;  /* 0x0000008485cf723e */ /* 0x000fc400048060ff */
[----:B------:R-:W2:Y:S04]  /*1b7f0*/  LDL.LU R132, [R1+0x2f8] ;  /* 0x0002f80001847983 */ /* 0x000ea80000300800 */
[----:B------:R-:W2:Y:S01]  /*1b800*/  LDL.LU R133, [R1+0x2fc] ;  /* 0x0002fc0001857983 */ /* 0x000ea20000300800 */
[----:B------:R-:W-:-:S03]  /*1b810*/  VIADD R202, R209, UR5 ;  /* 0x00000005d1ca7c36 */ /* 0x000fc60008000000 */
[----:B------:R-:W5:Y:S01]  /*1b820*/  LDL.LU R148, [R1+0x100] ;  /* 0x0001000001947983 */ /* 0x000f620000300800 */
[----:B------:R-:W-:Y:S01]  /*1b830*/  VIADD R211, R202, UR5 ;  /* 0x00000005cad37c36 */ /* 0x000fe20008000000 */
[----:B------:R-:W-:Y:S02]  /*1b840*/  ISETP.LT.AND P2, PT, R198, UR37, !P0 ;  /* 0x00000025c6007c0c */ /* 0x000fe4000c741270 */
[----:B------:R-:W5:Y:S01]  /*1b850*/  LDL.LU R149, [R1+0x104] ;  /* 0x0001040001957983 */ /* 0x000f620000300800 */
[----:B------:R-:W-:Y:S01]  /*1b860*/  VIADD R210, R211, UR5 ;  /* 0x00000005d3d27c36 */ /* 0x000fe20008000000 */
[----:B------:R-:W0:Y:S01]  /*1b870*/  LDCU UR37, c[0x0][0x3b8] ;  /* 0x00007700ff2577ac */ /* 0x000e220008000800 */
[----:B------:R-:W-:Y:S01]  /*1b880*/  VIADD R198, R0, 0xb4 ;  /* 0x000000b400c67836 */ /* 0x000fe20000000000 */
[----:B------:R-:W5:Y:S01]  /*1b890*/  LDL.LU R146, [R1+0x108] ;  /* 0x0001080001927983 */ /* 0x000f620000300800 */
[----:B------:R-:W-:-:S03]  /*1b8a0*/  VIADD R213, R210, UR5 ;  /* 0x00000005d2d57c36 */ /* 0x000fc60008000000 */
[----:B------:R-:W-:Y:S01]  /*1b8b0*/  ISETP.LT.AND P3, PT, R198, UR38, !P0 ;  /* 0x00000026c6007c0c */ /* 0x000fe2000c761270 */
[----:B------:R-:W-:Y:S01]  /*1b8c0*/  VIADD R212, R213, UR5 ;  /* 0x00000005d5d47c36 */ /* 0x000fe20008000000 */
[----:B------:R-:W5:Y:S01]  /*1b8d0*/  LDL.LU R147, [R1+0x10c] ;  /* 0x00010c0001937983 */ /* 0x000f620000300800 */
[----:B------:R-:W-:Y:S01]  /*1b8e0*/  VIADD R198, R0, 0xb5 ;  /* 0x000000b500c67836 */ /* 0x000fe20000000000 */
[----:B------:R-:W0:Y:S01]  /*1b8f0*/  LDCU UR38, c[0x0][0x3b8] ;  /* 0x00007700ff2677ac */ /* 0x000e220008000800 */
[----:B------:R-:W-:Y:S01]  /*1b900*/  VIADD R201, R212, UR5 ;  /* 0x00000005d4c97c36 */ /* 0x000fe20008000000 */
[----:B------:R1:W-:Y:S03]  /*1b910*/  @P2 STG.E.U8 desc[UR24][R196.64], R199 ;  /* 0x000000c7c4002986 */ /* 0x0003e6000c101118 */
[----:B------:R-:W-:Y:S01]  /*1b920*/  VIADD R214, R201, UR5 ;  /* 0x00000005c9d67c36 */ /* 0x000fe20008000000 */
[----:B------:R-:W5:Y:S03]  /*1b930*/  LDL.LU R144, [R1+0x110] ;  /* 0x0001100001907983 */ /* 0x000f660000300800 */
[----:B------:R-:W-:Y:S01]  /*1b940*/  VIADD R215, R214, UR5 ;  /* 0x00000005d6d77c36 */ /* 0x000fe20008000000 */
[----:B------:R-:W-:Y:S01]  /*1b950*/  ISETP.LT.AND P6, PT, R198, UR39, !P0 ;  /* 0x00000027c6007c0c */ /* 0x000fe2000c7c1270 */
[----:B------:R-:W5:Y:S02]  /*1b960*/  LDL.LU R145, [R1+0x114] ;  /* 0x0001140001917983 */ /* 0x000f640000300800 */
[----:B------:R-:W-:Y:S01]  /*1b970*/  VIADD R217, R215, UR5 ;  /* 0x00000005d7d97c36 */ /* 0x000fe20008000000 */
[----:B-1----:R-:W-:-:S02]  /*1b980*/  IADD3 R196, P2, PT, R209, R3, RZ ;  /* 0x00000003d1c47210 */ /* 0x002fc40007f5e0ff */
[----:B------:R-:W-:Y:S01]  /*1b990*/  F2FP.SATFINITE.E5M2.F32.PACK_AB_MERGE_C R199, R141, R140, RZ ;  /* 0x0000008c8dc7723e */ /* 0x000fe200048060ff */
[----:B------:R-:W-:Y:S01]  /*1b9a0*/  VIADD R216, R217, UR5 ;  /* 0x00000005d9d87c36 */ /* 0x000fe20008000000 */
[----:B------:R-:W5:Y:S01]  /*1b9b0*/  LDL.LU R142, [R1+0x118] ;  /* 0x00011800018e7983 */ /* 0x000f620000300800 */
[----:B------:R-:W-:Y:S01]  /*1b9c0*/  VIADD R198, R0, 0xb6 ;  /* 0x000000b600c67836 */ /* 0x000fe20000000000 */
[----:B------:R-:W1:Y:S01]  /*1b9d0*/  LDCU UR39, c[0x0][0x3b8] ;  /* 0x00007700ff2777ac */ /* 0x000e620008000800 */
[----:B------:R-:W-:Y:S01]  /*1b9e0*/  VIADD R204, R216, UR5 ;  /* 0x00000005d8cc7c36 */ /* 0x000fe20008000000 */
[----:B------:R-:W-:Y:S01]  /*1b9f0*/  LEA.HI.X.SX32 R197, R209, R2, 0x1, P2 ;  /* 0x00000002d1c57211 */ /* 0x000fe200010f0eff */
[----:B------:R-:W5:Y:S02]  /*1ba00*/  LDL.LU R143, [R1+0x11c] ;  /* 0x00011c00018f7983 */ /* 0x000f640000300800 */
[----:B------:R-:W-:Y:S02]  /*1ba10*/  VIADD R219, R204, UR5 ;  /* 0x00000005ccdb7c36 */ /* 0x000fe40008000000 */
[----:B------:R0:W-:Y:S02]  /*1ba20*/  @P3 STG.E.U8 desc[UR24][R196.64], R199 ;  /* 0x000000c7c4003986 */ /* 0x0001e4000c101118 */
[----:B------:R-:W-:Y:S01]  /*1ba30*/  VIADD R218, R219, UR5 ;  /* 0x00000005dbda7c36 */ /* 0x000fe20008000000 */
[----:B------:R-:W-:Y:S01]  /*1ba40*/  ISETP.LT.AND P5, PT, R198, UR40, !P0 ;  /* 0x00000028c6007c0c */ /* 0x000fe2000c7a1270 */
[----:B------:R-:W5:Y:S02]  /*1ba50*/  LDL.LU R140, [R1+0x120] ;  /* 0x00012000018c7983 */ /* 0x000f640000300800 */
[----:B------:R-:W-:Y:S01]  /*1ba60*/  VIADD R220, R218, UR5 ;  /* 0x00000005dadc7c36 */ /* 0x000fe20008000000 */
[----:B------:R-:W0:Y:S01]  /*1ba70*/  LDCU UR40, c[0x0][0x3b8] ;  /* 0x00007700ff2877ac */ /* 0x000e220008000800 */
[----:B------:R-:W-:Y:S01]  /*1ba80*/  VIADD R198, R0, 0xb7 ;  /* 0x000000b700c67836 */ /* 0x000fe20000000000 */
[----:B------:R-:W5:Y:S01]  /*1ba90*/  LDL.LU R141, [R1+0x124] ;  /* 0x00012400018d7983 */ /* 0x000f620000300800 */
[----:B------:R-:W-:-:S04]  /*1baa0*/  VIADD R203, R220, UR5 ;  /* 0x00000005dccb7c36 */ /* 0x000fc80008000000 */
[----:B------:R-:W-:-:S04]  /*1bab0*/  VIADD R221, R203, UR5 ;  /* 0x00000005cbdd7c36 */ /* 0x000fc80008000000 */
[----:B------:R-:W-:-:S04]  /*1bac0*/  VIADD R232, R221, UR5 ;  /* 0x00000005dde87c36 */ /* 0x000fc80008000000 */
[----:B------:R-:W-:-:S04]  /*1bad0*/  VIADD R234, R232, UR5 ;  /* 0x00000005e8ea7c36 */ /* 0x000fc80008000000 */
[----:B------:R-:W-:-:S04]  /*1bae0*/  VIADD R205, R234, UR5 ;  /* 0x00000005eacd7c36 */ /* 0x000fc80008000000 */
[----:B------:R-:W-:-:S04]  /*1baf0*/  VIADD R237, R205, UR5 ;  /* 0x00000005cded7c36 */ /* 0x000fc80008000000 */
[----:B------:R-:W-:Y:S01]  /*1bb00*/  VIADD R206, R237, UR5 ;  /* 0x00000005edce7c36 */ /* 0x000fe20008000000 */
[----:B0-----:R-:W-:Y:S02]  /*1bb10*/  PRMT R199, R199, 0x9910, RZ ;  /* 0x00009910c7c77816 */ /* 0x001fe400000000ff */
[-C--:B------:R-:W-:Y:S01]  /*1bb20*/  IADD3 R196, P3, PT, R202, R3.reuse, RZ ;  /* 0x00000003cac47210 */ /* 0x080fe20007f7e0ff */
[----:B------:R-:W-:Y:S01]  /*1bb30*/  VIADD R239, R206, UR5 ;  /* 0x00000005ceef7c36 */ /* 0x000fe20008000000 */
[----:B------:R-:W-:Y:S02]  /*1bb40*/  SHF.R.S32.HI R199, RZ, 0x8, R199 ;  /* 0x00000008ffc77819 */ /* 0x000fe400000114c7 */
[----:B------:R-:W-:Y:S01]  /*1bb50*/  LEA.HI.X.SX32 R197, R202, R2, 0x1, P3 ;  /* 0x00000002cac57211 */ /* 0x000fe200018f0eff */
[----:B------:R-:W-:Y:S01]  /*1bb60*/  VIADD R238, R239, UR5 ;  /* 0x00000005efee7c36 */ /* 0x000fe20008000000 */
[----:B------:R-:W-:Y:S01]  /*1bb70*/  ISETP.LT.AND P4, PT, R198, UR50, !P0 ;  /* 0x00000032c6007c0c */ /* 0x000fe2000c781270 */
[----:B------:R-:W-:Y:S01]  /*1bb80*/  VIADD R198, R0, 0xb8 ;  /* 0x000000b800c67836 */ /* 0x000fe20000000000 */
[----:B------:R-:W0:Y:S01]  /*1bb90*/  LDCU UR50, c[0x0][0x3b8] ;  /* 0x00007700ff3277ac */ /* 0x000e220008000800 */
[----:B------:R-:W-:Y:S01]  /*1bba0*/  VIADD R242, R238, UR5 ;  /* 0x00000005eef27c36 */ /* 0x000fe20008000000 */
[----:B------:R1:W-:Y:S02]  /*1bbb0*/  @P6 STG.E.U8 desc[UR24][R196.64], R199 ;  /* 0x000000c7c4006986 */ /* 0x0003e4000c101118 */
[----:B------:R-:W-:Y:S01]  /*1bbc0*/  ISETP.LT.AND P1, PT, R198, UR51, !P0 ;  /* 0x00000033c6007c0c */ /* 0x000fe2000c721270 */
[----:B------:R-:W-:Y:S01]  /*1bbd0*/  VIADD R200, R242, UR5 ;  /* 0x00000005f2c87c36 */ /* 0x000fe20008000000 */
[----:B------:R-:W0:Y:S01]  /*1bbe0*/  LDCU UR51, c[0x0][0x3b8] ;  /* 0x00007700ff3377ac */ /* 0x000e220008000800 */
[----:B------:R-:W-:Y:S01]  /*1bbf0*/  VIADD R198, R0, 0xb9 ;  /* 0x000000b900c67836 */ /* 0x000fe20000000000 */
[----:B-1----:R-:W-:-:S02]  /*1bc00*/  IADD3 R196, P6, PT, R211, R3, RZ ;  /* 0x00000003d3c47210 */ /* 0x002fc40007fde0ff */
[----:B------:R-:W-:Y:S02]  /*1bc10*/  F2FP.SATFINITE.E5M2.F32.PACK_AB_MERGE_C R199, R139, R138, RZ ;  /* 0x0000008a8bc7723e */ /* 0x000fe400048060ff */
[----:B------:R-:W-:Y:S01]  /*1bc20*/  LEA.HI.X.SX32 R197, R211, R2, 0x1, P6 ;  /* 0x00000002d3c57211 */ /* 0x000fe200030f0eff */
[----:B------:R-:W-:Y:S01]  /*1bc30*/  VIADD R240, R200, UR5 ;  /* 0x00000005c8f07c36 */ /* 0x000fe20008000000 */
[----:B------:R-:W-:Y:S01]  /*1bc40*/  ISETP.LT.AND P2, PT, R198, UR52, !P0 ;  /* 0x00000034c6007c0c */ /* 0x000fe2000c741270 */
[----:B------:R-:W-:Y:S01]  /*1bc50*/  VIADD R198, R0, 0xba ;  /* 0x000000ba00c67836 */ /* 0x000fe20000000000 */
[----:B------:R-:W5:Y:S01]  /*1bc60*/  LDL.LU R138, [R1+0x128] ;  /* 0x00012800018a7983 */ /* 0x000f620000300800 */
[----:B------:R-:W-:Y:S01]  /*1bc70*/  VIADD R243, R240, UR5 ;  /* 0x00000005f0f37c36 */ /* 0x000fe20008000000 */
[----:B------:R-:W1:Y:S02]  /*1bc80*/  LDCU UR52, c[0x0][0x3b8] ;  /* 0x00007700ff3477ac */ /* 0x000e640008000800 */
[----:B------:R0:W-:Y:S01]  /*1bc90*/  @P5 STG.E.U8 desc[UR24][R196.64], R199 ;  /* 0x000000c7c4005986 */ /* 0x0001e2000c101118 */
[----:B------:R-:W-:Y:S01]  /*1bca0*/  VIADD R244, R243, UR5 ;  /* 0x00000005f3f47c36 */ /* 0x000fe20008000000 */
[----:B----4-:R-:W-:Y:S01]  /*1bcb0*/  ISETP.LT.AND P3, PT, R198, UR16, !P0 ;  /* 0x00000010c6007c0c */ /* 0x010fe2000c761270 */
[----:B------:R-:W-:Y:S01]  /*1bcc0*/  VIADD R198, R0, 0xbb ;  /* 0x000000bb00c67836 */ /* 0x000fe20000000000 */
[----:B------:R-:W4:Y:S01]  /*1bcd0*/  LDL.LU R139, [R1+0x12c] ;  /* 0x00012c00018b7983 */ /* 0x000f220000300800 */
[----:B0-----:R-:W-:-:S02]  /*1bce0*/  PRMT R199, R199, 0x9910, RZ ;  /* 0x00009910c7c77816 */ /* 0x001fc400000000ff */
[----:B------:R-:W-:Y:S01]  /*1bcf0*/  IADD3 R196, P5, PT, R210, R3, RZ ;  /* 0x00000003d2c47210 */ /* 0x000fe20007fbe0ff */
[----:B------:R-:W-:Y:S01]  /*1bd00*/  VIADD R62, R244, UR5 ;  /* 0x00000005f43e7c36 */ /* 0x000fe20008000000 */
[----:B------:R-:W-:Y:S01]  /*1bd10*/  SHF.R.S32.HI R199, RZ, 0x8, R199 ;  /* 0x00000008ffc77819 */ /* 0x000fe200000114c7 */
[----:B------:R-:W0:Y:S01]  /*1bd20*/  LDCU UR16, c[0x0][0x3b8] ;  /* 0x00007700ff1077ac */ /* 0x000e220008000800 */
[----:B------:R-:W-:Y:S01]  /*1bd30*/  LEA.HI.X.SX32 R197, R210, R2, 0x1, P5 ;  /* 0x00000002d2c57211 */ /* 0x000fe200028f0eff */
[----:B------:R-:W-:Y:S01]  /*1bd40*/  VIADD R64, R62, UR5 ;  /* 0x000000053e407c36 */ /* 0x000fe20008000000 */
[----:B------:R-:W-:-:S03]  /*1bd50*/  ISETP.LT.AND P6, PT, R198, UR15, !P0 ;  /* 0x0000000fc6007c0c */ /* 0x000fc6000c7c1270 */
[----:B------:R0:W-:Y:S01]  /*1bd60*/  @P4 STG.E.U8 desc[UR24][R196.64], R199 ;  /* 0x000000c7c4004986 */ /* 0x0001e2000c101118 */
[----:B------:R-:W-:Y:S01]  /*1bd70*/  VIADD R198, R0, 0xbc ;  /* 0x000000bc00c67836 */ /* 0x000fe20000000000 */
[----:B------:R-:W1:Y:S01]  /*1bd80*/  LDCU UR15, c[0x0][0x3b8] ;  /* 0x00007700ff0f77ac */ /* 0x000e620008000800 */
[----:B------:R-:W-:Y:S01]  /*1bd90*/  VIADD R61, R64, UR5 ;  /* 0x00000005403d7c36 */ /* 0x000fe20008000000 */
[----:B0-----:R-:W-:Y:S02]  /*1bda0*/  IADD3 R196, P4, PT, R213, R3, RZ ;  /* 0x00000003d5c47210 */ /* 0x001fe40007f9e0ff */
[----:B------:R-:W-:Y:S02]  /*1bdb0*/  F2FP.SATFINITE.E5M2.F32.PACK_AB_MERGE_C R199, R137, R136, RZ ;  /* 0x0000008889c7723e */ /* 0x000fe400048060ff */
[----:B------:R-:W-:Y:S02]  /*1bdc0*/  LEA.HI.X.SX32 R197, R213, R2, 0x1, P4 ;  /* 0x00000002d5c57211 */ /* 0x000fe400020f0eff */
[----:B------:R-:W-:Y:S01]  /*1bdd0*/  ISETP.LT.AND P5, PT, R198, UR14, !P0 ;  /* 0x0000000ec6007c0c */ /* 0x000fe2000c7a1270 */
[----:B------:R-:W-:Y:S01]  /*1bde0*/  VIADD R198, R0, 0xbd ;  /* 0x000000bd00c67836 */ /* 0x000fe20000000000 */
[----:B------:R-:W4:Y:S01]  /*1bdf0*/  LDL.LU R136, [R1+0x130] ;  /* 0x0001300001887983 */ /* 0x000f220000300800 */
[----:B------:R-:W-:Y:S01]  /*1be00*/  VIADD R59, R61, UR5 ;  /* 0x000000053d3b7c36 */ /* 0x000fe20008000000 */
[----:B------:R-:W0:Y:S02]  /*1be10*/  LDCU UR14, c[0x0][0x39c] ;  /* 0x00007380ff0e77ac */ /* 0x000e240008000800 */
[----:B------:R1:W-:Y:S01]  /*1be20*/  @P1 STG.E.U8 desc[UR24][R196.64], R199 ;  /* 0x000000c7c4001986 */ /* 0x0003e2000c101118 */
[----:B------:R-:W-:Y:S01]  /*1be30*/  ISETP.LT.AND P4, PT, R198, UR11, !P0 ;  /* 0x0000000bc6007c0c */ /* 0x000fe2000c781270 */
[----:B------:R-:W-:Y:S01]  /*1be40*/  VIADD R58, R59, UR5 ;  /* 0x000000053b3a7c36 */ /* 0x000fe20008000000 */
[----:B------:R-:W0:Y:S01]  /*1be50*/  LDCU UR11, c[0x0][0x3b8] ;  /* 0x00007700ff0b77ac */ /* 0x000e220008000800 */
[----:B------:R-:W-:Y:S01]  /*1be60*/  VIADD R198, R0, 0xbe ;  /* 0x000000be00c67836 */ /* 0x000fe20000000000 */
[----:B------:R-:W4:Y:S01]  /*1be70*/  LDL.LU R137, [R1+0x134] ;  /* 0x0001340001897983 */ /* 0x000f220000300800 */
[----:B-1----:R-:W-:-:S02]  /*1be80*/  PRMT R199, R199, 0x9910, RZ ;  /* 0x00009910c7c77816 */ /* 0x002fc400000000ff */
[C---:B------:R-:W-:Y:S02]  /*1be90*/  IADD3 R196, P1, PT, R212.reuse, R3, RZ ;  /* 0x00000003d4c47210 */ /* 0x040fe40007f3e0ff */
[----:B------:R-:W-:Y:S02]  /*1bea0*/  SHF.R.S32.HI R199, RZ, 0x8, R199 ;  /* 0x00000008ffc77819 */ /* 0x000fe400000114c7 */
[----:B------:R-:W-:Y:S01]  /*1beb0*/  LEA.HI.X.SX32 R197, R212, R2, 0x1, P1 ;  /* 0x00000002d4c57211 */ /* 0x000fe200008f0eff */
[----:B------:R-:W-:Y:S01]  /*1bec0*/  VIADD R60, R58, UR5 ;  /* 0x000000053a3c7c36 */ /* 0x000fe20008000000 */
[----:B---3--:R-:W-:Y:S01]  /*1bed0*/  ISETP.LT.AND P1, PT, R198, UR8, !P0 ;  /* 0x00000008c6007c0c */ /* 0x008fe2000c721270 */
[----:B------:R-:W-:Y:S01]  /*1bee0*/  VIADD R198, R0, 0x1ff ;  /* 0x000001ff00c67836 */ /* 0x000fe20000000000 */
[----:B------:R-:W1:Y:S01]  /*1bef0*/  LDCU UR8, c[0x0][0x39c] ;  /* 0x00007380ff0877ac */ /* 0x000e620008000800 */
[----:B------:R3:W-:Y:S01]  /*1bf00*/  @P2 STG.E.U8 desc[UR24][R196.64], R199 ;  /* 0x000000c7c4002986 */ /* 0x0007e2000c101118 */
[----:B------:R-:W-:-:S04]  /*1bf10*/  VIADD R57, R60, UR5 ;  /* 0x000000053c397c36 */ /* 0x000fc80008000000 */
[----:B------:R-:W-:Y:S01]  /*1bf20*/  VIADD R55, R57, UR5 ;  /* 0x0000000539377c36 */ /* 0x000fe20008000000 */
[----:B---3--:R-:W-:-:S04]  /*1bf30*/  IADD3 R196, P2, PT, R201, R3, RZ ;  /* 0x00000003c9c47210 */ /* 0x008fc80007f5e0ff */
[----:B------:R-:W-:Y:S02]  /*1bf40*/  LEA.HI.X.SX32 R197, R201, R2, 0x1, P2 ;  /* 0x00000002c9c57211 */ /* 0x000fe400010f0eff */
[----:B------:R-:W-:Y:S01]  /*1bf50*/  ISETP.LT.AND P2, PT, R198, UR4, !P0 ;  /* 0x00000004c6007c0c */ /* 0x000fe2000c741270 */
[----:B------:R-:W-:Y:S01]  /*1bf60*/  VIADD R54, R55, UR5 ;  /* 0x0000000537367c36 */ /* 0x000fe20008000000 */
[----:B------:R-:W-:Y:S01]  /*1bf70*/  F2FP.SATFINITE.E5M2.F32.PACK_AB_MERGE_C R198, R135, R134, RZ ;  /* 0x0000008687c6723e */ /* 0x000fe200048060ff */
[----:B------:R-:W3:Y:S01]  /*1bf80*/  LDCU UR4, c[0x0][0x39c] ;  /* 0x00007380ff0477ac */ /* 0x000ee20008000800 */
[----:B------:R-:W4:Y:S02]  /*1bf90*/  LDL.LU R134, [R1+0x138] ;  /* 0x0001380001867983 */ /* 0x000f240000300800 */
[----:B------:R-:W-:Y:S02]  /*1bfa0*/  PRMT R202, R198, 0x9910, RZ ;  /* 0x00009910c6ca7816 */ /* 0x000fe400000000ff */
[----:B------:R0:W-:Y:S01]  /*1bfb0*/  @P3 STG.E.U8 desc[UR24][R196.64], R198 ;  /* 0x000000c6c4003986 */ /* 0x0001e2000c101118 */
[----:B------:R-:W-:Y:S01]  /*1bfc0*/  VIADD R56, R54, UR5 ;  /* 0x0000000536387c36 */ /* 0x000fe20008000000 */
[----:B------:R-:W-:-:S02]  /*1bfd0*/  SHF.R.S32.HI R202, RZ, 0x8, R202 ;  /* 0x00000008ffca7819 */ /* 0x000fc400000114ca */
[----:B------:R-:W4:Y:S01]  /*1bfe0*/  LDL.LU R135, [R1+0x13c] ;  /* 0x00013c0001877983 */ /* 0x000f220000300800 */
[----:B------:R-:W-:Y:S01]  /*1bff0*/  VIADD R53, R56, UR5 ;  /* 0x0000000538357c36 */ /* 0x000fe20008000000 */
[----:B0-----:R-:W-:-:S04]  /*1c000*/  IADD3 R198, P3, PT, R214, R3, RZ ;  /* 0x00000003d6c67210 */ /* 0x001fc80007f7e0ff */
[----:B------:R-:W-:Y:S02]  /*1c010*/  LEA.HI.X.SX32 R199, R214, R2, 0x1, P3 ;  /* 0x00000002d6c77211 */ /* 0x000fe400018f0eff */
[----:B------:R-:W-:Y:S01]  /*1c020*/  IADD3 R196, P3, PT, R215, R3, RZ ;  /* 0x00000003d7c47210 */ /* 0x000fe20007f7e0ff */
[----:B------:R-:W-:-:S03]  /*1c030*/  VIADD R51, R53, UR5 ;  /* 0x0000000535337c36 */ /* 0x000fc60008000000 */
[----:B------:R-:W-:Y:S01]  /*1c040*/  LEA.HI.X.SX32 R197, R215, R2, 0x1, P3 ;  /* 0x00000002d7c57211 */ /* 0x000fe200018f0eff */
[----:B------:R0:W-:Y:S01]  /*1c050*/  @P6 STG.E.U8 desc[UR24][R198.64], R202 ;  /* 0x000000cac6006986 */ /* 0x0001e2000c101118 */
[----:B------:R-:W-:-:S03]  /*1c060*/  VIADD R50, R51, UR5 ;  /* 0x0000000533327c36 */ /* 0x000fc60008000000 */
[----:B------:R1:W-:Y:S01]  /*1c070*/  @P5 STG.E.U8 desc[UR24][R196.64], R207 ;  /* 0x000000cfc4005986 */ /* 0x0003e2000c101118 */
[----:B------:R-:W-:Y:S01]  /*1c080*/  VIADD R52, R50, UR5 ;  /* 0x0000000532347c36 */ /* 0x000fe20008000000 */
[----:B0-----:R-:W-:Y:S02]  /*1c090*/  PRMT R199, R207, 0x9910, RZ ;  /* 0x00009910cfc77816 */ /* 0x001fe400000000ff */
[C---:B-1----:R-:W-:Y:S02]  /*1c0a0*/  IADD3 R196, P5, PT, R217.reuse, R3, RZ ;  /* 0x00000003d9c47210 */ /* 0x042fe40007fbe0ff */
[----:B------:R-:W-:Y:S02]  /*1c0b0*/  SHF.R.S32.HI R199, RZ, 0x8, R199 ;  /* 0x00000008ffc77819 */ /* 0x000fe400000114c7 */
[----:B------:R-:W-:Y:S01]  /*1c0c0*/  LEA.HI.X.SX32 R197, R217, R2, 0x1, P5 ;  /* 0x00000002d9c57211 */ /* 0x000fe200028f0eff */
[----:B------:R-:W-:-:S04]  /*1c0d0*/  VIADD R49, R52, UR5 ;  /* 0x0000000534317c36 */ /* 0x000fc80008000000 */
[----:B------:R2:W-:Y:S01]  /*1c0e0*/  @P4 STG.E.U8 desc[UR24][R196.64], R199 ;  /* 0x000000c7c4004986 */ /* 0x0005e2000c101118 */
[----:B------:R-:W-:-:S04]  /*1c0f0*/  VIADD R47, R49, UR5 ;  /* 0x00000005312f7c36 */ /* 0x000fc80008000000 */
[----:B------:R-:W-:-:S04]  /*1c100*/  VIADD R46, R47, UR5 ;  /* 0x000000052f2e7c36 */ /* 0x000fc80008000000 */
[----:B------:R-:W-:-:S04]  /*1c110*/  VIADD R48, R46, UR5 ;  /* 0x000000052e307c36 */ /* 0x000fc80008000000 */
[----:B------:R-:W-:-:S04]  /*1c120*/  VIADD R45, R48, UR5 ;  /* 0x00000005302d7c36 */ /* 0x000fc80008000000 */
[----:B------:R-:W-:Y:S01]  /*1c130*/  VIADD R43, R45, UR5 ;  /* 0x000000052d2b7c36 */ /* 0x000fe20008000000 */
[----:B--2---:R-:W-:Y:S02]  /*1c140*/  F2FP.SATFINITE.E5M2.F32.PACK_AB_MERGE_C R199, R133, R132, RZ ;  /* 0x0000008485c7723e */ /* 0x004fe400048060ff */
[----:B------:R-:W2:Y:S04]  /*1c150*/  LDL.LU R132, [R1+0x140] ;  /* 0x0001400001847983 */ /* 0x000ea80000300800 */
[----:B------:R-:W2:Y:S01]  /*1c160*/  LDL.LU R133, [R1+0x144] ;  /* 0x0001440001857983 */ /* 0x000ea20000300800 */
        /* <DEDUP_REMOVED lines=19> */
[----:B------:R-:W-:Y:S02]  /*1c2a0*/  VIADD R23, R25, UR5 ;  /* 0x0000000519177c36 */ /* 0x000fe40008000000 */
[----:B------:R-:W-:Y:S02]  /*1c2b0*/  VIADD R201, R0, 0xbf ;  /* 0x000000bf00c97836 */ /* 0x000fe40000000000 */
[----:B------:R-:W-:-:S04]  /*1c2c0*/  VIADD R22, R23, UR5 ;  /* 0x0000000517167c36 */ /* 0x000fc80008000000 */
[----:B------:R-:W-:Y:S01]  /*1c2d0*/  VIADD R24, R22, UR5 ;  /* 0x0000000516187c36 */ /* 0x000fe20008000000 */
[----:B---3--:R-:W-:Y:S01]  /*1c2e0*/  ISETP.LT.AND P3, PT, R201, UR4, !P0 ;  /* 0x00000004c9007c0c */ /* 0x008fe2000c761270 */
[----:B------:R-:W0:Y:S02]  /*1c2f0*/  LDCU UR4, c[0x0][0x39c] ;  /* 0x00007380ff0477ac */ /* 0x000e240008000800 */
[----:B------:R-:W-:-:S04]  /*1c300*/  VIADD R21, R24, UR5 ;  /* 0x0000000518157c36 */ /* 0x000fc80008000000 */
[----:B------:R-:W-:-:S04]  /*1c310*/  VIADD R19, R21, UR5 ;  /* 0x0000000515137c36 */ /* 0x000fc80008000000 */
[----:B------:R-:W-:Y:S02]  /*1c320*/  VIADD R18, R19, UR5 ;  /* 0x0000000513127c36 */ /* 0x000fe40008000000 */
[----:B------:R-:W-:Y:S02]  /*1c330*/  VIADD R197, R0, 0xc1 ;  /* 0x000000c100c57836 */ /* 0x000fe40000000000 */
[----:B------:R-:W-:Y:S01]  /*1c340*/  VIADD R17, R18, UR5 ;  /* 0x0000000512117c36 */ /* 0x000fe20008000000 */
[----:B------:R-:W-:-:S03]  /*1c350*/  IADD3 R196, P6, PT, R216, R3, RZ ;  /* 0x00000003d8c47210 */ /* 0x000fc60007fde0ff */
[----:B------:R-:W-:Y:S01]  /*1c360*/  VIADD R16, R17, UR5 ;  /* 0x0000000511107c36 */ /* 0x000fe20008000000 */
[----:B0-----:R-:W-:Y:S01]  /*1c370*/  ISETP.LT.AND P4, PT, R197, UR4, !P0 ;  /* 0x00000004c5007c0c */ /* 0x001fe2000c781270 */
[----:B------:R-:W-:Y:S01]  /*1c380*/  VIADD R198, R0, 0xc0 ;  /* 0x000000c000c67836 */ /* 0x000fe20000000000 */
[-C--:B------:R-:W-:Y:S01]  /*1c390*/  LEA.HI.X.SX32 R197, R216, R2.reuse, 0x1, P6 ;  /* 0x00000002d8c57211 */ /* 0x080fe200030f0eff */
[----:B------:R-:W-:Y:S01]  /*1c3a0*/  VIADD R13, R16, UR5 ;  /* 0x00000005100d7c36 */ /* 0x000fe20008000000 */
[CC--:B------:R-:W-:Y:S01]  /*1c3b0*/  IADD3 R230, P6, PT, R204.reuse, R3.reuse, RZ ;  /* 0x00000003cce67210 */ /* 0x0c0fe20007fde0ff */
[----:B------:R-:W0:Y:S02]  /*1c3c0*/  LDCU UR4, c[0x0][0x3b8] ;  /* 0x00007700ff0477ac */ /* 0x000e240008000800 */
[----:B------:R-:W-:Y:S01]  /*1c3d0*/  VIADD R12, R13, UR5 ;  /* 0x000000050d0c7c36 */ /* 0x000fe20008000000 */
[----:B------:R-:W-:Y:S02]  /*1c3e0*/  LEA.HI.X.SX32 R231, R204, R2, 0x1, P6 ;  /* 0x00000002cce77211 */ /* 0x000fe400030f0eff */
[----:B------:R-:W-:Y:S01]  /*1c3f0*/  IADD3 R226, P6, PT, R218, R3, RZ ;  /* 0x00000003dae27210 */ /* 0x000fe20007fde0ff */
[----:B------:R-:W-:-:S03]  /*1c400*/  VIADD R15, R12, UR5 ;  /* 0x000000050c0f7c36 */ /* 0x000fc60008000000 */
[-C--:B------:R-:W-:Y:S02]  /*1c410*/  LEA.HI.X.SX32 R227, R218, R2.reuse, 0x1, P6 ;  /* 0x00000002dae37211 */ /* 0x080fe400030f0eff */
[-C--:B------:R-:W-:Y:S01]  /*1c420*/  IADD3 R222, P6, PT, R203, R3.reuse, RZ ;  /* 0x00000003cbde7210 */ /* 0x080fe20007fde0ff */
[----:B------:R-:W-:Y:S01]  /*1c430*/  VIADD R233, R15, UR5 ;  /* 0x000000050fe97c36 */ /* 0x000fe20008000000 */
[----:B------:R1:W-:Y:S01]  /*1c440*/  @P1 STG.E.U8 desc[UR24][R196.64], R199 ;  /* 0x000000c7c4001986 */ /* 0x0003e2000c101118 */
[-C--:B------:R-:W-:Y:S02]  /*1c450*/  IADD3 R228, P1, PT, R219, R3.reuse, RZ ;  /* 0x00000003dbe47210 */ /* 0x080fe40007f3e0ff */
[-C--:B------:R-:W-:Y:S01]  /*1c460*/  LEA.HI.X.SX32 R223, R203, R2.reuse, 0x1, P6 ;  /* 0x00000002cbdf7211 */ /* 0x080fe200030f0eff */
[----:B------:R-:W-:Y:S01]  /*1c470*/  VIADD R236, R233, UR5 ;  /* 0x00000005e9ec7c36 */ /* 0x000fe20008000000 */
[-C--:B------:R-:W-:Y:S02]  /*1c480*/  IADD3 R218, P6, PT, R232, R3.reuse, RZ ;  /* 0x00000003e8da7210 */ /* 0x080fe40007fde0ff */
[----:B------:R-:W-:Y:S01]  /*1c490*/  LEA.HI.X.SX32 R229, R219, R2, 0x1, P1 ;  /* 0x00000002dbe57211 */ /* 0x000fe200008f0eff */
[----:B------:R-:W-:Y:S01]  /*1c4a0*/  VIADD R235, R236, UR5 ;  /* 0x00000005eceb7c36 */ /* 0x000fe20008000000 */
[----:B------:R-:W-:-:S02]  /*1c4b0*/  IADD3 R224, P1, PT, R220, R3, RZ ;  /* 0x00000003dce07210 */ /* 0x000fc40007f3e0ff */
[-C--:B------:R-:W-:Y:S02]  /*1c4c0*/  LEA.HI.X.SX32 R219, R232, R2.reuse, 0x1, P6 ;  /* 0x00000002e8db7211 */ /* 0x080fe400030f0eff */
[-C--:B------:R-:W-:Y:S01]  /*1c4d0*/  IADD3 R214, P6, PT, R205, R3.reuse, RZ ;  /* 0x00000003cdd67210 */ /* 0x080fe20007fde0ff */
[----:B------:R-:W-:Y:S01]  /*1c4e0*/  VIADD R250, R235, UR5 ;  /* 0x00000005ebfa7c36 */ /* 0x000fe20008000000 */
[-C--:B------:R-:W-:Y:S02]  /*1c4f0*/  LEA.HI.X.SX32 R225, R220, R2.reuse, 0x1, P1 ;  /* 0x00000002dce17211 */ /* 0x080fe400008f0eff */
[-C--:B------:R-:W-:Y:S02]  /*1c500*/  IADD3 R220, P1, PT, R221, R3.reuse, RZ ;  /* 0x00000003dddc7210 */ /* 0x080fe40007f3e0ff */
[-C--:B------:R-:W-:Y:S02]  /*1c510*/  LEA.HI.X.SX32 R215, R205, R2.reuse, 0x1, P6 ;  /* 0x00000002cdd77211 */ /* 0x080fe400030f0eff */
[----:B------:R-:W-:Y:S01]  /*1c520*/  IADD3 R210, P6, PT, R206, R3, RZ ;  /* 0x00000003ced27210 */ /* 0x000fe20007fde0ff */
[----:B------:R-:W-:Y:S01]  /*1c530*/  VIADD R241, R250, UR5 ;  /* 0x00000005faf17c36 */ /* 0x000fe20008000000 */
[----:B------:R-:W-:-:S02]  /*1c540*/  LEA.HI.X.SX32 R221, R221, R2, 0x1, P1 ;  /* 0x00000002dddd7211 */ /* 0x000fc400008f0eff */
[-C--:B------:R-:W-:Y:S02]  /*1c550*/  IADD3 R216, P1, PT, R234, R3.reuse, RZ ;  /* 0x00000003ead87210 */ /* 0x080fe40007f3e0ff */
[-C--:B------:R-:W-:Y:S02]  /*1c560*/  LEA.HI.X.SX32 R211, R206, R2.reuse, 0x1, P6 ;  /* 0x00000002ced37211 */ /* 0x080fe400030f0eff */
[-C--:B------:R-:W-:Y:S01]  /*1c570*/  IADD3 R206, P6, PT, R238, R3.reuse, RZ ;  /* 0x00000003eece7210 */ /* 0x080fe20007fde0ff */
[----:B------:R-:W-:Y:S01]  /*1c580*/  VIADD R14, R241, UR5 ;  /* 0x00000005f10e7c36 */ /* 0x000fe20008000000 */
[-C--:B------:R-:W-:Y:S02]  /*1c590*/  LEA.HI.X.SX32 R217, R234, R2.reuse, 0x1, P1 ;  /* 0x00000002ead97211 */ /* 0x080fe400008f0eff */
[-C--:B------:R-:W-:Y:S02]  /*1c5a0*/  IADD3 R212, P1, PT, R237, R3.reuse, RZ ;  /* 0x00000003edd47210 */ /* 0x080fe40007f3e0ff */
[----:B------:R-:W-:Y:S01]  /*1c5b0*/  LEA.HI.X.SX32 R207, R238, R2, 0x1, P6 ;  /* 0x00000002eecf7211 */ /* 0x000fe200030f0eff */
[----:B------:R-:W-:Y:S01]  /*1c5c0*/  VIADD R252, R14, UR5 ;  /* 0x000000050efc7c36 */ /* 0x000fe20008000000 */
[----:B------:R-:W-:-:S02]  /*1c5d0*/  IADD3 R202, P6, PT, R200, R3, RZ ;  /* 0x00000003c8ca7210 */ /* 0x000fc40007fde0ff */
[-C--:B------:R-:W-:Y:S01]  /*1c5e0*/  LEA.HI.X.SX32 R213, R237, R2.reuse, 0x1, P1 ;  /* 0x00000002edd57211 */ /* 0x080fe200008f0eff */
[----:B------:R-:W-:Y:S01]  /*1c5f0*/  VIADD R11, R252, UR5 ;  /* 0x00000005fc0b7c36 */ /* 0x000fe20008000000 */
[CC--:B------:R-:W-:Y:S02]  /*1c600*/  IADD3 R208, P1, PT, R239.reuse, R3.reuse, RZ ;  /* 0x00000003efd07210 */ /* 0x0c0fe40007f3e0ff */
[-C--:B------:R-:W-:Y:S02]  /*1c610*/  LEA.HI.X.SX32 R203, R200, R2.reuse, 0x1, P6 ;  /* 0x00000002c8cb7211 */ /* 0x080fe400030f0eff */
[-C--:B------:R-:W-:Y:S01]  /*1c620*/  IADD3 R200, P6, PT, R240, R3.reuse, RZ ;  /* 0x00000003f0c87210 */ /* 0x080fe20007fde0ff */
[----:B-1----:R-:W-:Y:S01]  /*1c630*/  VIADD R196, R0, 0xc2 ;  /* 0x000000c200c47836 */ /* 0x002fe20000000000 */
[----:B------:R-:W-:Y:S01]  /*1c640*/  LEA.HI.X.SX32 R209, R239, R2, 0x1, P1 ;  /* 0x00000002efd17211 */ /* 0x000fe200008f0eff */
[----:B------:R-:W-:Y:S01]  /*1c650*/  VIADD R10, R11, UR5 ;  /* 0x000000050b0a7c36 */ /* 0x000fe20008000000 */
[----:B------:R-:W-:Y:S01]  /*1c660*/  ISETP.LT.AND P5, PT, R198, UR8, !P0 ;  /* 0x00000008c6007c0c */ /* 0x000fe2000c7a1270 */
[----:B------:R-:W-:Y:S01]  /*1c670*/  VIADD R232, R0, 0xc3 ;  /* 0x000000c300e87836 */ /* 0x000fe20000000000 */
[----:B------:R-:W-:-:S02]  /*1c680*/  IADD3 R204, P1, PT, R242, R3, RZ ;  /* 0x00000003f2cc7210 */ /* 0x000fc40007f3e0ff */
[-C--:B------:R-:W-:Y:S01]  /*1c690*/  LEA.HI.X.SX32 R201, R240, R2.reuse, 0x1, P6 ;  /* 0x00000002f0c97211 */ /* 0x080fe200030f0eff */
[----:B------:R-:W-:Y:S01]  /*1c6a0*/  VIADD R9, R10, UR5 ;  /* 0x000000050a097c36 */ /* 0x000fe20008000000 */
[-C--:B------:R-:W-:Y:S01]  /*1c6b0*/  IADD3 R198, P6, PT, R243, R3.reuse, RZ ;  /* 0x00000003f3c67210 */ /* 0x080fe20007fde0ff */
[----:B------:R-:W1:Y:S01]  /*1c6c0*/  LDCU UR8, c[0x0][0x3b8] ;  /* 0x00007700ff0877ac */ /* 0x000e620008000800 */
[-C--:B------:R-:W-:Y:S02]  /*1c6d0*/  LEA.HI.X.SX32 R205, R242, R2.reuse, 0x1, P1 ;  /* 0x00000002f2cd7211 */ /* 0x080fe400008f0eff */
[----:B------:R-:W-:Y:S02]  /*1c6e0*/  PRMT R234, R199, 0x9910, RZ ;  /* 0x00009910c7ea7816 */ /* 0x000fe400000000ff */
[----:B------:R-:W-:Y:S01]  /*1c6f0*/  ISETP.LT.AND P1, PT, R196, UR14, !P0 ;  /* 0x0000000ec4007c0c */ /* 0x000fe2000c721270 */
[----:B------:R-:W-:Y:S01]  /*1c700*/  VIADD R8, R9, UR5 ;  /* 0x0000000509087c36 */ /* 0x000fe20008000000 */
[----:B------:R-:W-:Y:S01]  /*1c710*/  LEA.HI.X.SX32 R199, R243, R2, 0x1, P6 ;  /* 0x00000002f3c77211 */ /* 0x000fe200030f0eff */
[----:B------:R-:W3:Y:S01]  /*1c720*/  LDCU UR14, c[0x0][0x3b8] ;  /* 0x00007700ff0e77ac */ /* 0x000ee20008000800 */
[----:B------:R-:W-:-:S02]  /*1c730*/  IADD3 R196, P6, PT, R244, R3, RZ ;  /* 0x00000003f4c47210 */ /* 0x000fc40007fde0ff */
[----:B------:R-:W-:Y:S02]  /*1c740*/  SHF.R.S32.HI R234, RZ, 0x8, R234 ;  /* 0x00000008ffea7819 */ /* 0x000fe400000114ea */
[----:B------:R-:W-:Y:S01]  /*1c750*/  LEA.HI.X.SX32 R197, R244, R2, 0x1, P6 ;  /* 0x00000002f4c57211 */ /* 0x000fe200030f0eff */
[----:B------:R-:W-:Y:S01]  /*1c760*/  VIADD R7, R8, UR5 ;  /* 0x0000000508077c36 */ /* 0x000fe20008000000 */
[----:B------:R-:W-:Y:S01]  /*1c770*/  ISETP.LT.AND P6, PT, R232, UR33, !P0 ;  /* 0x00000021e8007c0c */ /* 0x000fe2000c7c1270 */
[----:B------:R-:W-:Y:S01]  /*1c780*/  VIADD R232, R0, 0xc4 ;  /* 0x000000c400e87836 */ /* 0x000fe20000000000 */
[----:B------:R5:W-:Y:S01]  /*1c790*/  @P3 STG.E.U8 desc[UR24][R230.64], R234 ;  /* 0x000000eae6003986 */ /* 0x000be2000c101118 */
[----:B------:R-:W-:Y:S01]  /*1c7a0*/  VIADD R6, R7, UR5 ;  /* 0x0000000507067c36 */ /* 0x000fe20008000000 */
[----:B------:R-:W0:Y:S02]  /*1c7b0*/  LDCU UR33, c[0x0][0x3b8] ;  /* 0x00007700ff2177ac */ /* 0x000e240008000800 */
[----:B------:R-:W-:Y:S01]  /*1c7c0*/  ISETP.LT.AND P3, PT, R232, UR77, !P0 ;  /* 0x0000004de8007c0c */ /* 0x000fe2000c761270 */
[----:B------:R-:W-:Y:S01]  /*1c7d0*/  VIADD R251, R6, UR5 ;  /* 0x0000000506fb7c36 */ /* 0x000fe20008000000 */
[----:B------:R-:W0:Y:S01]  /*1c7e0*/  LDCU UR5, c[0x0][0x39c] ;  /* 0x00007380ff0577ac */ /* 0x000e220008000800 */
[----:B-----5:R-:W-:Y:S01]  /*1c7f0*/  F2FP.SATFINITE.E5M2.F32.PACK_AB_MERGE_C R231, R149, R148, RZ ;  /* 0x0000009495e7723e */ /* 0x020fe200048060ff */
[----:B------:R-:W-:Y:S01]  /*1c800*/  VIADD R230, R0, 0xc5 ;  /* 0x000000c500e67836 */ /* 0x000fe20000000000 */
[----:B------:R-:W5:Y:S02]  /*1c810*/  LDCU UR77, c[0x0][0x3b8] ;  /* 0x00007700ff4d77ac */ /* 0x000f640008000800 */
[----:B------:R-:W-:Y:S01]  /*1c820*/  PRMT R232, R231, 0x9910, RZ ;  /* 0x00009910e7e87816 */ /* 0x000fe200000000ff */
[----:B------:R0:W-:Y:S01]  /*1c830*/  @P5 STG.E.U8 desc[UR24][R228.64], R231 ;  /* 0x000000e7e4005986 */ /* 0x0001e2000c101118 */
[----:B------:R-:W-:Y:S01]  /*1c840*/  VIADD R240, R251, UR75 ;  /* 0x0000004bfbf07c36 */ /* 0x000fe20008000000 */
[----:B------:R-:W-:Y:S01]  /*1c850*/  ISETP.LT.AND P5, PT, R230, UR76, !P0 ;  /* 0x0000004ce6007c0c */ /* 0x000fe2000c7a1270 */
[----:B------:R-:W1:Y:S02]  /*1c860*/  LDCU UR75, c[0x0][0x39c] ;  /* 0x00007380ff4b77ac */ /* 0x000e640008000800 */
[----:B------:R-:W-:-:S02]  /*1c870*/  VIADD R249, R240, UR48 ;  /* 0x00000030f0f97c36 */ /* 0x000fc40008000000 */
[----:B0-----:R-:W-:Y:S01]  /*1c880*/  IMAD.MOV.U32 R229, RZ, RZ, R232 ;  /* 0x000000ffffe57224 */ /* 0x001fe200078e00e8 */
[----:B------:R-:W0:Y:S01]  /*1c890*/  LDCU UR48, c[0x0][0x39c] ;  /* 0x00007380ff3077ac */ /* 0x000e220008000800 */
[----:B------:R-:W-:-:S03]  /*1c8a0*/  F2FP.SATFINITE.E5M2.F32.PACK_AB_MERGE_C R230, R147, R146, RZ ;  /* 0x0000009293e6723e */ /* 0x000fc600048060ff */
[----:B------:R-:W-:Y:S01]  /*1c8b0*/  SHF.R.S32.HI R229, RZ, 0x8, R229 ;  /* 0x00000008ffe57819 */ /* 0x000fe200000114e5 */
[----:B------:R-:W-:Y:S01]  /*1c8c0*/  VIADD R228, R0, 0xc6 ;  /* 0x000000c600e47836 */ /* 0x000fe20000000000 */
[----:B------:R-:W0:Y:S03]  /*1c8d0*/  LDCU UR76, c[0x0][0x3b8] ;  /* 0x00007700ff4c77ac */ /* 0x000e260008000800 */
[----:B------:R1:W-:Y:S01]  /*1c8e0*/  @P4 STG.E.U8 desc[UR24][R226.64], R229 ;  /* 0x000000e5e2004986 */ /* 0x0003e2000c101118 */
[----:B------:R-:W-:Y:S01]  /*1c8f0*/  ISETP.LT.AND P4, PT, R228, UR5, !P0 ;  /* 0x00000005e4007c0c */ /* 0x000fe2000c781270 */
[----:B------:R-:W0:Y:S02]  /*1c900*/  LDCU UR5, c[0x0][0x39c] ;  /* 0x00007380ff0577ac */ /* 0x000e240008000800 */
[----:B------:R3:W-:Y:S01]  /*1c910*/  @P1 STG.E.U8 desc[UR24][R224.64], R230 ;  /* 0x000000e6e0001986 */ /* 0x0007e2000c101118 */
[----:B-1----:R-:W-:-:S04]  /*1c920*/  PRMT R227, R230, 0x9910, RZ ;  /* 0x00009910e6e37816 */ /* 0x002fc800000000ff */
[----:B---3--:R-:W-:Y:S01]  /*1c930*/  SHF.R.S32.HI R225, RZ, 0x8, R227 ;  /* 0x00000008ffe17819 */ /* 0x008fe200000114e3 */
[----:B------:R-:W-:Y:S01]  /*1c940*/  VIADD R244, R249, UR20 ;  /* 0x00000014f9f47c36 */ /* 0x000fe20008000000 */
[----:B------:R-:W1:Y:S01]  /*1c950*/  LDCU UR20, c[0x0][0x3b8] ;  /* 0x00007700ff1477ac */ /* 0x000e620008000800 */
[----:B------:R-:W-:Y:S02]  /*1c960*/  VIADD R224, R0, 0xc8 ;  /* 0x000000c800e07836 */ /* 0x000fe40000000000 */
[----:B------:R3:W-:Y:S01]  /*1c970*/  @P6 STG.E.U8 desc[UR24][R222.64], R225 ;  /* 0x000000e1de006986 */ /* 0x0007e2000c101118 */
[----:B------:R-:W-:Y:S01]  /*1c980*/  VIADD R248, R244, UR49 ;  /* 0x00000031f4f87c36 */ /* 0x000fe20008000000 */
[----:B------:R-:W1:Y:S01]  /*1c990*/  LDCU UR49, c[0x0][0x3b8] ;  /* 0x00007700ff3177ac */ /* 0x000e620008000800 */
[----:B0-----:R-:W-:Y:S02]  /*1c9a0*/  ISETP.LT.AND P6, PT, R224, UR48, !P0 ;  /* 0x00000030e0007c0c */ /* 0x001fe4000c7c1270 */
[----:B------:R-:W-:Y:S01]  /*1c9b0*/  VIADD R247, R248, UR32 ;  /* 0x00000020f8f77c36 */ /* 0x000fe20008000000 */
[----:B------:R-:W0:Y:S01]  /*1c9c0*/  LDCU UR48, c[0x0][0x39c] ;  /* 0x00007380ff3077ac */ /* 0x000e220008000800 */
[----:B---3--:R-:W-:Y:S01]  /*1c9d0*/  F2FP.SATFINITE.E5M2.F32.PACK_AB_MERGE_C R223, R145, R144, RZ ;  /* 0x0000009091df723e */ /* 0x008fe200048060ff */
[----:B------:R-:W-:Y:S01]  /*1c9e0*/  VIADD R222, R0, 0xc9 ;  /* 0x000000c900de7836 */ /* 0x000fe20000000000 */
[----:B------:R-:W3:Y:S02]  /*1c9f0*/  LDCU UR32, c[0x0][0x3b8] ;  /* 0x00007700ff2077ac */ /* 0x000ee40008000800 */
[----:B------:R-:W-:Y:S01]  /*1ca00*/  PRMT R224, R223, 0x9910, RZ ;  /* 0x00009910dfe07816 */ /* 0x000fe200000000ff */
[----:B------:R0:W-:Y:S01]  /*1ca10*/  @P3 STG.E.U8 desc[UR24][R220.64], R223 ;  /* 0x000000dfdc003986 */ /* 0x0001e2000c101118 */
[----:B------:R-:W-:-:S02]  /*1ca20*/  VIADD R246, R247, UR73 ;  /* 0x00000049f7f67c36 */ /* 0x000fc40008000000 */
[----:B------:R-:W-:Y:S01]  /*1ca30*/  VIADD R226, R0, 0xc7 ;  /* 0x000000c700e27836 */ /* 0x000fe20000000000 */
[----:B------:R-:W-:Y:S01]  /*1ca40*/  ISETP.LT.AND P3, PT, R222, UR5, !P0 ;  /* 0x00000005de007c0c */ /* 0x000fe2000c761270 */
[----:B------:R-:W-:Y:S01]  /*1ca50*/  VIADD R245, R246, UR19 ;  /* 0x00000013f6f57c36 */ /* 0x000fe20008000000 */
[----:B------:R-:W1:Y:S01]  /*1ca60*/  LDCU UR19, c[0x0][0x39c] ;  /* 0x00007380ff1377ac */ /* 0x000e620008000800 */
[----:B0-----:R-:W-:Y:S01]  /*1ca70*/  IMAD.MOV.U32 R221, RZ, RZ, R224 ;  /* 0x000000ffffdd7224 */ /* 0x001fe200078e00e0 */
[----:B------:R-:W-:Y:S01]  /*1ca80*/  ISETP.LT.AND P1, PT, R226, UR75, !P0 ;  /* 0x0000004be2007c0c */ /* 0x000fe2000c721270 */
[----:B------:R-:W-:Y:S01]  /*1ca90*/  VIADD R220, R0, 0xca ;  /* 0x000000ca00dc7836 */ /* 0x000fe20000000000 */
[----:B------:R-:W-:Y:S01]  /*1caa0*/  F2FP.SATFINITE.E5M2.F32.PACK_AB_MERGE_C R222, R143, R142, RZ ;  /* 0x0000008e8fde723e */ /* 0x000fe200048060ff */
[----:B------:R-:W0:Y:S01]  /*1cab0*/  LDCU UR5, c[0x0][0x39c] ;  /* 0x00007380ff0577ac */ /* 0x000e220008000800 */
[----:B------:R-:W-:Y:S01]  /*1cac0*/  SHF.R.S32.HI R221, RZ, 0x8, R221 ;  /* 0x00000008ffdd7819 */ /* 0x000fe200000114dd */
[----:B------:R-:W-:Y:S01]  /*1cad0*/  VIADD R243, R245, UR74 ;  /* 0x0000004af5f37c36 */ /* 0x000fe20008000000 */
[----:B------:R-:W0:Y:S03]  /*1cae0*/  LDCU UR75, c[0x0][0x3b8] ;  /* 0x00007700ff4b77ac */ /* 0x000e260008000800 */
[----:B------:R1:W-:Y:S01]  /*1caf0*/  @P5 STG.E.U8 desc[UR24][R218.64], R221 ;  /* 0x000000ddda005986 */ /* 0x0003e2000c101118 */
[----:B------:R-:W-:Y:S01]  /*1cb00*/  ISETP.LT.AND P5, PT, R220, UR48, !P0 ;  /* 0x00000030dc007c0c */ /* 0x000fe2000c7a1270 */
[----:B------:R-:W0:Y:S02]  /*1cb10*/  LDCU UR48, c[0x0][0x39c] ;  /* 0x00007380ff3077ac */ /* 0x000e240008000800 */
[----:B------:R3:W-:Y:S01]  /*1cb20*/  @P4 STG.E.U8 desc[UR24][R216.64], R222 ;  /* 0x000000ded8004986 */ /* 0x0007e2000c101118 */
[----:B--2---:R-:W-:Y:S01]  /*1cb30*/  F2FP.SATFINITE.E5M2.F32.PACK_AB_MERGE_C R20, R133, R132, RZ ;  /* 0x000000848514723e */ /* 0x004fe200048060ff */
[----:B------:R-:W2:Y:S01]  /*1cb40*/  LDCU UR73, c[0x0][0x3b8] ;  /* 0x00007700ff4977ac */ /* 0x000ea20008000800 */
[----:B------:R-:W0:Y:S01]  /*1cb50*/  LDCU UR74, c[0x0][0x3b8] ;  /* 0x00007700ff4a77ac */ /* 0x000e220008000800 */
[----:B-1----:R-:W-:-:S04]  /*1cb60*/  PRMT R219, R222, 0x9910, RZ ;  /* 0x00009910dedb7816 */ /* 0x002fc800000000ff */
[----:B---3--:R-:W-:Y:S01]  /*1cb70*/  SHF.R.S32.HI R217, RZ, 0x8, R219 ;  /* 0x00000008ffd97819 */ /* 0x008fe200000114db */
[----:B------:R-:W-:-:S04]  /*1cb80*/  VIADD R216, R0, 0xcc ;  /* 0x000000cc00d87836 */ /* 0x000fc80000000000 */
[----:B------:R1:W-:Y:S01]  /*1cb90*/  @P1 STG.E.U8 desc[UR24][R214.64], R217 ;  /* 0x000000d9d6001986 */ /* 0x0003e2000c101118 */
[----:B------:R-:W-:Y:S01]  /*1cba0*/  VIADD R242, R243, UR31 ;  /* 0x0000001ff3f27c36 */ /* 0x000fe20008000000 */
[----:B------:R-:W-:Y:S01]  /*1cbb0*/  ISETP.LT.AND P1, PT, R216, UR19, !P0 ;  /* 0x00000013d8007c0c */ /* 0x000fe2000c721270 */
[----:B------:R-:W-:Y:S01]  /*1cbc0*/  VIADD R218, R0, 0xcb ;  /* 0x000000cb00da7836 */ /* 0x000fe20000000000 */
[----:B------:R-:W3:Y:S01]  /*1cbd0*/  LDCU UR31, c[0x0][0x3b8] ;  /* 0x00007700ff1f77ac */ /* 0x000ee20008000800 */
[----:B------:R-:W-:Y:S01]  /*1cbe0*/  VIADD R239, R242, UR47 ;  /* 0x0000002ff2ef7c36 */ /* 0x000fe20008000000 */
[----:B-1----:R-:W-:Y:S01]  /*1cbf0*/  F2FP.SATFINITE.E5M2.F32.PACK_AB_MERGE_C R215, R141, R140, RZ ;  /* 0x0000008c8dd7723e */ /* 0x002fe200048060ff */
[----:B------:R-:W-:Y:S01]  /*1cc00*/  VIADD R214, R0, 0xcd ;  /* 0x000000cd00d67836 */ /* 0x000fe20000000000 */
[----:B0-----:R-:W-:Y:S01]  /*1cc10*/  ISETP.LT.AND P4, PT, R218, UR5, !P0 ;  /* 0x00000005da007c0c */ /* 0x001fe2000c781270 */
[----:B------:R-:W-:Y:S01]  /*1cc20*/  VIADD R238, R239, UR71 ;  /* 0x00000047efee7c36 */ /* 0x000fe20008000000 */
[----:B------:R-:W-:Y:S01]  /*1cc30*/  PRMT R216, R215, 0x9910, RZ ;  /* 0x00009910d7d87816 */ /* 0x000fe200000000ff */
[----:B------:R0:W-:Y:S01]  /*1cc40*/  @P6 STG.E.U8 desc[UR24][R212.64], R215 ;  /* 0x000000d7d4006986 */ /* 0x0001e2000c101118 */
[----:B------:R-:W-:Y:S01]  /*1cc50*/  ISETP.LT.AND P6, PT, R214, UR48, !P0 ;  /* 0x00000030d6007c0c */ /* 0x000fe2000c7c1270 */
[----:B------:R-:W-:Y:S01]  /*1cc60*/  VIADD R237, R238, UR30 ;  /* 0x0000001eeeed7c36 */ /* 0x000fe20008000000 */
[----:B------:R-:W1:Y:S01]  /*1cc70*/  LDCU UR30, c[0x0][0x39c] ;  /* 0x00007380ff1e77ac */ /* 0x000e620008000800 */
[----:B----4-:R-:W-:Y:S01]  /*1cc80*/  F2FP.SATFINITE.E5M2.F32.PACK_AB_MERGE_C R214, R139, R138, RZ ;  /* 0x0000008a8bd6723e */ /* 0x010fe200048060ff */
[----:B------:R-:W4:Y:S01]  /*1cc90*/  LDCU UR47, c[0x0][0x39c] ;  /* 0x00007380ff2f77ac */ /* 0x000f220008000800 */
[----:B------:R-:W1:Y:S01]  /*1cca0*/  LDCU UR5, c[0x0][0x3b8] ;  /* 0x00007700ff0577ac */ /* 0x000e620008000800 */
[----:B0-----:R-:W-:Y:S01]  /*1ccb0*/  IMAD.MOV.U32 R213, RZ, RZ, R216 ;  /* 0x000000ffffd57224 */ /* 0x001fe200078e00d8 */
[----:B------:R-:W0:Y:S04]  /*1ccc0*/  LDCU UR48, c[0x0][0x39c] ;  /* 0x00007380ff3077ac */ /* 0x000e280008000800 */
[----:B------:R-:W-:Y:S01]  /*1ccd0*/  SHF.R.S32.HI R213, RZ, 0x8, R213 ;  /* 0x00000008ffd57819 */ /* 0x000fe200000114d5 */
[----:B------:R-:W0:Y:S04]  /*1cce0*/  LDCU UR19, c[0x0][0x3b8] ;  /* 0x00007700ff1377ac */ /* 0x000e280008000800 */
[----:B------:R1:W-:Y:S01]  /*1ccf0*/  @P3 STG.E.U8 desc[UR24][R210.64], R213 ;  /* 0x000000d5d2003986 */ /* 0x0003e2000c101118 */
[----:B------:R-:W-:Y:S01]  /*1cd00*/  VIADD R234, R237, UR72 ;  /* 0x00000048edea7c36 */ /* 0x000fe20008000000 */
[----:B------:R-:W0:Y:S02]  /*1cd10*/  LDCU UR72, c[0x0][0x39c] ;  /* 0x00007380ff4877ac */ /* 0x000e240008000800 */
[----:B------:R2:W-:Y:S01]  /*1cd20*/  @P5 STG.E.U8 desc[UR24][R208.64], R214 ;  /* 0x000000d6d0005986 */ /* 0x0005e2000c101118 */
[----:B------:R-:W0:Y:S01]  /*1cd30*/  LDCU UR71, c[0x0][0x3b8] ;  /* 0x00007700ff4777ac */ /* 0x000e220008000800 */
[----:B-1----:R-:W-:-:S04]  /*1cd40*/  PRMT R211, R214, 0x9910, RZ ;  /* 0x00009910d6d37816 */ /* 0x002fc800000000ff */
[----:B--2---:R-:W-:Y:S01]  /*1cd50*/  SHF.R.S32.HI R209, RZ, 0x8, R211 ;  /* 0x00000008ffd17819 */ /* 0x004fe200000114d3 */
[----:B------:R-:W-:-:S04]  /*1cd60*/  VIADD R208, R0, 0xd0 ;  /* 0x000000d000d07836 */ /* 0x000fc80000000000 */
[----:B------:R1:W-:Y:S01]  /*1cd70*/  @P4 STG.E.U8 desc[UR24][R206.64], R209 ;  /* 0x000000d1ce004986 */ /* 0x0003e2000c101118 */
[----:B------:R-:W-:Y:S01]  /*1cd80*/  VIADD R212, R0, 0xce ;  /* 0x000000ce00d47836 */ /* 0x000fe20000000000 */
[----:B------:R-:W-:Y:S01]  /*1cd90*/  ISETP.LT.AND P4, PT, R208, UR30, !P0 ;  /* 0x0000001ed0007c0c */ /* 0x000fe2000c781270 */
[----:B------:R-:W-:Y:S01]  /*1cda0*/  VIADD R210, R0, 0xcf ;  /* 0x000000cf00d27836 */ /* 0x000fe20000000000 */
[----:B------:R-:W2:Y:S01]  /*1cdb0*/  LDCU UR30, c[0x0][0x39c] ;  /* 0x00007380ff1e77ac */ /* 0x000ea20008000800 */
[----:B-1----:R-:W-:-:S04]  /*1cdc0*/  F2FP.SATFINITE.E5M2.F32.PACK_AB_MERGE_C R207, R137, R136, RZ ;  /* 0x0000008889cf723e */ /* 0x002fc800048060ff */
[----:B------:R-:W-:Y:S01]  /*1cdd0*/  PRMT R208, R207, 0x9910, RZ ;  /* 0x00009910cfd07816 */ /* 0x000fe200000000ff */
[----:B------:R1:W-:Y:S01]  /*1cde0*/  @P1 STG.E.U8 desc[UR24][R204.64], R207 ;  /* 0x000000cfcc001986 */ /* 0x0003e2000c101118 */
[----:B----4-:R-:W-:Y:S01]  /*1cdf0*/  ISETP.LT.AND P3, PT, R212, UR47, !P0 ;  /* 0x0000002fd4007c0c */ /* 0x010fe2000c761270 */
[----:B------:R-:W-:Y:S01]  /*1ce00*/  VIADD R206, R0, 0xd1 ;  /* 0x000000d100ce7836 */ /* 0x000fe20000000000 */
[----:B0-----:R-:W-:Y:S01]  /*1ce10*/  ISETP.LT.AND P5, PT, R210, UR48, !P0 ;  /* 0x00000030d2007c0c */ /* 0x001fe2000c7a1270 */
[----:B------:R-:W-:Y:S01]  /*1ce20*/  VIADD R232, R234, UR13 ;  /* 0x0000000deae87c36 */ /* 0x000fe20008000000 */
[----:B------:R-:W0:Y:S02]  /*1ce30*/  LDCU UR47, c[0x0][0x3b8] ;  /* 0x00007700ff2f77ac */ /* 0x000e240008000800 */
[----:B------:R-:W-:Y:S01]  /*1ce40*/  ISETP.LT.AND P1, PT, R206, UR72, !P0 ;  /* 0x00000048ce007c0c */ /* 0x000fe2000c721270 */
[----:B-1----:R-:W-:Y:S01]  /*1ce50*/  IMAD.MOV.U32 R205, RZ, RZ, R208 ;  /* 0x000000ffffcd7224 */ /* 0x002fe200078e00d0 */
[----:B------:R-:W-:Y:S01]  /*1ce60*/  F2FP.SATFINITE.E5M2.F32.PACK_AB_MERGE_C R206, R135, R134, RZ ;  /* 0x0000008687ce723e */ /* 0x000fe200048060ff */
[----:B------:R-:W-:Y:S01]  /*1ce70*/  VIADD R230, R232, UR46 ;  /* 0x0000002ee8e67c36 */ /* 0x000fe20008000000 */
[----:B------:R-:W1:Y:S02]  /*1ce80*/  LDCU UR13, c[0x0][0x3b8] ;  /* 0x00007700ff0d77ac */ /* 0x000e640008000800 */
[----:B------:R-:W-:Y:S01]  /*1ce90*/  SHF.R.S32.HI R205, RZ, 0x8, R205 ;  /* 0x00000008ffcd7819 */ /* 0x000fe200000114cd */
[----:B------:R-:W-:Y:S01]  /*1cea0*/  VIADD R204, R0, 0xd2 ;  /* 0x000000d200cc7836 */ /* 0x000fe20000000000 */
[----:B------:R-:W4:Y:S03]  /*1ceb0*/  LDCU UR48, c[0x0][0x3b8] ;  /* 0x00007700ff3077ac */ /* 0x000f260008000800 */
[----:B------:R0:W-:Y:S01]  /*1cec0*/  @P6 STG.E.U8 desc[UR24][R202.64], R205 ;  /* 0x000000cdca006986 */ /* 0x0001e2000c101118 */
[----:B------:R-:W1:Y:S03]  /*1ced0*/  LDCU UR46, c[0x0][0x3b8] ;  /* 0x00007700ff2e77ac */ /* 0x000e660008000800 */
[----:B------:R-:W-:Y:S01]  /*1cee0*/  @P3 STG.E.U8 desc[UR24][R200.64], R206 ;  /* 0x000000cec8003986 */ /* 0x000fe2000c101118 */
[----:B------:R-:W-:Y:S01]  /*1cef0*/  IADD3 R4, P3, PT, R62, R3, RZ ;  /* 0x000000033e047210 */ /* 0x000fe20007f7e0ff */
[----:B------:R-:W1:Y:S01]  /*1cf00*/  LDCU UR72, c[0x0][0x3b8] ;  /* 0x00007700ff4877ac */ /* 0x000e620008000800 */
[----:B0-----:R-:W-:-:S02]  /*1cf10*/  PRMT R202, R206, 0x9910, RZ ;  /* 0x00009910ceca7816 */ /* 0x001fc400000000ff */
[-C--:B------:R-:W-:Y:S02]  /*1cf20*/  LEA.HI.X.SX32 R5, R62, R2.reuse, 0x1, P3 ;  /* 0x000000023e057211 */ /* 0x080fe400018f0eff */
[----:B------:R-:W-:Y:S02]  /*1cf30*/  SHF.R.S32.HI R202, RZ, 0x8, R202 ;  /* 0x00000008ffca7819 */ /* 0x000fe400000114ca */
[C---:B------:R-:W-:Y:S01]  /*1cf40*/  IADD3 R62, P3, PT, R64.reuse, R3, RZ ;  /* 0x00000003403e7210 */ /* 0x040fe20007f7e0ff */
[----:B------:R0:W-:Y:S04]  /*1cf50*/  STL.64 [R1+0xa18], R4 ;  /* 0x000a180401007387 */ /* 0x0001e80000100a00 */
[----:B------:R-:W-:Y:S04]  /*1cf60*/  @P5 STG.E.U8 desc[UR24][R198.64], R202 ;  /* 0x000000cac6005986 */ /* 0x000fe8000c101118 */
[----:B------:R-:W-:Y:S01]  /*1cf70*/  @P4 STG.E.U8 desc[UR24][R196.64], R20 ;  /* 0x00000014c4004986 */ /* 0x000fe2000c101118 */
[----:B------:R-:W-:-:S02]  /*1cf80*/  LEA.HI.X.SX32 R63, R64, R2, 0x1, P3 ;  /* 0x00000002403f7211 */ /* 0x000fc400018f0eff */
[----:B0-----:R-:W-:-:S04]  /*1cf90*/  IADD3 R4, P4, PT, R61, R3, RZ ;  /* 0x000000033d047210 */ /* 0x001fc80007f9e0ff */
[----:B------:R-:W-:Y:S01]  /*1cfa0*/  LEA.HI.X.SX32 R5, R61, R2, 0x1, P4 ;  /* 0x000000023d057211 */ /* 0x000fe200020f0eff */
[----:B------:R0:W-:Y:S04]  /*1cfb0*/  STL.64 [R1+0xa10], R62 ;  /* 0x000a103e01007387 */ /* 0x0001e80000100a00 */
[----:B------:R1:W-:Y:S01]  /*1cfc0*/  STL.64 [R1+0xa08], R4 ;  /* 0x000a080401007387 */ /* 0x0003e20000100a00 */
[-C--:B0-----:R-:W-:Y:S02]  /*1cfd0*/  IADD3 R62, P3, PT, R59, R3.reuse, RZ ;  /* 0x000000033b3e7210 */ /* 0x081fe40007f7e0ff */
[----:B-1----:R-:W-:-:S04]  /*1cfe0*/  IADD3 R4, P4, PT, R58, R3, RZ ;  /* 0x000000033a047210 */ /* 0x002fc80007f9e0ff */
[-C--:B------:R-:W-:Y:S02]  /*1cff0*/  LEA.HI.X.SX32 R5, R58, R2.reuse, 0x1, P4 ;  /* 0x000000023a057211 */ /* 0x080fe400020f0eff */
[-C--:B------:R-:W-:Y:S02]  /*1d000*/  LEA.HI.X.SX32 R63, R59, R2.reuse, 0x1, P3 ;  /* 0x000000023b3f7211 */ /* 0x080fe400018f0eff */
[CC--:B------:R-:W-:Y:S01]  /*1d010*/  IADD3 R58, P3, PT, R60.reuse, R3.reuse, RZ ;  /* 0x000000033c3a7210 */ /* 0x0c0fe20007f7e0ff */
[----:B------:R0:W-:Y:S03]  /*1d020*/  STL.64 [R1+0x9f8], R4 ;  /* 0x0009f80401007387 */ /* 0x0001e60000100a00 */
[----:B------:R-:W-:Y:S01]  /*1d030*/  LEA.HI.X.SX32 R59, R60, R2, 0x1, P3 ;  /* 0x000000023c3b7211 */ /* 0x000fe200018f0eff */
[----:B------:R-:W-:Y:S01]  /*1d040*/  STL.64 [R1+0xa00], R62 ;  /* 0x000a003e01007387 */ /* 0x000fe20000100a00 */
        /* <DEDUP_REMOVED lines=110> */
[----:B------:R-:W-:Y:S04]  /*1d730*/  STL.64 [R1+0x8d0], R22 ;  /* 0x0008d01601007387 */ /* 0x000fe80000100a00 */
[----:B------:R0:W-:Y:S02]  /*1d740*/  STL.64 [R1+0x8c8], R4 ;  /* 0x0008c80401007387 */ /* 0x0001e40000100a00 */
[----:B0-----:R-:W-:-:S04]  /*1d750*/  IADD3 R4, P4, PT, R18, R3, RZ ;  /* 0x0000000312047210 */ /* 0x001fc80007f9e0ff */
[----:B------:R-:W-:Y:S02]  /*1d760*/  LEA.HI.X.SX32 R5, R18, R2, 0x1, P4 ;  /* 0x0000000212057211 */ /* 0x000fe400020f0eff */
[----:B------:R-:W-:-:S03]  /*1d770*/  IADD3 R22, P3, PT, R19, R3, RZ ;  /* 0x0000000313167210 */ /* 0x000fc60007f7e0ff */
[----:B------:R0:W-:Y:S01]  /*1d780*/  STL.64 [R1+0x8b8], R4 ;  /* 0x0008b80401007387 */ /* 0x0001e20000100a00 */
[----:B------:R-:W-:Y:S02]  /*1d790*/  LEA.HI.X.SX32 R23, R19, R2, 0x1, P3 ;  /* 0x0000000213177211 */ /* 0x000fe400018f0eff */
[-C--:B------:R-:W-:Y:S02]  /*1d7a0*/  IADD3 R18, P3, PT, R17, R3.reuse, RZ ;  /* 0x0000000311127210 */ /* 0x080fe40007f7e0ff */
[----:B0-----:R-:W-:-:S04]  /*1d7b0*/  IADD3 R4, P4, PT, R16, R3, RZ ;  /* 0x0000000310047210 */ /* 0x001fc80007f9e0ff */
[-C--:B------:R-:W-:Y:S01]  /*1d7c0*/  LEA.HI.X.SX32 R5, R16, R2.reuse, 0x1, P4 ;  /* 0x0000000210057211 */ /* 0x080fe200020f0eff */
[----:B------:R-:W-:Y:S04]  /*1d7d0*/  STL.64 [R1+0x8c0], R22 ;  /* 0x0008c01601007387 */ /* 0x000fe80000100a00 */
[----:B------:R0:W-:Y:S01]  /*1d7e0*/  STL.64 [R1+0x8a8], R4 ;  /* 0x0008a80401007387 */ /* 0x0001e20000100a00 */
[----:B------:R-:W-:Y:S02]  /*1d7f0*/  LEA.HI.X.SX32 R19, R17, R2, 0x1, P3 ;  /* 0x0000000211137211 */ /* 0x000fe400018f0eff */
[-C--:B------:R-:W-:Y:S02]  /*1d800*/  IADD3 R16, P3, PT, R13, R3.reuse, RZ ;  /* 0x000000030d107210 */ /* 0x080fe40007f7e0ff */
[----:B0-----:R-:W-:-:S04]  /*1d810*/  IADD3 R4, P4, PT, R12, R3, RZ ;  /* 0x000000030c047210 */ /* 0x001fc80007f9e0ff */
[-C--:B------:R-:W-:Y:S01]  /*1d820*/  LEA.HI.X.SX32 R5, R12, R2.reuse, 0x1, P4 ;  /* 0x000000020c057211 */ /* 0x080fe200020f0eff */
[----:B------:R-:W-:Y:S01]  /*1d830*/  STL.64 [R1+0x8b0], R18 ;  /* 0x0008b01201007387 */ /* 0x000fe20000100a00 */
[-C--:B------:R-:W-:Y:S02]  /*1d840*/  LEA.HI.X.SX32 R17, R13, R2.reuse, 0x1, P3 ;  /* 0x000000020d117211 */ /* 0x080fe400018f0eff */
[CC--:B------:R-:W-:Y:S01]  /*1d850*/  IADD3 R12, P3, PT, R15.reuse, R3.reuse, RZ ;  /* 0x000000030f0c7210 */ /* 0x0c0fe20007f7e0ff */
[----:B------:R0:W-:Y:S03]  /*1d860*/  STL.64 [R1+0x898], R4 ;  /* 0x0008980401007387 */ /* 0x0001e60000100a00 */
[----:B------:R-:W-:Y:S01]  /*1d870*/  LEA.HI.X.SX32 R13, R15, R2, 0x1, P3 ;  /* 0x000000020f0d7211 */ /* 0x000fe200018f0eff */
[----:B------:R-:W-:Y:S01]  /*1d880*/  STL.64 [R1+0x8a0], R16 ;  /* 0x0008a01001007387 */ /* 0x000fe20000100a00 */
[----:B0-----:R-:W-:-:S04]  /*1d890*/  IADD3 R4, P4, PT, R233, R3, RZ ;  /* 0x00000003e9047210 */ /* 0x001fc80007f9e0ff */
[-C--:B------:R-:W-:Y:S01]  /*1d8a0*/  LEA.HI.X.SX32 R5, R233, R2.reuse, 0x1, P4 ;  /* 0x00000002e9057211 */ /* 0x080fe200020f0eff */
[----:B------:R0:W-:Y:S04]  /*1d8b0*/  STL.64 [R1+0x890], R12 ;  /* 0x0008900c01007387 */ /* 0x0001e80000100a00 */
[----:B------:R1:W-:Y:S01]  /*1d8c0*/  STL.64 [R1+0x888], R4 ;  /* 0x0008880401007387 */ /* 0x0003e20000100a00 */
[CC--:B0-----:R-:W-:Y:S02]  /*1d8d0*/  IADD3 R12, P3, PT, R236.reuse, R3.reuse, RZ ;  /* 0x00000003ec0c7210 */ /* 0x0c1fe40007f7e0ff */
[----:B-1----:R-:W-:Y:S02]  /*1d8e0*/  IADD3 R4, P4, PT, R235, R3, RZ ;  /* 0x00000003eb047210 */ /* 0x002fe40007f9e0ff */
[----:B------:R-:W-:-:S02]  /*1d8f0*/  LEA.HI.X.SX32 R13, R236, R2, 0x1, P3 ;  /* 0x00000002ec0d7211 */ /* 0x000fc400018f0eff */
[----:B------:R-:W-:-:S03]  /*1d900*/  LEA.HI.X.SX32 R5, R235, R2, 0x1, P4 ;  /* 0x00000002eb057211 */ /* 0x000fc600020f0eff */
[----:B------:R0:W-:Y:S04]  /*1d910*/  STL.64 [R1+0x880], R12 ;  /* 0x0008800c01007387 */ /* 0x0001e80000100a00 */
[----:B------:R1:W-:Y:S01]  /*1d920*/  STL.64 [R1+0x878], R4 ;  /* 0x0008780401007387 */ /* 0x0003e20000100a00 */
[CC--:B0-----:R-:W-:Y:S02]  /*1d930*/  IADD3 R12, P3, PT, R250.reuse, R3.reuse, RZ ;  /* 0x00000003fa0c7210 */ /* 0x0c1fe40007f7e0ff */
[C---:B-1----:R-:W-:Y:S02]  /*1d940*/  IADD3 R4, P4, PT, R241.reuse, R3, RZ ;  /* 0x00000003f1047210 */ /* 0x042fe40007f9e0ff */
[-C--:B------:R-:W-:Y:S02]  /*1d950*/  LEA.HI.X.SX32 R13, R250, R2.reuse, 0x1, P3 ;  /* 0x00000002fa0d7211 */ /* 0x080fe400018f0eff */
[----:B------:R-:W-:-:S03]  /*1d960*/  LEA.HI.X.SX32 R5, R241, R2, 0x1, P4 ;  /* 0x00000002f1057211 */ /* 0x000fc600020f0eff */
[----:B------:R0:W-:Y:S04]  /*1d970*/  STL.64 [R1+0x870], R12 ;  /* 0x0008700c01007387 */ /* 0x0001e80000100a00 */
[----:B------:R1:W-:Y:S01]  /*1d980*/  STL.64 [R1+0x868], R4 ;  /* 0x0008680401007387 */ /* 0x0003e20000100a00 */
[-C--:B0-----:R-:W-:Y:S02]  /*1d990*/  IADD3 R12, P3, PT, R14, R3.reuse, RZ ;  /* 0x000000030e0c7210 */ /* 0x081fe40007f7e0ff */
[----:B-1----:R-:W-:Y:S02]  /*1d9a0*/  IADD3 R4, P4, PT, R252, R3, RZ ;  /* 0x00000003fc047210 */ /* 0x002fe40007f9e0ff */
[-C--:B------:R-:W-:Y:S02]  /*1d9b0*/  LEA.HI.X.SX32 R13, R14, R2.reuse, 0x1, P3 ;  /* 0x000000020e0d7211 */ /* 0x080fe400018f0eff */
[----:B------:R-:W-:-:S03]  /*1d9c0*/  LEA.HI.X.SX32 R5, R252, R2, 0x1, P4 ;  /* 0x00000002fc057211 */ /* 0x000fc600020f0eff */
        /* <DEDUP_REMOVED lines=60> */
[----:B------:R0:W-:Y:S01]  /*1dd90*/  STL.64 [R1+0x7c0], R6 ;  /* 0x0007c00601007387 */ /* 0x0001e20000100a00 */
[----:B------:R-:W-:Y:S01]  /*1dda0*/  VIADD R227, R230, UR7 ;  /* 0x00000007e6e37c36 */ /* 0x000fe20008000000 */
[----:B--2---:R-:W-:Y:S01]  /*1ddb0*/  ISETP.LT.AND P6, PT, R204, UR30, !P0 ;  /* 0x0000001ecc007c0c */ /* 0x004fe2000c7c1270 */
[----:B------:R-:W1:Y:S01]  /*1ddc0*/  LDCU UR7, c[0x0][0x3b8] ;  /* 0x00007700ff0777ac */ /* 0x000e620008000800 */
[----:B------:R2:W-:Y:S01]  /*1ddd0*/  STL.64 [R1+0x7b8], R4 ;  /* 0x0007b80401007387 */ /* 0x0005e20000100a00 */
[----:B------:R-:W-:Y:S01]  /*1dde0*/  VIADD R224, R227, UR70 ;  /* 0x00000046e3e07c36 */ /* 0x000fe20008000000 */
[----:B------:R-:W1:Y:S01]  /*1ddf0*/  LDCU UR70, c[0x0][0x3b8] ;  /* 0x00007700ff4677ac */ /* 0x000e620008000800 */
[----:B------:R-:W1:Y:S01]  /*1de00*/  LDCU UR30, c[0x0][0x3b8] ;  /* 0x00007700ff1e77ac */ /* 0x000e620008000800 */
[-C--:B0-----:R-:W-:Y:S02]  /*1de10*/  IADD3 R6, P3, PT, R232, R3.reuse, RZ ;  /* 0x00000003e8067210 */ /* 0x081fe40007f7e0ff */
[----:B--2---:R-:W-:-:S02]  /*1de20*/  IADD3 R4, P4, PT, R230, R3, RZ ;  /* 0x00000003e6047210 */ /* 0x004fc40007f9e0ff */
[-C--:B------:R-:W-:Y:S02]  /*1de30*/  LEA.HI.X.SX32 R7, R232, R2.reuse, 0x1, P3 ;  /* 0x00000002e8077211 */ /* 0x080fe400018f0eff */
[----:B------:R-:W-:-:S03]  /*1de40*/  LEA.HI.X.SX32 R5, R230, R2, 0x1, P4 ;  /* 0x00000002e6057211 */ /* 0x000fc600020f0eff */
[----:B------:R0:W-:Y:S01]  /*1de50*/  STL.64 [R1+0x7b0], R6 ;  /* 0x0007b00601007387 */ /* 0x0001e20000100a00 */
[----:B------:R-:W-:Y:S01]  /*1de60*/  VIADD R222, R224, UR45 ;  /* 0x0000002de0de7c36 */ /* 0x000fe20008000000 */
[----:B------:R-:W2:Y:S02]  /*1de70*/  LDCU UR45, c[0x0][0x3b8] ;  /* 0x00007700ff2d77ac */ /* 0x000ea40008000800 */
[----:B------:R1:W-:Y:S01]  /*1de80*/  STL.64 [R1+0x7a8], R4 ;  /* 0x0007a80401007387 */ /* 0x0003e20000100a00 */
[----:B------:R-:W-:Y:S01]  /*1de90*/  VIADD R218, R222, UR69 ;  /* 0x00000045deda7c36 */ /* 0x000fe20008000000 */
[----:B------:R-:W2:Y:S01]  /*1dea0*/  LDCU UR69, c[0x0][0x3b8] ;  /* 0x00007700ff4577ac */ /* 0x000ea20008000800 */
[CC--:B0-----:R-:W-:Y:S02]  /*1deb0*/  IADD3 R6, P3, PT, R227.reuse, R3.reuse, RZ ;  /* 0x00000003e3067210 */ /* 0x0c1fe40007f7e0ff */
[----:B-1----:R-:W-:Y:S02]  /*1dec0*/  IADD3 R4, P4, PT, R224, R3, RZ ;  /* 0x00000003e0047210 */ /* 0x002fe40007f9e0ff */
[----:B------:R-:W-:-:S02]  /*1ded0*/  LEA.HI.X.SX32 R7, R227, R2, 0x1, P3 ;  /* 0x00000002e3077211 */ /* 0x000fc400018f0eff */
[----:B------:R-:W-:-:S03]  /*1dee0*/  LEA.HI.X.SX32 R5, R224, R2, 0x1, P4 ;  /* 0x00000002e0057211 */ /* 0x000fc600020f0eff */
[----:B------:R0:W-:Y:S01]  /*1def0*/  STL.64 [R1+0x7a0], R6 ;  /* 0x0007a00601007387 */ /* 0x0001e20000100a00 */
[----:B------:R-:W-:Y:S01]  /*1df00*/  VIADD R215, R218, UR29 ;  /* 0x0000001ddad77c36 */ /* 0x000fe20008000000 */
[----:B------:R-:W1:Y:S02]  /*1df10*/  LDCU UR29, c[0x0][0x3b8] ;  /* 0x00007700ff1d77ac */ /* 0x000e640008000800 */
[----:B------:R2:W-:Y:S01]  /*1df20*/  STL.64 [R1+0x798], R4 ;  /* 0x0007980401007387 */ /* 0x0005e20000100a00 */
[----:B------:R-:W-:Y:S01]  /*1df30*/  VIADD R213, R215, UR68 ;  /* 0x00000044d7d57c36 */ /* 0x000fe20008000000 */
[----:B------:R-:W1:Y:S01]  /*1df40*/  LDCU UR68, c[0x0][0x3b8] ;  /* 0x00007700ff4477ac */ /* 0x000e620008000800 */
[-C--:B0-----:R-:W-:Y:S02]  /*1df50*/  IADD3 R6, P3, PT, R222, R3.reuse, RZ ;  /* 0x00000003de067210 */ /* 0x081fe40007f7e0ff */
[----:B--2---:R-:W-:Y:S02]  /*1df60*/  IADD3 R4, P4, PT, R218, R3, RZ ;  /* 0x00000003da047210 */ /* 0x004fe40007f9e0ff */
[----:B------:R-:W-:-:S02]  /*1df70*/  LEA.HI.X.SX32 R7, R222, R2, 0x1, P3 ;  /* 0x00000002de077211 */ /* 0x000fc400018f0eff */
[----:B------:R-:W-:-:S03]  /*1df80*/  LEA.HI.X.SX32 R5, R218, R2, 0x1, P4 ;  /* 0x00000002da057211 */ /* 0x000fc600020f0eff */
[----:B------:R0:W-:Y:S01]  /*1df90*/  STL.64 [R1+0x790], R6 ;  /* 0x0007900601007387 */ /* 0x0001e20000100a00 */
[----:B------:R-:W-:Y:S01]  /*1dfa0*/  VIADD R209, R213, UR44 ;  /* 0x0000002cd5d17c36 */ /* 0x000fe20008000000 */
[----:B------:R-:W2:Y:S02]  /*1dfb0*/  LDCU UR44, c[0x0][0x3b8] ;  /* 0x00007700ff2c77ac */ /* 0x000ea40008000800 */
[----:B------:R1:W-:Y:S01]  /*1dfc0*/  STL.64 [R1+0x788], R4 ;  /* 0x0007880401007387 */ /* 0x0003e20000100a00 */
[----:B------:R-:W-:Y:S01]  /*1dfd0*/  VIADD R208, R209, UR18 ;  /* 0x00000012d1d07c36 */ /* 0x000fe20008000000 */
[----:B------:R-:W2:Y:S01]  /*1dfe0*/  LDCU UR18, c[0x0][0x3b8] ;  /* 0x00007700ff1277ac */ /* 0x000ea20008000800 */
[-C--:B0-----:R-:W-:Y:S02]  /*1dff0*/  IADD3 R6, P3, PT, R215, R3.reuse, RZ ;  /* 0x00000003d7067210 */ /* 0x081fe40007f7e0ff */
[----:B-1----:R-:W-:Y:S02]  /*1e000*/  IADD3 R4, P4, PT, R213, R3, RZ ;  /* 0x00000003d5047210 */ /* 0x002fe40007f9e0ff */
[----:B------:R-:W-:-:S02]  /*1e010*/  LEA.HI.X.SX32 R7, R215, R2, 0x1, P3 ;  /* 0x00000002d7077211 */ /* 0x000fc400018f0eff */
[----:B------:R-:W-:-:S03]  /*1e020*/  LEA.HI.X.SX32 R5, R213, R2, 0x1, P4 ;  /* 0x00000002d5057211 */ /* 0x000fc600020f0eff */
[----:B------:R0:W-:Y:S01]  /*1e030*/  STL.64 [R1+0x780], R6 ;  /* 0x0007800601007387 */ /* 0x0001e20000100a00 */
[C---:B------:R-:W-:Y:S01]  /*1e040*/  VIADD R207, R208.reuse, UR67 ;  /* 0x00000043d0cf7c36 */ /* 0x040fe20008000000 */
[----:B------:R-:W1:Y:S02]  /*1e050*/  LDCU UR67, c[0x0][0x3b8] ;  /* 0x00007700ff4377ac */ /* 0x000e640008000800 */
[----:B------:R2:W-:Y:S01]  /*1e060*/  STL.64 [R1+0x778], R4 ;  /* 0x0007780401007387 */ /* 0x0005e20000100a00 */
[----:B------:R-:W-:Y:S01]  /*1e070*/  VIADD R206, R207, UR43 ;  /* 0x0000002bcfce7c36 */ /* 0x000fe20008000000 */
[----:B------:R-:W1:Y:S01]  /*1e080*/  LDCU UR43, c[0x0][0x3b8] ;  /* 0x00007700ff2b77ac */ /* 0x000e620008000800 */
[CC--:B0-----:R-:W-:Y:S02]  /*1e090*/  IADD3 R6, P3, PT, R209.reuse, R3.reuse, RZ ;  /* 0x00000003d1067210 */ /* 0x0c1fe40007f7e0ff */
[----:B--2---:R-:W-:Y:S02]  /*1e0a0*/  IADD3 R4, P4, PT, R208, R3, RZ ;  /* 0x00000003d0047210 */ /* 0x004fe40007f9e0ff */
[----:B------:R-:W-:-:S02]  /*1e0b0*/  LEA.HI.X.SX32 R7, R209, R2, 0x1, P3 ;  /* 0x00000002d1077211 */ /* 0x000fc400018f0eff */
[----:B------:R-:W-:-:S03]  /*1e0c0*/  LEA.HI.X.SX32 R5, R208, R2, 0x1, P4 ;  /* 0x00000002d0057211 */ /* 0x000fc600020f0eff */
[----:B------:R0:W-:Y:S01]  /*1e0d0*/  STL.64 [R1+0x770], R6 ;  /* 0x0007700601007387 */ /* 0x0001e20000100a00 */
[C---:B------:R-:W-:Y:S01]  /*1e0e0*/  VIADD R205, R206.reuse, UR66 ;  /* 0x00000042cecd7c36 */ /* 0x040fe20008000000 */
        /* <DEDUP_REMOVED lines=77> */
[----:B------:R-:W-:Y:S01]  /*1e5c0*/  LEA.HI.X.SX32 R5, R214, R2, 0x1, P4 ;  /* 0x00000002d6057211 */ /* 0x000fe200020f0eff */
[----:B------:R-:W-:Y:S01]  /*1e5d0*/  VIADD R220, R216, UR39 ;  /* 0x00000027d8dc7c36 */ /* 0x000fe20008000000 */
[----:B------:R-:W0:Y:S01]  /*1e5e0*/  LDCU UR39, c[0x0][0x3b8] ;  /* 0x00007700ff2777ac */ /* 0x000e220008000800 */
[----:B------:R2:W-:Y:S04]  /*1e5f0*/  STL.64 [R1+0x6f0], R6 ;  /* 0x0006f00601007387 */ /* 0x0005e80000100a00 */
[----:B------:R1:W-:Y:S01]  /*1e600*/  STL.64 [R1+0x6e8], R4 ;  /* 0x0006e80401007387 */ /* 0x0003e20000100a00 */
[----:B------:R-:W-:Y:S01]  /*1e610*/  VIADD R219, R220, UR26 ;  /* 0x0000001adcdb7c36 */ /* 0x000fe20008000000 */
[----:B------:R-:W0:Y:S01]  /*1e620*/  LDCU UR26, c[0x0][0x3b8] ;  /* 0x00007700ff1a77ac */ /* 0x000e220008000800 */
[----:B--2---:R-:W-:-:S02]  /*1e630*/  IADD3 R6, P3, PT, R217, R3, RZ ;  /* 0x00000003d9067210 */ /* 0x004fc40007f7e0ff */
[CC--:B-1----:R-:W-:Y:S02]  /*1e640*/  IADD3 R4, P4, PT, R216.reuse, R3.reuse, RZ ;  /* 0x00000003d8047210 */ /* 0x0c2fe40007f9e0ff */
[-C--:B------:R-:W-:Y:S02]  /*1e650*/  LEA.HI.X.SX32 R7, R217, R2.reuse, 0x1, P3 ;  /* 0x00000002d9077211 */ /* 0x080fe400018f0eff */
[----:B------:R-:W-:Y:S01]  /*1e660*/  LEA.HI.X.SX32 R5, R216, R2, 0x1, P4 ;  /* 0x00000002d8057211 */ /* 0x000fe200020f0eff */
[----:B------:R-:W-:Y:S01]  /*1e670*/  VIADD R221, R219, UR59 ;  /* 0x0000003bdbdd7c36 */ /* 0x000fe20008000000 */
[----:B------:R-:W1:Y:S01]  /*1e680*/  LDCU UR59, c[0x0][0x3b8] ;  /* 0x00007700ff3b77ac */ /* 0x000e620008000800 */
[----:B------:R2:W-:Y:S02]  /*1e690*/  STL.64 [R1+0x6e0], R6 ;  /* 0x0006e00601007387 */ /* 0x0005e40000100a00 */
[----:B------:R-:W-:Y:S01]  /*1e6a0*/  VIADD R223, R221, UR16 ;  /* 0x00000010dddf7c36 */ /* 0x000fe20008000000 */
[----:B------:R-:W0:Y:S01]  /*1e6b0*/  LDCU UR16, c[0x0][0x3b8] ;  /* 0x00007700ff1077ac */ /* 0x000e220008000800 */
[----:B------:R3:W-:Y:S02]  /*1e6c0*/  STL.64 [R1+0x6d8], R4 ;  /* 0x0006d80401007387 */ /* 0x0007e40000100a00 */
[----:B------:R-:W-:Y:S01]  /*1e6d0*/  VIADD R226, R223, UR58 ;  /* 0x0000003adfe27c36 */ /* 0x000fe20008000000 */
[----:B------:R-:W0:Y:S01]  /*1e6e0*/  LDCU UR58, c[0x0][0x3b8] ;  /* 0x00007700ff3a77ac */ /* 0x000e220008000800 */
[----:B--2---:R-:W-:-:S02]  /*1e6f0*/  IADD3 R6, P3, PT, R220, R3, RZ ;  /* 0x00000003dc067210 */ /* 0x004fc40007f7e0ff */
[CC--:B---3--:R-:W-:Y:S02]  /*1e700*/  IADD3 R4, P4, PT, R219.reuse, R3.reuse, RZ ;  /* 0x00000003db047210 */ /* 0x0c8fe40007f9e0ff */
[-C--:B------:R-:W-:Y:S02]  /*1e710*/  LEA.HI.X.SX32 R7, R220, R2.reuse, 0x1, P3 ;  /* 0x00000002dc077211 */ /* 0x080fe400018f0eff */
[----:B------:R-:W-:Y:S01]  /*1e720*/  LEA.HI.X.SX32 R5, R219, R2, 0x1, P4 ;  /* 0x00000002db057211 */ /* 0x000fe200020f0eff */
[----:B------:R-:W-:Y:S01]  /*1e730*/  VIADD R225, R226, UR38 ;  /* 0x00000026e2e17c36 */ /* 0x000fe20008000000 */
[----:B------:R-:W2:Y:S01]  /*1e740*/  LDCU UR38, c[0x0][0x3b8] ;  /* 0x00007700ff2677ac */ /* 0x000ea20008000800 */
[----:B------:R3:W-:Y:S04]  /*1e750*/  STL.64 [R1+0x6d0], R6 ;  /* 0x0006d00601007387 */ /* 0x0007e80000100a00 */
[----:B------:R0:W-:Y:S01]  /*1e760*/  STL.64 [R1+0x6c8], R4 ;  /* 0x0006c80401007387 */ /* 0x0001e20000100a00 */
[----:B------:R-:W-:Y:S01]  /*1e770*/  VIADD R229, R225, UR23 ;  /* 0x00000017e1e57c36 */ /* 0x000fe20008000000 */
[----:B------:R-:W1:Y:S01]  /*1e780*/  LDCU UR23, c[0x0][0x3b8] ;  /* 0x00007700ff1777ac */ /* 0x000e620008000800 */
[----:B---3--:R-:W-:-:S02]  /*1e790*/  IADD3 R6, P3, PT, R221, R3, RZ ;  /* 0x00000003dd067210 */ /* 0x008fc40007f7e0ff */
[-C--:B0-----:R-:W-:Y:S02]  /*1e7a0*/  IADD3 R4, P4, PT, R223, R3.reuse, RZ ;  /* 0x00000003df047210 */ /* 0x081fe40007f9e0ff */
[-C--:B------:R-:W-:Y:S02]  /*1e7b0*/  LEA.HI.X.SX32 R7, R221, R2.reuse, 0x1, P3 ;  /* 0x00000002dd077211 */ /* 0x080fe400018f0eff */
[-C--:B------:R-:W-:Y:S01]  /*1e7c0*/  LEA.HI.X.SX32 R5, R223, R2.reuse, 0x1, P4 ;  /* 0x00000002df057211 */ /* 0x080fe200020f0eff */
[----:B------:R-:W-:Y:S01]  /*1e7d0*/  VIADD R228, R229, UR57 ;  /* 0x00000039e5e47c36 */ /* 0x000fe20008000000 */
[-C--:B------:R-:W-:Y:S01]  /*1e7e0*/  IADD3 R132, P3, PT, R226, R3.reuse, RZ ;  /* 0x00000003e2847210 */ /* 0x080fe20007f7e0ff */
[----:B------:R-:W-:Y:S01]  /*1e7f0*/  STL.64 [R1+0x6c0], R6 ;  /* 0x0006c00601007387 */ /* 0x000fe20000100a00 */
[----:B------:R-:W0:Y:S01]  /*1e800*/  LDCU UR57, c[0x0][0x3b8] ;  /* 0x00007700ff3977ac */ /* 0x000e220008000800 */
[----:B------:R-:W-:Y:S02]  /*1e810*/  VIADD R231, R228, UR37 ;  /* 0x00000025e4e77c36 */ /* 0x000fe40008000000 */
[----:B------:R3:W-:Y:S01]  /*1e820*/  STL.64 [R1+0x6b8], R4 ;  /* 0x0006b80401007387 */ /* 0x0007e20000100a00 */
[-C--:B------:R-:W-:Y:S01]  /*1e830*/  LEA.HI.X.SX32 R133, R226, R2.reuse, 0x1, P3 ;  /* 0x00000002e2857211 */ /* 0x080fe200018f0eff */
[----:B------:R-:W-:Y:S01]  /*1e840*/  VIADD R233, R231, UR56 ;  /* 0x00000038e7e97c36 */ /* 0x000fe20008000000 */
[-C--:B------:R-:W-:Y:S01]  /*1e850*/  IADD3 R134, P3, PT, R229, R3.reuse, RZ ;  /* 0x00000003e5867210 */ /* 0x080fe20007f7e0ff */
[----:B------:R-:W0:Y:S01]  /*1e860*/  LDCU UR37, c[0x0][0x3b8] ;  /* 0x00007700ff2577ac */ /* 0x000e220008000800 */
[C---:B---3--:R-:W-:Y:S01]  /*1e870*/  IADD3 R4, P4, PT, R225.reuse, R3, RZ ;  /* 0x00000003e1047210 */ /* 0x048fe20007f9e0ff */
[----:B------:R-:W-:Y:S01]  /*1e880*/  STL.64 [R1+0xd30], R132 ;  /* 0x000d308401007387 */ /* 0x000fe20000100a00 */
[----:B------:R-:W3:Y:S02]  /*1e890*/  LDCU UR56, c[0x0][0x3b8] ;  /* 0x00007700ff3877ac */ /* 0x000ee40008000800 */
[----:B------:R-:W-:-:S02]  /*1e8a0*/  LEA.HI.X.SX32 R5, R225, R2, 0x1, P4 ;  /* 0x00000002e1057211 */ /* 0x000fc400020f0eff */
[CC--:B------:R-:W-:Y:S01]  /*1e8b0*/  IADD3 R136, P4, PT, R228.reuse, R3.reuse, RZ ;  /* 0x00000003e4887210 */ /* 0x0c0fe20007f9e0ff */
[----:B------:R-:W-:Y:S01]  /*1e8c0*/  VIADD R236, R233, UR11 ;  /* 0x0000000be9ec7c36 */ /* 0x000fe20008000000 */
[-C--:B------:R-:W-:Y:S01]  /*1e8d0*/  LEA.HI.X.SX32 R135, R229, R2.reuse, 0x1, P3 ;  /* 0x00000002e5877211 */ /* 0x080fe200018f0eff */
[----:B------:R0:W-:Y:S01]  /*1e8e0*/  STL.64 [R1+0x6a8], R4 ;  /* 0x0006a80401007387 */ /* 0x0001e20000100a00 */
[-C--:B------:R-:W-:Y:S01]  /*1e8f0*/  LEA.HI.X.SX32 R137, R228, R2.reuse, 0x1, P4 ;  /* 0x00000002e4897211 */ /* 0x080fe200020f0eff */
[----:B------:R-:W1:Y:S01]  /*1e900*/  LDCU UR11, c[0x0][0x3b8] ;  /* 0x00007700ff0b77ac */ /* 0x000e620008000800 */
[C---:B------:R-:W-:Y:S01]  /*1e910*/  IADD3 R138, P4, PT, R233.reuse, R3, RZ ;  /* 0x00000003e98a7210 */ /* 0x040fe20007f9e0ff */
[----:B------:R-:W-:Y:S01]  /*1e920*/  VIADD R235, R236, UR15 ;  /* 0x0000000feceb7c36 */ /* 0x000fe20008000000 */
[----:B------:R-:W-:Y:S01]  /*1e930*/  STL.64 [R1+0xd20], R134 ;  /* 0x000d208601007387 */ /* 0x000fe20000100a00 */
[----:B------:R-:W1:Y:S01]  /*1e940*/  LDCU UR15, c[0x0][0x3b8] ;  /* 0x00007700ff0f77ac */ /* 0x000e620008000800 */
[----:B------:R-:W-:-:S02]  /*1e950*/  LEA.HI.X.SX32 R139, R233, R2, 0x1, P4 ;  /* 0x00000002e98b7211 */ /* 0x000fc400020f0eff */
[CC--:B0-----:R-:W-:Y:S01]  /*1e960*/  IADD3 R4, P3, PT, R231.reuse, R3.reuse, RZ ;  /* 0x00000003e7047210 */ /* 0x0c1fe20007f7e0ff */
[----:B------:R-:W-:Y:S03]  /*1e970*/  STL.64 [R1+0xd38], R136 ;  /* 0x000d388801007387 */ /* 0x000fe60000100a00 */
[-C--:B------:R-:W-:Y:S01]  /*1e980*/  LEA.HI.X.SX32 R5, R231, R2.reuse, 0x1, P3 ;  /* 0x00000002e7057211 */ /* 0x080fe200018f0eff */
[----:B------:R-:W-:Y:S01]  /*1e990*/  STL.64 [R1+0xd40], R138 ;  /* 0x000d408a01007387 */ /* 0x000fe20000100a00 */
[CC--:B------:R-:W-:Y:S01]  /*1e9a0*/  IADD3 R140, P4, PT, R235.reuse, R3.reuse, RZ ;  /* 0x00000003eb8c7210 */ /* 0x0c0fe20007f9e0ff */
[C---:B------:R-:W-:Y:S01]  /*1e9b0*/  VIADD R241, R235.reuse, UR55 ;  /* 0x00000037ebf17c36 */ /* 0x040fe20008000000 */
[----:B------:R-:W0:Y:S01]  /*1e9c0*/  LDCU UR55, c[0x0][0x3b8] ;  /* 0x00007700ff3777ac */ /* 0x000e220008000800 */
[----:B------:R1:W-:Y:S01]  /*1e9d0*/  STL.64 [R1+0x690], R4 ;  /* 0x0006900401007387 */ /* 0x0003e20000100a00 */
[----:B------:R-:W-:Y:S01]  /*1e9e0*/  LEA.HI.X.SX32 R141, R235, R2, 0x1, P4 ;  /* 0x00000002eb8d7211 */ /* 0x000fe200020f0eff */
[----:B------:R-:W-:Y:S01]  /*1e9f0*/  VIADD R240, R241, UR36 ;  /* 0x00000024f1f07c36 */ /* 0x000fe20008000000 */
[----:B------:R-:W0:Y:S01]  /*1ea00*/  LDCU UR36, c[0x0][0x3b8] ;  /* 0x00007700ff2477ac */ /* 0x000e220008000800 */
[----:B-1----:R-:W-:-:S04]  /*1ea10*/  IADD3 R4, P3, PT, R236, R3, RZ ;  /* 0x00000003ec047210 */ /* 0x002fc80007f7e0ff */
[----:B------:R-:W-:Y:S01]  /*1ea20*/  LEA.HI.X.SX32 R5, R236, R2, 0x1, P3 ;  /* 0x00000002ec057211 */ /* 0x000fe200018f0eff */
[----:B------:R-:W-:Y:S01]  /*1ea30*/  STL.64 [R1+0xd48], R140 ;  /* 0x000d488c01007387 */ /* 0x000fe20000100a00 */
[----:B------:R-:W-:-:S03]  /*1ea40*/  IADD3 R142, P3, PT, R241, R3, RZ ;  /* 0x00000003f18e7210 */ /* 0x000fc60007f7e0ff */
[----:B------:R1:W-:Y:S01]  /*1ea50*/  STL.64 [R1+0x680], R4 ;  /* 0x0006800401007387 */ /* 0x0003e20000100a00 */
[----:B------:R-:W-:Y:S01]  /*1ea60*/  VIADD R244, R240, UR54 ;  /* 0x00000036f0f47c36 */ /* 0x000fe20008000000 */
[-C--:B------:R-:W-:Y:S01]  /*1ea70*/  LEA.HI.X.SX32 R143, R241, R2.reuse, 0x1, P3 ;  /* 0x00000002f18f7211 */ /* 0x080fe200018f0eff */
[----:B------:R-:W0:Y:S02]  /*1ea80*/  LDCU UR54, c[0x0][0x3b8] ;  /* 0x00007700ff3677ac */ /* 0x000e240008000800 */
[----:B------:R-:W-:Y:S01]  /*1ea90*/  VIADD R247, R244, UR22 ;  /* 0x00000016f4f77c36 */ /* 0x000fe20008000000 */
[CC--:B-1----:R-:W-:Y:S01]  /*1eaa0*/  IADD3 R4, P4, PT, R240.reuse, R3.reuse, RZ ;  /* 0x00000003f0047210 */ /* 0x0c2fe20007f9e0ff */
[----:B------:R-:W-:Y:S01]  /*1eab0*/  STL.64 [R1+0xd50], R142 ;  /* 0x000d508e01007387 */ /* 0x000fe20000100a00 */
[----:B------:R-:W1:Y:S02]  /*1eac0*/  LDCU UR22, c[0x0][0x3b8] ;  /* 0x00007700ff1677ac */ /* 0x000e640008000800 */
[-C--:B------:R-:W-:Y:S01]  /*1ead0*/  LEA.HI.X.SX32 R5, R240, R2.reuse, 0x1, P4 ;  /* 0x00000002f0057211 */ /* 0x080fe200020f0eff */
[C---:B------:R-:W-:Y:S01]  /*1eae0*/  VIADD R248, R247.reuse, UR35 ;  /* 0x00000023f7f87c36 */ /* 0x040fe20008000000 */
[CC--:B------:R-:W-:Y:S01]  /*1eaf0*/  IADD3 R144, P4, PT, R247.reuse, R3.reuse, RZ ;  /* 0x00000003f7907210 */ /* 0x0c0fe20007f9e0ff */
[----:B------:R-:W0:Y:S02]  /*1eb00*/  LDCU UR35, c[0x0][0x3b8] ;  /* 0x00007700ff2377ac */ /* 0x000e240008000800 */
[----:B------:R1:W-:Y:S01]  /*1eb10*/  STL.64 [R1+0x668], R4 ;  /* 0x0006680401007387 */ /* 0x0003e20000100a00 */
[----:B------:R-:W-:Y:S01]  /*1eb20*/  VIADD R246, R248, UR53 ;  /* 0x00000035f8f67c36 */ /* 0x000fe20008000000 */
[----:B------:R-:W-:Y:S01]  /*1eb30*/  LEA.HI.X.SX32 R145, R247, R2, 0x1, P4 ;  /* 0x00000002f7917211 */ /* 0x000fe200020f0eff */
[----:B------:R-:W0:Y:S01]  /*1eb40*/  LDCU UR53, c[0x0][0x3b8] ;  /* 0x00007700ff3577ac */ /* 0x000e220008000800 */
[----:B-1----:R-:W-:-:S04]  /*1eb50*/  IADD3 R4, P3, PT, R244, R3, RZ ;  /* 0x00000003f4047210 */ /* 0x002fc80007f7e0ff */
[-C--:B------:R-:W-:Y:S01]  /*1eb60*/  LEA.HI.X.SX32 R5, R244, R2.reuse, 0x1, P3 ;  /* 0x00000002f4057211 */ /* 0x080fe200018f0eff */
[----:B------:R-:W-:Y:S01]  /*1eb70*/  VIADD R245, R246, UR4 ;  /* 0x00000004f6f57c36 */ /* 0x000fe20008000000 */
[CC--:B------:R-:W-:Y:S01]  /*1eb80*/  IADD3 R146, P3, PT, R248.reuse, R3.reuse, RZ ;  /* 0x00000003f8927210 */ /* 0x0c0fe20007f7e0ff */
[----:B------:R-:W1:Y:S02]  /*1eb90*/  LDCU UR4, c[0x0][0x3b8] ;  /* 0x00007700ff0477ac */ /* 0x000e640008000800 */
[----:B------:R0:W-:Y:S01]  /*1eba0*/  STL.64 [R1+0x660], R4 ;  /* 0x0006600401007387 */ /* 0x0001e20000100a00 */
[----:B------:R-:W-:Y:S01]  /*1ebb0*/  VIADD R243, R245, UR52 ;  /* 0x00000034f5f37c36 */ /* 0x000fe20008000000 */
[----:B------:R-:W-:Y:S01]  /*1ebc0*/  LEA.HI.X.SX32 R147, R248, R2, 0x1, P3 ;  /* 0x00000002f8937211 */ /* 0x000fe200018f0eff */
[----:B------:R-:W1:Y:S01]  /*1ebd0*/  LDCU UR52, c[0x0][0x3b8] ;  /* 0x00007700ff3477ac */ /* 0x000e620008000800 */
[----:B0-----:R-:W-:-:S04]  /*1ebe0*/  IADD3 R4, P4, PT, R246, R3, RZ ;  /* 0x00000003f6047210 */ /* 0x001fc80007f9e0ff */
        /* <DEDUP_REMOVED lines=10> */
[C---:B------:R-:W-:Y:S01]  /*1ec90*/  VIADD R238, R239.reuse, UR51 ;  /* 0x00000033efee7c36 */ /* 0x040fe20008000000 */
[-C--:B------:R-:W-:Y:S01]  /*1eca0*/  IADD3 R150, P3, PT, R242, R3.reuse, RZ ;  /* 0x00000003f2967210 */ /* 0x080fe20007f7e0ff */
        /* <DEDUP_REMOVED lines=20> */
[----:B-----5:R-:W-:Y:S01]  /*1edf0*/  VIADD R227, R232, UR77 ;  /* 0x0000004de8e37c36 */ /* 0x020fe20008000000 */
[----:B------:R-:W-:Y:S02]  /*1ee00*/  LEA.HI.X.SX32 R155, R237, R2, 0x1, P3 ;  /* 0x00000002ed9b7211 */ /* 0x000fe400018f0eff */
        /* <DEDUP_REMOVED lines=9> */
[----:B-----5:R-:W-:-:S04]  /*1eea0*/  IADD3 R4, P3, PT, R232, R3, RZ ;  /* 0x00000003e8047210 */ /* 0x020fc80007f7e0ff */
[-C--:B------:R-:W-:Y:S01]  /*1eeb0*/  LEA.HI.X.SX32 R5, R232, R2.reuse, 0x1, P3 ;  /* 0x00000002e8057211 */ /* 0x080fe200018f0eff */
[----:B------:R-:W-:Y:S01]  /*1eec0*/  VIADD R207, R213, UR75 ;  /* 0x0000004bd5cf7c36 */ /* 0x000fe20008000000 */
[CC--:B------:R-:W-:Y:S01]  /*1eed0*/  IADD3 R158, P3, PT, R224.reuse, R3.reuse, RZ ;  /* 0x00000003e09e7210 */ /* 0x0c0fe20007f7e0ff */
[----:B------:R-:W5:Y:S02]  /*1eee0*/  LDCU UR75, c[0x0][0x3b8] ;  /* 0x00007700ff4b77ac */ /* 0x000f640008000800 */
        /* <DEDUP_REMOVED lines=14> */
[----:B------:R-:W-:Y:S01]  /*1efd0*/  LEA.HI.X.SX32 R5, R207, R2, 0x1, P3 ;  /* 0x00000002cf057211 */ /* 0x000fe200018f0eff */
[----:B------:R-:W-:-:S04]  /*1efe0*/  VIADD R203, R204, UR74 ;  /* 0x0000004acccb7c36 */ /* 0x000fc80008000000 */
[----:B------:R1:W-:Y:S01]  /*1eff0*/  STL.64 [R1+0x5e0], R4 ;  /* 0x0005e00401007387 */ /* 0x0003e20000100a00 */
[-C--:B------:R-:W-:Y:S01]  /*1f000*/  IADD3 R162, P3, PT, R205, R3.reuse, RZ ;  /* 0x00000003cda27210 */ /* 0x080fe20007f7e0ff */
[----:B------:R-:W-:Y:S01]  /*1f010*/  VIADD R202, R203, UR5 ;  /* 0x00000005cbca7c36 */ /* 0x000fe20008000000 */
[----:B------:R-:W0:Y:S01]  /*1f020*/  LDCU UR5, c[0x0][0x3b8] ;  /* 0x00007700ff0577ac */ /* 0x000e220008000800 */
[----:B-1----:R-:W-:-:S04]  /*1f030*/  IADD3 R4, P4, PT, R204, R3, RZ ;  /* 0x00000003cc047210 */ /* 0x002fc80007f9e0ff */
[-C--:B------:R-:W-:Y:S02]  /*1f040*/  LEA.HI.X.SX32 R5, R204, R2.reuse, 0x1, P4 ;  /* 0x00000002cc057211 */ /* 0x080fe400020f0eff */
[-C--:B------:R-:W-:Y:S01]  /*1f050*/  LEA.HI.X.SX32 R163, R205, R2.reuse, 0x1, P3 ;  /* 0x00000002cda37211 */ /* 0x080fe200018f0eff */
[C---:B------:R-:W-:Y:S01]  /*1f060*/  VIADD R201, R202.reuse, UR31 ;  /* 0x0000001fcac97c36 */ /* 0x040fe20008000000 */
[CC--:B------:R-:W-:Y:S01]  /*1f070*/  IADD3 R164, P4, PT, R202.reuse, R3.reuse, RZ ;  /* 0x00000003caa47210 */ /* 0x0c0fe20007f9e0ff */
[----:B------:R1:W-:Y:S01]  /*1f080*/  STL.64 [R1+0x5c8], R4 ;  /* 0x0005c80401007387 */ /* 0x0003e20000100a00 */
[----:B------:R-:W0:Y:S01]  /*1f090*/  LDCU UR31, c[0x0][0x3b8] ;  /* 0x00007700ff1f77ac */ /* 0x000e220008000800 */
        /* <DEDUP_REMOVED lines=17> */
[----:B----4-:R-:W-:Y:S01]  /*1f1b0*/  VIADD R196, R197, UR48 ;  /* 0x00000030c5c47c36 */ /* 0x010fe20008000000 */
[----:B------:R-:W-:Y:S02]  /*1f1c0*/  LEA.HI.X.SX32 R169, R198, R2, 0x1, P4 ;  /* 0x00000002c6a97211 */ /* 0x000fe400020f0eff */
        /* <DEDUP_REMOVED lines=8> */
[----:B------:R-:W0:Y:S01]  /*1f250*/  LDCU UR7, c[0x0][0x3b8] ;  /* 0x00007700ff0777ac */ /* 0x000e220008000800 */
[----:B----4-:R-:W-:-:S04]  /*1f260*/  IADD3 R4, P4, PT, R196, R3, RZ ;  /* 0x00000003c4047210 */ /* 0x010fc80007f9e0ff */
[----:B------:R-:W-:Y:S01]  /*1f270*/  LEA.HI.X.SX32 R5, R196, R2, 0x1, P4 ;  /* 0x00000002c4057211 */ /* 0x000fe200020f0eff */
[----:B------:R-:W-:-:S04]  /*1f280*/  VIADD R210, R208, UR72 ;  /* 0x00000048d0d27c36 */ /* 0x000fc80008000000 */
[----:B------:R4:W-:Y:S01]  /*1f290*/  STL.64 [R1+0x588], R4 ;  /* 0x0005880401007387 */ /* 0x0009e20000100a00 */
[----:B------:R-:W-:Y:S01]  /*1f2a0*/  VIADD R211, R210, UR70 ;  /* 0x00000046d2d37c36 */ /* 0x000fe20008000000 */
[-C--:B------:R-:W-:Y:S02]  /*1f2b0*/  IADD3 R172, P4, PT, R208, R3.reuse, RZ ;  /* 0x00000003d0ac7210 */ /* 0x080fe40007f9e0ff */
[----:B----4-:R-:W-:-:S04]  /*1f2c0*/  IADD3 R4, P3, PT, R209, R3, RZ ;  /* 0x00000003d1047210 */ /* 0x010fc80007f7e0ff */
[-C--:B------:R-:W-:Y:S02]  /*1f2d0*/  LEA.HI.X.SX32 R5, R209, R2.reuse, 0x1, P3 ;  /* 0x00000002d1057211 */ /* 0x080fe400018f0eff */
[----:B------:R-:W-:-:S03]  /*1f2e0*/  LEA.HI.X.SX32 R173, R208, R2, 0x1, P4 ;  /* 0x00000002d0ad7211 */ /* 0x000fc600020f0eff */
[----:B------:R4:W-:Y:S01]  /*1f2f0*/  STL.64 [R1+0x580], R4 ;  /* 0x0005800401007387 */ /* 0x0009e20000100a00 */
[----:B------:R-:W-:Y:S01]  /*1f300*/  VIADD R215, R211, UR30 ;  /* 0x0000001ed3d77c36 */ /* 0x000fe20008000000 */
[-C--:B------:R-:W-:Y:S01]  /*1f310*/  IADD3 R174, P3, PT, R210, R3.reuse, RZ ;  /* 0x00000003d2ae7210 */ /* 0x080fe20007f7e0ff */
[----:B------:R-:W0:Y:S02]  /*1f320*/  LDCU UR30, c[0x0][0x3b8] ;  /* 0x00007700ff1e77ac */ /* 0x000e240008000800 */
[----:B------:R-:W-:Y:S01]  /*1f330*/  VIADD R212, R215, UR45 ;  /* 0x0000002dd7d47c36 */ /* 0x000fe20008000000 */
[C---:B----4-:R-:W-:Y:S01]  /*1f340*/  IADD3 R4, P4, PT, R211.reuse, R3, RZ ;  /* 0x00000003d3047210 */ /* 0x050fe20007f9e0ff */
[----:B------:R-:W4:Y:S03]  /*1f350*/  LDCU UR45, c[0x0][0x3b8] ;  /* 0x00007700ff2d77ac */ /* 0x000f260008000800 */
[----:B------:R-:W-:-:S02]  /*1f360*/  LEA.HI.X.SX32 R5, R211, R2, 0x1, P4 ;  /* 0x00000002d3057211 */ /* 0x000fc400020f0eff */
[-C--:B------:R-:W-:Y:S01]  /*1f370*/  LEA.HI.X.SX32 R175, R210, R2.reuse, 0x1, P3 ;  /* 0x00000002d2af7211 */ /* 0x080fe200018f0eff */
[C---:B------:R-:W-:Y:S01]  /*1f380*/  VIADD R217, R212.reuse, UR29 ;  /* 0x0000001dd4d97c36 */ /* 0x040fe20008000000 */
[CC--:B------:R-:W-:Y:S01]  /*1f390*/  IADD3 R176, P4, PT, R212.reuse, R3.reuse, RZ ;  /* 0x00000003d4b07210 */ /* 0x0c0fe20007f9e0ff */
[----:B------:R0:W-:Y:S01]  /*1f3a0*/  STL.64 [R1+0x568], R4 ;  /* 0x0005680401007387 */ /* 0x0001e20000100a00 */
[----:B------:R-:W1:Y:S01]  /*1f3b0*/  LDCU UR29, c[0x0][0x3b8] ;  /* 0x00007700ff1d77ac */ /* 0x000e620008000800 */
[----:B------:R-:W-:Y:S01]  /*1f3c0*/  VIADD R216, R217, UR68 ;  /* 0x00000044d9d87c36 */ /* 0x000fe20008000000 */
[----:B------:R-:W-:Y:S02]  /*1f3d0*/  LEA.HI.X.SX32 R177, R212, R2, 0x1, P4 ;  /* 0x00000002d4b17211 */ /* 0x000fe400020f0eff */
[----:B0-----:R-:W-:-:S04]  /*1f3e0*/  IADD3 R4, P3, PT, R215, R3, RZ ;  /* 0x00000003d7047210 */ /* 0x001fc80007f7e0ff */
[-C--:B------:R-:W-:Y:S01]  /*1f3f0*/  LEA.HI.X.SX32 R5, R215, R2.reuse, 0x1, P3 ;  /* 0x00000002d7057211 */ /* 0x080fe200018f0eff */
[----:B------:R-:W-:Y:S01]  /*1f400*/  VIADD R218, R216, UR44 ;  /* 0x0000002cd8da7c36 */ /* 0x000fe20008000000 */
        /* <DEDUP_REMOVED lines=10> */
[----:B------:R-:W-:Y:S01]  /*1f4b0*/  VIADD R221, R222, UR43 ;  /* 0x0000002bdedd7c36 */ /* 0x000fe20008000000 */
[-C--:B------:R-:W-:Y:S01]  /*1f4c0*/  IADD3 R180, P4, PT, R220, R3.reuse, RZ ;  /* 0x00000003dcb47210 */ /* 0x080fe20007f9e0ff */
[----:B------:R-:W0:Y:S01]  /*1f4d0*/  LDCU UR43, c[0x0][0x3b8] ;  /* 0x00007700ff2b77ac */ /* 0x000e220008000800 */
[----:B-1----:R-:W-:-:S04]  /*1f4e0*/  IADD3 R4, P3, PT, R218, R3, RZ ;  /* 0x00000003da047210 */ /* 0x002fc80007f7e0ff */
[-C--:B------:R-:W-:Y:S02]  /*1f4f0*/  LEA.HI.X.SX32 R5, R218, R2.reuse, 0x1, P3 ;  /* 0x00000002da057211 */ /* 0x080fe400018f0eff */
[----:B------:R-:W-:-:S03]  /*1f500*/  LEA.HI.X.SX32 R181, R220, R2, 0x1, P4 ;  /* 0x00000002dcb57211 */ /* 0x000fc600020f0eff */
[----:B------:R1:W-:Y:S01]  /*1f510*/  STL.64 [R1+0x540], R4 ;  /* 0x0005400401007387 */ /* 0x0003e20000100a00 */
[----:B------:R-:W-:Y:S01]  /*1f520*/  VIADD R230, R221, UR66 ;  /* 0x00000042dde67c36 */ /* 0x000fe20008000000 */
[----:B------:R-:W-:-:S03]  /*1f530*/  IADD3 R182, P3, PT, R222, R3, RZ ;  /* 0x00000003deb67210 */ /* 0x000fc60007f7e0ff */
[----:B------:R-:W-:Y:S01]  /*1f540*/  VIADD R229, R230, UR9 ;  /* 0x00000009e6e57c36 */ /* 0x000fe20008000000 */
[CC--:B-1----:R-:W-:Y:S01]  /*1f550*/  IADD3 R4, P4, PT, R221.reuse, R3.reuse, RZ ;  /* 0x00000003dd047210 */ /* 0x0c2fe20007f9e0ff */
[----:B------:R-:W1:Y:S03]  /*1f560*/  LDCU UR9, c[0x0][0x3b8] ;  /* 0x00007700ff0977ac */ /* 0x000e660008000800 */
[-C--:B------:R-:W-:Y:S02]  /*1f570*/  LEA.HI.X.SX32 R5, R221, R2.reuse, 0x1, P4 ;  /* 0x00000002dd057211 */ /* 0x080fe400020f0eff */
[-C--:B------:R-:W-:Y:S01]  /*1f580*/  LEA.HI.X.SX32 R183, R222, R2.reuse, 0x1, P3 ;  /* 0x00000002deb77211 */ /* 0x080fe200018f0eff */
[C---:B------:R-:W-:Y:S01]  /*1f590*/  VIADD R234, R229.reuse, UR28 ;  /* 0x0000001ce5ea7c36 */ /* 0x040fe20008000000 */
[C---:B------:R-:W-:Y:S01]  /*1f5a0*/  IADD3 R184, P4, PT, R229.reuse, R3, RZ ;  /* 0x00000003e5b87210 */ /* 0x040fe20007f9e0ff */
[----:B------:R0:W-:Y:S01]  /*1f5b0*/  STL.64 [R1+0x528], R4 ;  /* 0x0005280401007387 */ /* 0x0001e20000100a00 */
[----:B------:R-:W1:Y:S01]  /*1f5c0*/  LDCU UR28, c[0x0][0x3b8] ;  /* 0x00007700ff1c77ac */ /* 0x000e620008000800 */
[----:B------:R-:W-:Y:S01]  /*1f5d0*/  VIADD R233, R234, UR65 ;  /* 0x00000041eae97c36 */ /* 0x000fe20008000000 */
[----:B------:R-:W-:-:S02]  /*1f5e0*/  LEA.HI.X.SX32 R185, R229, R2, 0x1, P4 ;  /* 0x00000002e5b97211 */ /* 0x000fc400020f0eff */
[----:B0-----:R-:W-:-:S04]  /*1f5f0*/  IADD3 R4, P3, PT, R230, R3, RZ ;  /* 0x00000003e6047210 */ /* 0x001fc80007f7e0ff */
[-C--:B------:R-:W-:Y:S01]  /*1f600*/  LEA.HI.X.SX32 R5, R230, R2.reuse, 0x1, P3 ;  /* 0x00000002e6057211 */ /* 0x080fe200018f0eff */
[C---:B------:R-:W-:Y:S01]  /*1f610*/  VIADD R232, R233.reuse, UR42 ;  /* 0x0000002ae9e87c36 */ /* 0x040fe20008000000 */
[-C--:B------:R-:W-:Y:S01]  /*1f620*/  IADD3 R186, P3, PT, R234, R3.reuse, RZ ;  /* 0x00000003eaba7210 */ /* 0x080fe20007f7e0ff */
[----:B------:R-:W0:Y:S02]  /*1f630*/  LDCU UR42, c[0x0][0x3b8] ;  /* 0x00007700ff2a77ac */ /* 0x000e240008000800 */
[----:B------:R1:W-:Y:S01]  /*1f640*/  STL.64 [R1+0x520], R4 ;  /* 0x0005200401007387 */ /* 0x0003e20000100a00 */
[----:B------:R-:W-:Y:S01]  /*1f650*/  VIADD R228, R232, UR64 ;  /* 0x00000040e8e47c36 */ /* 0x000fe20008000000 */
[----:B------:R-:W-:Y:S02]  /*1f660*/  LEA.HI.X.SX32 R187, R234, R2, 0x1, P3 ;  /* 0x00000002eabb7211 */ /* 0x000fe400018f0eff */
[----:B-1----:R-:W-:-:S04]  /*1f670*/  IADD3 R4, P4, PT, R233, R3, RZ ;  /* 0x00000003e9047210 */ /* 0x002fc80007f9e0ff */
[-C--:B------:R-:W-:Y:S01]  /*1f680*/  LEA.HI.X.SX32 R5, R233, R2.reuse, 0x1, P4 ;  /* 0x00000002e9057211 */ /* 0x080fe200020f0eff */
[C---:B------:R-:W-:Y:S01]  /*1f690*/  VIADD R231, R228.reuse, UR17 ;  /* 0x00000011e4e77c36 */ /* 0x040fe20008000000 */
[CC--:B------:R-:W-:Y:S01]  /*1f6a0*/  IADD3 R188, P4, PT, R228.reuse, R3.reuse, RZ ;  /* 0x00000003e4bc7210 */ /* 0x0c0fe20007f9e0ff */
[----:B------:R-:W1:Y:S02]  /*1f6b0*/  LDCU UR17, c[0x0][0x3b8] ;  /* 0x00007700ff1177ac */ /* 0x000e640008000800 */
[----:B------:R0:W-:Y:S01]  /*1f6c0*/  STL.64 [R1+0x508], R4 ;  /* 0x0005080401007387 */ /* 0x0001e20000100a00 */
[----:B------:R-:W-:Y:S01]  /*1f6d0*/  VIADD R227, R231, UR41 ;  /* 0x00000029e7e37c36 */ /* 0x000fe20008000000 */
[----:B------:R-:W-:Y:S01]  /*1f6e0*/  LEA.HI.X.SX32 R189, R228, R2, 0x1, P4 ;  /* 0x00000002e4bd7211 */ /* 0x000fe200020f0eff */
[----:B------:R-:W1:Y:S01]  /*1f6f0*/  LDCU UR41, c[0x0][0x3b8] ;  /* 0x00007700ff2977ac */ /* 0x000e620008000800 */
[----:B0-----:R-:W-:-:S04]  /*1f700*/  IADD3 R4, P3, PT, R232, R3, RZ ;  /* 0x00000003e8047210 */ /* 0x001fc80007f7e0ff */
[----:B------:R-:W-:Y:S01]  /*1f710*/  LEA.HI.X.SX32 R5, R232, R2, 0x1, P3 ;  /* 0x00000002e8057211 */ /* 0x000fe200018f0eff */
[----:B------:R-:W-:-:S04]  /*1f720*/  VIADD R226, R227, UR63 ;  /* 0x0000003fe3e27c36 */ /* 0x000fc80008000000 */
[----:B------:R0:W-:Y:S01]  /*1f730*/  STL.64 [R1+0x500], R4 ;  /* 0x0005000401007387 */ /* 0x0001e20000100a00 */
[-C--:B------:R-:W-:Y:S01]  /*1f740*/  IADD3 R190, P3, PT, R231, R3.reuse, RZ ;  /* 0x00000003e7be7210 */ /* 0x080fe20007f7e0ff */
[----:B------:R-:W-:Y:S01]  /*1f750*/  VIADD R225, R226, UR27 ;  /* 0x0000001be2e17c36 */ /* 0x000fe20008000000 */
[----:B------:R-:W1:Y:S01]  /*1f760*/  LDCU UR27, c[0x0][0x3b8] ;  /* 0x00007700ff1b77ac */ /* 0x000e620008000800 */
[----:B0-----:R-:W-:-:S04]  /*1f770*/  IADD3 R4, P4, PT, R227, R3, RZ ;  /* 0x00000003e3047210 */ /* 0x001fc80007f9e0ff */
[-C--:B------:R-:W-:Y:S02]  /*1f780*/  LEA.HI.X.SX32 R5, R227, R2.reuse, 0x1, P4 ;  /* 0x00000002e3057211 */ /* 0x080fe400020f0eff */
[----:B------:R-:W-:Y:S01]  /*1f790*/  LEA.HI.X.SX32 R191, R231, R2, 0x1, P3 ;  /* 0x00000002e7bf7211 */ /* 0x000fe200018f0eff */
[C---:B------:R-:W-:Y:S02]  /*1f7a0*/  VIADD R224, R225.reuse, UR62 ;  /* 0x0000003ee1e07c36 */ /* 0x040fe40008000000 */
[----:B------:R0:W-:Y:S01]  /*1f7b0*/  STL.64 [R1+0x4e8], R4 ;  /* 0x0004e80401007387 */ /* 0x0001e20000100a00 */
[-C--:B------:R-:W-:Y:S01]  /*1f7c0*/  IADD3 R192, P4, PT, R225, R3.reuse, RZ ;  /* 0x00000003e1c07210 */ /* 0x080fe20007f9e0ff */
[----:B------:R-:W-:Y:S01]  /*1f7d0*/  VIADD R223, R224, UR12 ;  /* 0x0000000ce0df7c36 */ /* 0x000fe20008000000 */
[----:B------:R-:W1:Y:S01]  /*1f7e0*/  LDCU UR12, c[0x0][0x3b8] ;  /* 0x00007700ff0c77ac */ /* 0x000e620008000800 */
[----:B0-----:R-:W-:-:S04]  /*1f7f0*/  IADD3 R4, P3, PT, R226, R3, RZ ;  /* 0x00000003e2047210 */ /* 0x001fc80007f7e0ff */
[-C--:B------:R-:W-:Y:S02]  /*1f800*/  LEA.HI.X.SX32 R5, R226, R2.reuse, 0x1, P3 ;  /* 0x00000002e2057211 */ /* 0x080fe400018f0eff */
[----:B------:R-:W-:-:S03]  /*1f810*/  LEA.HI.X.SX32 R193, R225, R2, 0x1, P4 ;  /* 0x00000002e1c17211 */ /* 0x000fc600020f0eff */
[----:B------:R0:W-:Y:S01]  /*1f820*/  STL.64 [R1+0x4e0], R4 ;  /* 0x0004e00401007387 */ /* 0x0001e20000100a00 */
[----:B------:R-:W-:Y:S01]  /*1f830*/  VIADD R219, R223, UR40 ;  /* 0x00000028dfdb7c36 */ /* 0x000fe20008000000 */
[-C--:B------:R-:W-:Y:S01]  /*1f840*/  IADD3 R194, P3, PT, R224, R3.reuse, RZ ;  /* 0x00000003e0c27210 */ /* 0x080fe20007f7e0ff */
[----:B------:R-:W1:Y:S02]  /*1f850*/  LDCU UR40, c[0x0][0x3b8] ;  /* 0x00007700ff2877ac */ /* 0x000e640008000800 */
[----:B------:R-:W-:Y:S01]  /*1f860*/  VIADD R214, R219, UR61 ;  /* 0x0000003ddbd67c36 */ /* 0x000fe20008000000 */
[----:B0-----:R-:W-:-:S04]  /*1f870*/  IADD3 R4, P4, PT, R223, R3, RZ ;  /* 0x00000003df047210 */ /* 0x001fc80007f9e0ff */
[-C--:B------:R-:W-:Y:S02]  /*1f880*/  LEA.HI.X.SX32 R5, R223, R2.reuse, 0x1, P4 ;  /* 0x00000002df057211 */ /* 0x080fe400020f0eff */
        /* <DEDUP_REMOVED lines=9> */
[C---:B------:R-:W-:Y:S01]  /*1f920*/  VIADD R205, R206.reuse, UR39 ;  /* 0x00000027cecd7c36 */ /* 0x040fe20008000000 */
[-C--:B------:R-:W-:Y:S01]  /*1f930*/  IADD3 R70, P3, PT, R213, R3.reuse, RZ ;  /* 0x00000003d5467210 */ /* 0x080fe20007f7e0ff */
        /* <DEDUP_REMOVED lines=18> */
[----:B--2---:R-:W-:Y:S01]  /*1fa60*/  VIADD R200, R201, UR38 ;  /* 0x00000026c9c87c36 */ /* 0x004fe20008000000 */
[CC--:B-1----:R-:W-:Y:S01]  /*1fa70*/  IADD3 R4, P4, PT, R202.reuse, R3.reuse, RZ ;  /* 0x00000003ca047210 */ /* 0x0c2fe20007f9e0ff */
[----:B------:R-:W1:Y:S03]  /*1fa80*/  LDCU UR38, c[0x0][0x3b8] ;  /* 0x00007700ff2677ac */ /* 0x000e660008000800 */
[-C--:B------:R-:W-:Y:S02]  /*1fa90*/  LEA.HI.X.SX32 R5, R202, R2.reuse, 0x1, P4 ;  /* 0x00000002ca057211 */ /* 0x080fe400020f0eff */
[-C--:B------:R-:W-:Y:S01]  /*1faa0*/  LEA.HI.X.SX32 R75, R203, R2.reuse, 0x1, P3 ;  /* 0x00000002cb4b7211 */ /* 0x080fe200018f0eff */
[C---:B------:R-:W-:Y:S01]  /*1fab0*/  VIADD R199, R200.reuse, UR23 ;  /* 0x00000017c8c77c36 */ /* 0x040fe20008000000 */
[C---:B------:R-:W-:Y:S01]  /*1fac0*/  IADD3 R76, P4, PT, R200.reuse, R3, RZ ;  /* 0x00000003c84c7210 */ /* 0x040fe20007f9e0ff */
[----:B------:R2:W-:Y:S01]  /*1fad0*/  STL.64 [R1+0x488], R4 ;  /* 0x0004880401007387 */ /* 0x0005e20000100a00 */
[----:B------:R-:W0:Y:S01]  /*1fae0*/  LDCU UR23, c[0x0][0x3b8] ;  /* 0x00007700ff1777ac */ /* 0x000e220008000800 */
[----:B------:R-:W-:Y:S01]  /*1faf0*/  VIADD R198, R199, UR57 ;  /* 0x00000039c7c67c36 */ /* 0x000fe20008000000 */
[----:B------:R-:W-:-:S02]  /*1fb00*/  LEA.HI.X.SX32 R77, R200, R2, 0x1, P4 ;  /* 0x00000002c84d7211 */ /* 0x000fc400020f0eff */
[----:B--2---:R-:W-:-:S04]  /*1fb10*/  IADD3 R4, P3, PT, R201, R3, RZ ;  /* 0x00000003c9047210 */ /* 0x004fc80007f7e0ff */
[-C--:B------:R-:W-:Y:S01]  /*1fb20*/  LEA.HI.X.SX32 R5, R201, R2.reuse, 0x1, P3 ;  /* 0x00000002c9057211 */ /* 0x080fe200018f0eff */
[C---:B------:R-:W-:Y:S01]  /*1fb30*/  VIADD R197, R198.reuse, UR37 ;  /* 0x00000025c6c57c36 */ /* 0x040fe20008000000 */
[-C--:B------:R-:W-:Y:S01]  /*1fb40*/  IADD3 R78, P3, PT, R199, R3.reuse, RZ ;  /* 0x00000003c74e7210 */ /* 0x080fe20007f7e0ff */
[----:B------:R-:W2:Y:S02]  /*1fb50*/  LDCU UR37, c[0x0][0x3b8] ;  /* 0x00007700ff2577ac */ /* 0x000ea40008000800 */
[----:B------:R0:W-:Y:S01]  /*1fb60*/  STL.64 [R1+0x480], R4 ;  /* 0x0004800401007387 */ /* 0x0001e20000100a00 */
[----:B---3--:R-:W-:Y:S01]  /*1fb70*/  VIADD R196, R197, UR56 ;  /* 0x00000038c5c47c36 */ /* 0x008fe20008000000 */
        /* <DEDUP_REMOVED lines=10> */
[----:B---3--:R-:W-:-:S04]  /*1fc20*/  IADD3 R4, P3, PT, R197, R3, RZ ;  /* 0x00000003c5047210 */ /* 0x008fc80007f7e0ff */
[----:B------:R-:W-:Y:S01]  /*1fc30*/  LEA.HI.X.SX32 R5, R197, R2, 0x1, P3 ;  /* 0x00000002c5057211 */ /* 0x000fe200018f0eff */
[----:B------:R-:W-:-:S04]  /*1fc40*/  VIADD R212, R210, UR55 ;  /* 0x00000037d2d47c36 */ /* 0x000fc80008000000 */
[----:B------:R3:W-:Y:S01]  /*1fc50*/  STL.64 [R1+0x460], R4 ;  /* 0x0004600401007387 */ /* 0x0007e20000100a00 */
[-C--:B------:R-:W-:Y:S01]  /*1fc60*/  IADD3 R82, P3, PT, R207, R3.reuse, RZ ;  /* 0x00000003cf527210 */ /* 0x080fe20007f7e0ff */
[----:B------:R-:W-:Y:S01]  /*1fc70*/  VIADD R211, R212, UR36 ;  /* 0x00000024d4d37c36 */ /* 0x000fe20008000000 */
[----:B------:R-:W0:Y:S01]  /*1fc80*/  LDCU UR36, c[0x0][0x3b8] ;  /* 0x00007700ff2477ac */ /* 0x000e220008000800 */
[----:B---3--:R-:W-:-:S04]  /*1fc90*/  IADD3 R4, P4, PT, R210, R3, RZ ;  /* 0x00000003d2047210 */ /* 0x008fc80007f9e0ff */
[-C--:B------:R-:W-:Y:S02]  /*1fca0*/  LEA.HI.X.SX32 R5, R210, R2.reuse, 0x1, P4 ;  /* 0x00000002d2057211 */ /* 0x080fe400020f0eff */
[----:B------:R-:W-:Y:S01]  /*1fcb0*/  LEA.HI.X.SX32 R83, R207, R2, 0x1, P3 ;  /* 0x00000002cf537211 */ /* 0x000fe200018f0eff */
[C---:B------:R-:W-:Y:S02]  /*1fcc0*/  VIADD R217, R211.reuse, UR54 ;  /* 0x00000036d3d97c36 */ /* 0x040fe40008000000 */
[----:B------:R3:W-:Y:S01]  /*1fcd0*/  STL.64 [R1+0x448], R4 ;  /* 0x0004480401007387 */ /* 0x0007e20000100a00 */
[-C--:B------:R-:W-:Y:S01]  /*1fce0*/  IADD3 R84, P4, PT, R211, R3.reuse, RZ ;  /* 0x00000003d3547210 */ /* 0x080fe20007f9e0ff */
[----:B------:R-:W-:Y:S01]  /*1fcf0*/  VIADD R216, R217, UR22 ;  /* 0x00000016d9d87c36 */ /* 0x000fe20008000000 */
[----:B------:R-:W0:Y:S01]  /*1fd00*/  LDCU UR22, c[0x0][0x3b8] ;  /* 0x00007700ff1677ac */ /* 0x000e220008000800 */
[----:B---3--:R-:W-:-:S04]  /*1fd10*/  IADD3 R4, P3, PT, R212, R3, RZ ;  /* 0x00000003d4047210 */ /* 0x008fc80007f7e0ff */
[-C--:B------:R-:W-:Y:S02]  /*1fd20*/  LEA.HI.X.SX32 R5, R212, R2.reuse, 0x1, P3 ;  /* 0x00000002d4057211 */ /* 0x080fe400018f0eff */
[----:B------:R-:W-:-:S03]  /*1fd30*/  LEA.HI.X.SX32 R85, R211, R2, 0x1, P4 ;  /* 0x00000002d3557211 */ /* 0x000fc600020f0eff */
[----:B------:R3:W-:Y:S01]  /*1fd40*/  STL.64 [R1+0x440], R4 ;  /* 0x0004400401007387 */ /* 0x0007e20000100a00 */
[----:B------:R-:W-:Y:S01]  /*1fd50*/  VIADD R220, R216, UR35 ;  /* 0x00000023d8dc7c36 */ /* 0x000fe20008000000 */
[-C--:B------:R-:W-:Y:S01]  /*1fd60*/  IADD3 R86, P3, PT, R217, R3.reuse, RZ ;  /* 0x00000003d9567210 */ /* 0x080fe20007f7e0ff */
[----:B------:R-:W0:Y:S02]  /*1fd70*/  LDCU UR35, c[0x0][0x3b8] ;  /* 0x00007700ff2377ac */ /* 0x000e240008000800 */
[----:B------:R-:W-:Y:S01]  /*1fd80*/  VIADD R222, R220, UR53 ;  /* 0x00000035dcde7c36 */ /* 0x000fe20008000000 */
[----:B---3--:R-:W-:-:S04]  /*1fd90*/  IADD3 R4, P4, PT, R216, R3, RZ ;  /* 0x00000003d8047210 */ /* 0x008fc80007f9e0ff */
[-C--:B------:R-:W-:Y:S02]  /*1fda0*/  LEA.HI.X.SX32 R5, R216, R2.reuse, 0x1, P4 ;  /* 0x00000002d8057211 */ /* 0x080fe400020f0eff */
[-C--:B------:R-:W-:Y:S01]  /*1fdb0*/  LEA.HI.X.SX32 R87, R217, R2.reuse, 0x1, P3 ;  /* 0x00000002d9577211 */ /* 0x080fe200018f0eff */
[C---:B------:R-:W-:Y:S01]  /*1fdc0*/  VIADD R227, R222.reuse, UR4 ;  /* 0x00000004dee37c36 */ /* 0x040fe20008000000 */
[CC--:B------:R-:W-:Y:S01]  /*1fdd0*/  IADD3 R88, P4, PT, R222.reuse, R3.reuse, RZ ;  /* 0x00000003de587210 */ /* 0x0c0fe20007f9e0ff */
[----:B------:R3:W-:Y:S01]  /*1fde0*/  STL.64 [R1+0x428], R4 ;  /* 0x0004280401007387 */ /* 0x0007e20000100a00 */
[----:B------:R-:W0:Y:S01]  /*1fdf0*/  LDCU UR4, c[0x0][0x3b8] ;  /* 0x00007700ff0477ac */ /* 0x000e220008000800 */
[----:B------:R-:W-:Y:S01]  /*1fe00*/  VIADD R225, R227, UR52 ;  /* 0x00000034e3e17c36 */ /* 0x000fe20008000000 */
[----:B------:R-:W-:Y:S02]  /*1fe10*/  LEA.HI.X.SX32 R89, R222, R2, 0x1, P4 ;  /* 0x00000002de597211 */ /* 0x000fe400020f0eff */
[----:B---3--:R-:W-:-:S04]  /*1fe20*/  IADD3 R4, P3, PT, R220, R3, RZ ;  /* 0x00000003dc047210 */ /* 0x008fc80007f7e0ff */
[-C--:B------:R-:W-:Y:S01]  /*1fe30*/  LEA.HI.X.SX32 R5, R220, R2.reuse, 0x1, P3 ;  /* 0x00000002dc057211 */ /* 0x080fe200018f0eff */
[----:B------:R-:W-:Y:S01]  /*1fe40*/  VIADD R226, R225, UR21 ;  /* 0x00000015e1e27c36 */ /* 0x000fe20008000000 */
[CC--:B------:R-:W-:Y:S01]  /*1fe50*/  IADD3 R90, P3, PT, R227.reuse, R3.reuse, RZ ;  /* 0x00000003e35a7210 */ /* 0x0c0fe20007f7e0ff */
[----:B------:R-:W3:Y:S02]  /*1fe60*/  LDCU UR21, c[0x0][0x3b8] ;  /* 0x00007700ff1577ac */ /* 0x000ee40008000800 */
        /* <DEDUP_REMOVED lines=8> */
[----:B------:R-:W-:Y:S01]  /*1fef0*/  VIADD R221, R223, UR8 ;  /* 0x00000008dfdd7c36 */ /* 0x000fe20008000000 */
[-C--:B------:R-:W-:Y:S01]  /*1ff00*/  IADD3 R92, P4, PT, R224, R3.reuse, RZ ;  /* 0x00000003e05c7210 */ /* 0x080fe20007f9e0ff */
[----:B------:R-:W1:Y:S01]  /*1ff10*/  LDCU UR8, c[0x0][0x3b8] ;  /* 0x00007700ff0877ac */ /* 0x000e620008000800 */
[----:B0-----:R-:W-:-:S04]  /*1ff20*/  IADD3 R4, P3, PT, R226, R3, RZ ;  /* 0x00000003e2047210 */ /* 0x001fc80007f7e0ff */
[-C--:B------:R-:W-:Y:S01]  /*1ff30*/  LEA.HI.X.SX32 R5, R226, R2.reuse, 0x1, P3 ;  /* 0x00000002e2057211 */ /* 0x080fe200018f0eff */
[----:B------:R-:W-:Y:S01]  /*1ff40*/  VIADD R219, R221, UR50 ;  /* 0x00000032dddb7c36 */ /* 0x000fe20008000000 */
[----:B------:R-:W-:-:S03]  /*1ff50*/  LEA.HI.X.SX32 R93, R224, R2, 0x1, P4 ;  /* 0x00000002e05d7211 */ /* 0x000fc600020f0eff */
[----:B------:R0:W-:Y:S01]  /*1ff60*/  STL.64 [R1+0x400], R4 ;  /* 0x0004000401007387 */ /* 0x0001e20000100a00 */
[----:B------:R-:W-:Y:S01]  /*1ff70*/  VIADD R218, R219, UR33 ;  /* 0x00000021dbda7c36 */ /* 0x000fe20008000000 */
[-C--:B------:R-:W-:Y:S01]  /*1ff80*/  IADD3 R94, P3, PT, R223, R3.reuse, RZ ;  /* 0x00000003df5e7210 */ /* 0x080fe20007f7e0ff */
[----:B------:R-:W1:Y:S01]  /*1ff90*/  LDCU UR33, c[0x0][0x3b8] ;  /* 0x00007700ff2177ac */ /* 0x000e620008000800 */
[----:B0-----:R-:W-:-:S04]  /*1ffa0*/  IADD3 R4, P4, PT, R221, R3, RZ ;  /* 0x00000003dd047210 */ /* 0x001fc80007f9e0ff */
[-C--:B------:R-:W-:Y:S01]  /*1ffb0*/  LEA.HI.X.SX32 R5, R221, R2.reuse, 0x1, P4 ;  /* 0x00000002dd057211 */ /* 0x080fe200020f0eff */
[C---:B------:R-:W-:Y:S01]  /*1ffc0*/  VIADD R215, R218.reuse, UR14 ;  /* 0x0000000edad77c36 */ /* 0x040fe20008000000 */
[----:B------:R-:W-:Y:S01]  /*1ffd0*/  LEA.HI.X.SX32 R95, R223, R2, 0x1, P3 ;  /* 0x00000002df5f7211 */ /* 0x000fe200018f0eff */
[----:B------:R-:W0:Y:S02]  /*1ffe0*/  LDCU UR14, c[0x0][0x3b8] ;  /* 0x00007700ff0e77ac */ /* 0x000e240008000800 */
[----:B------:R1:W-:Y:S01]  /*1fff0*/  STL.64 [R1+0x3e8], R4 ;  /* 0x0003e80401007387 */ /* 0x0003e20000100a00 */
[----:B------:R-:W-:Y:S01]  /*20000*/  VIADD R214, R215, UR69 ;  /* 0x00000045d7d67c36 */ /* 0x000fe20008000000 */
[----:B------:R-:W-:-:S03]  /*20010*/  IADD3 R96, P4, PT, R218, R3, RZ ;  /* 0x00000003da607210 */ /* 0x000fc60007f9e0ff */
[----:B------:R-:W-:Y:S01]  /*20020*/  VIADD R213, R214, UR76 ;  /* 0x0000004cd6d57c36 */ /* 0x000fe20008000000 */
[----:B-1----:R-:W-:-:S04]  /*20030*/  IADD3 R4, P3, PT, R219, R3, RZ ;  /* 0x00000003db047210 */ /* 0x002fc80007f7e0ff */
[-C--:B------:R-:W-:Y:S01]  /*20040*/  LEA.HI.X.SX32 R5, R219, R2.reuse, 0x1, P3 ;  /* 0x00000002db057211 */ /* 0x080fe200018f0eff */
[----:B------:R-:W-:Y:S01]  /*20050*/  VIADD R209, R213, UR20 ;  /* 0x00000014d5d17c36 */ /* 0x000fe20008000000 */
[----:B------:R-:W-:Y:S01]  /*20060*/  LEA.HI.X.SX32 R97, R218, R2, 0x1, P4 ;  /* 0x00000002da617211 */ /* 0x000fe200020f0eff */
[----:B------:R-:W1:Y:S02]  /*20070*/  LDCU UR20, c[0x0][0x3b8] ;  /* 0x00007700ff1477ac */ /* 0x000e640008000800 */
[----:B------:R0:W-:Y:S01]  /*20080*/  STL.64 [R1+0x3e0], R4 ;  /* 0x0003e00401007387 */ /* 0x0001e20000100a00 */
[----:B-----5:R-:W-:Y:S01]  /*20090*/  VIADD R208, R209, UR75 ;  /* 0x0000004bd1d07c36 */ /* 0x020fe20008000000 */
[-C--:B------:R-:W-:Y:S02]  /*200a0*/  IADD3 R98, P3, PT, R215, R3.reuse, RZ ;  /* 0x00000003d7627210 */ /* 0x080fe40007f7e0ff */
[----:B0-----:R-:W-:-:S04]  /*200b0*/  IADD3 R4, P4, PT, R214, R3, RZ ;  /* 0x00000003d6047210 */ /* 0x001fc80007f9e0ff */
[-C--:B------:R-:W-:Y:S01]  /*200c0*/  LEA.HI.X.SX32 R5, R214, R2.reuse, 0x1, P4 ;  /* 0x00000002d6057211 */ /* 0x080fe200020f0eff */
[----:B------:R-:W-:Y:S01]  /*200d0*/  VIADD R206, R208, UR49 ;  /* 0x00000031d0ce7c36 */ /* 0x000fe20008000000 */
[----:B------:R-:W-:-:S03]  /*200e0*/  LEA.HI.X.SX32 R99, R215, R2, 0x1, P3 ;  /* 0x00000002d7637211 */ /* 0x000fc600018f0eff */
[----:B------:R0:W-:Y:S01]  /*200f0*/  STL.64 [R1+0x3c8], R4 ;  /* 0x0003c80401007387 */ /* 0x0001e20000100a00 */
[----:B------:R-:W-:Y:S01]  /*20100*/  VIADD R205, R206, UR32 ;  /* 0x00000020cecd7c36 */ /* 0x000fe20008000000 */
[-C--:B------:R-:W-:Y:S01]  /*20110*/  IADD3 R100, P4, PT, R209, R3.reuse, RZ ;  /* 0x00000003d1647210 */ /* 0x080fe20007f9e0ff */
[----:B------:R-:W5:Y:S02]  /*20120*/  LDCU UR32, c[0x0][0x3b8] ;  /* 0x00007700ff2077ac */ /* 0x000f640008000800 */
[----:B------:R-:W-:Y:S01]  /*20130*/  VIADD R204, R205, UR73 ;  /* 0x00000049cdcc7c36 */ /* 0x000fe20008000000 */
[----:B0-----:R-:W-:-:S04]  /*20140*/  IADD3 R4, P3, PT, R213, R3, RZ ;  /* 0x00000003d5047210 */ /* 0x001fc80007f7e0ff */
[-C--:B------:R-:W-:Y:S01]  /*20150*/  LEA.HI.X.SX32 R5, R213, R2.reuse, 0x1, P3 ;  /* 0x00000002d5057211 */ /* 0x080fe200018f0eff */
[----:B------:R-:W-:Y:S01]  /*20160*/  VIADD R203, R204, UR5 ;  /* 0x00000005cccb7c36 */ /* 0x000fe20008000000 */
[----:B------:R-:W-:Y:S01]  /*20170*/  LEA.HI.X.SX32 R101, R209, R2, 0x1, P4 ;  /* 0x00000002d1657211 */ /* 0x000fe200020f0eff */
[----:B------:R-:W0:Y:S02]  /*20180*/  LDCU UR5, c[0x0][0x3b8] ;  /* 0x00007700ff0577ac */ /* 0x000e240008000800 */
[----:B------:R1:W-:Y:S01]  /*20190*/  STL.64 [R1+0x3c0], R4 ;  /* 0x0003c00401007387 */ /* 0x0003e20000100a00 */
[----:B------:R-:W-:Y:S01]  /*201a0*/  VIADD R202, R203, UR19 ;  /* 0x00000013cbca7c36 */ /* 0x000fe20008000000 */
[-C--:B------:R-:W-:Y:S01]  /*201b0*/  IADD3 R102, P3, PT, R208, R3.reuse, RZ ;  /* 0x00000003d0667210 */ /* 0x080fe20007f7e0ff */
[----:B------:R-:W0:Y:S01]  /*201c0*/  LDCU UR19, c[0x0][0x3b8] ;  /* 0x00007700ff1377ac */ /* 0x000e220008000800 */
[----:B-1----:R-:W-:-:S04]  /*201d0*/  IADD3 R4, P4, PT, R206, R3, RZ ;  /* 0x00000003ce047210 */ /* 0x002fc80007f9e0ff */
[-C--:B------:R-:W-:Y:S01]  /*201e0*/  LEA.HI.X.SX32 R5, R206, R2.reuse, 0x1, P4 ;  /* 0x00000002ce057211 */ /* 0x080fe200020f0eff */
[----:B------:R-:W-:Y:S01]  /*201f0*/  VIADD R201, R202, UR31 ;  /* 0x0000001fcac97c36 */ /* 0x000fe20008000000 */
[-C--:B------:R-:W-:Y:S01]  /*20200*/  LEA.HI.X.SX32 R103, R208, R2.reuse, 0x1, P3 ;  /* 0x00000002d0677211 */ /* 0x080fe200018f0eff */
[----:B------:R-:W-:Y:S01]  /*20210*/  IMAD.MOV.U32 R133, RZ, RZ, R20 ;  /* 0x000000ffff857224 */ /* 0x000fe200078e0014 */
[-C--:B------:R-:W-:Y:S01]  /*20220*/  IADD3 R104, P4, PT, R204, R3.reuse, RZ ;  /* 0x00000003cc687210 */ /* 0x080fe20007f9e0ff */
[----:B------:R1:W-:Y:S01]  /*20230*/  STL.64 [R1+0x3a8], R4 ;  /* 0x0003a80401007387 */ /* 0x0003e20000100a00 */
[----:B------:R-:W-:Y:S01]  /*20240*/  VIADD R200, R201, UR13 ;  /* 0x0000000dc9c87c36 */ /* 0x000fe20008000000 */
[----:B------:R-:W0:Y:S03]  /*20250*/  LDCU UR13, c[0x0][0x3b8] ;  /* 0x00007700ff0d77ac */ /* 0x000e260008000800 */
[----:B------:R-:W-:Y:S01]  /*20260*/  VIADD R199, R200, UR7 ;  /* 0x00000007c8c77c36 */ /* 0x000fe20008000000 */
[----:B------:R-:W-:Y:S01]  /*20270*/  LEA.HI.X.SX32 R105, R204, R2, 0x1, P4 ;  /* 0x00000002cc697211 */ /* 0x000fe200020f0eff */
[----:B------:R-:W0:Y:S01]  /*20280*/  LDCU UR7, c[0x0][0x3b8] ;  /* 0x00007700ff0777ac */ /* 0x000e220008000800 */
        /* <DEDUP_REMOVED lines=9> */
[-C--:B------:R-:W-:Y:S01]  /*20320*/  LEA.HI.X.SX32 R5, R202, R2.reuse, 0x1, P4 ;  /* 0x00000002ca057211 */ /* 0x080fe200020f0eff */
[----:B------:R-:W-:Y:S01]  /*20330*/  VIADD R196, R197, UR29 ;  /* 0x0000001dc5c47c36 */ /* 0x000fe20008000000 */
[----:B------:R-:W-:Y:S01]  /*20340*/  LEA.HI.X.SX32 R107, R203, R2, 0x1, P3 ;  /* 0x00000002cb6b7211 */ /* 0x000fe200018f0eff */
[----:B------:R-:W1:Y:S02]  /*20350*/  LDCU UR29, c[0x0][0x3b8] ;  /* 0x00007700ff1d77ac */ /* 0x000e640008000800 */
[----:B------:R0:W-:Y:S01]  /*20360*/  STL.64 [R1+0x388], R4 ;  /* 0x0003880401007387 */ /* 0x0001e20000100a00 */
[----:B----4-:R-:W-:Y:S01]  /*20370*/  VIADD R210, R196, UR45 ;  /* 0x0000002dc4d27c36 */ /* 0x010fe20008000000 */
[----:B------:R-:W-:-:S03]  /*20380*/  IADD3 R108, P4, PT, R200, R3, RZ ;  /* 0x00000003c86c7210 */ /* 0x000fc60007f9e0ff */
[----:B------:R-:W-:Y:S01]  /*20390*/  VIADD R207, R210, UR18 ;  /* 0x00000012d2cf7c36 */ /* 0x000fe20008000000 */
[C---:B0-----:R-:W-:Y:S01]  /*203a0*/  IADD3 R4, P3, PT, R201.reuse, R3, RZ ;  /* 0x00000003c9047210 */ /* 0x041fe20007f7e0ff */
[----:B------:R-:W0:Y:S03]  /*203b0*/  LDCU UR18, c[0x0][0x3b8] ;  /* 0x00007700ff1277ac */ /* 0x000e260008000800 */
[-C--:B------:R-:W-:Y:S01]  /*203c0*/  LEA.HI.X.SX32 R5, R201, R2.reuse, 0x1, P3 ;  /* 0x00000002c9057211 */ /* 0x080fe200018f0eff */
[----:B------:R-:W-:Y:S01]  /*203d0*/  VIADD R212, R207, UR43 ;  /* 0x0000002bcfd47c36 */ /* 0x000fe20008000000 */
[----:B------:R-:W-:-:S03]  /*203e0*/  LEA.HI.X.SX32 R109, R200, R2, 0x1, P4 ;  /* 0x00000002c86d7211 */ /* 0x000fc600020f0eff */
[----:B------:R4:W-:Y:S01]  /*203f0*/  STL.64 [R1+0x380], R4 ;  /* 0x0003800401007387 */ /* 0x0009e20000100a00 */
[----:B------:R-:W-:Y:S01]  /*20400*/  VIADD R211, R212, UR44 ;  /* 0x0000002cd4d37c36 */ /* 0x000fe20008000000 */
[-C--:B------:R-:W-:Y:S02]  /*20410*/  IADD3 R110, P3, PT, R199, R3.reuse, RZ ;  /* 0x00000003c76e7210 */ /* 0x080fe40007f7e0ff */
[----:B----4-:R-:W-:-:S04]  /*20420*/  IADD3 R4, P4, PT, R198, R3, RZ ;  /* 0x00000003c6047210 */ /* 0x010fc80007f9e0ff */
[-C--:B------:R-:W-:Y:S01]  /*20430*/  LEA.HI.X.SX32 R5, R198, R2.reuse, 0x1, P4 ;  /* 0x00000002c6057211 */ /* 0x080fe200020f0eff */
[----:B------:R-:W-:Y:S01]  /*20440*/  VIADD R214, R211, UR9 ;  /* 0x00000009d3d67c36 */ /* 0x000fe20008000000 */
[----:B------:R-:W-:Y:S01]  /*20450*/  LEA.HI.X.SX32 R111, R199, R2, 0x1, P3 ;  /* 0x00000002c76f7211 */ /* 0x000fe200018f0eff */
[----:B------:R-:W4:Y:S02]  /*20460*/  LDCU UR9, c[0x0][0x3b8] ;  /* 0x00007700ff0977ac */ /* 0x000f240008000800 */
[----:B------:R0:W-:Y:S01]  /*20470*/  STL.64 [R1+0x368], R4 ;  /* 0x0003680401007387 */ /* 0x0001e20000100a00 */
[----:B------:R-:W-:Y:S01]  /*20480*/  VIADD R213, R214, UR28 ;  /* 0x0000001cd6d57c36 */ /* 0x000fe20008000000 */
[-C--:B------:R-:W-:Y:S01]  /*20490*/  IADD3 R112, P4, PT, R196, R3.reuse, RZ ;  /* 0x00000003c4707210 */ /* 0x080fe20007f9e0ff */
[----:B------:R-:W1:Y:S02]  /*204a0*/  LDCU UR28, c[0x0][0x3b8] ;  /* 0x00007700ff1c77ac */ /* 0x000e640008000800 */
        /* <DEDUP_REMOVED lines=13> */
[----:B------:R-:W-:-:S03]  /*20580*/  LEA.HI.X.SX32 R115, R210, R2, 0x1, P3 ;  /* 0x00000002d2737211 */ /* 0x000fc600018f0eff */
[----:B------:R1:W-:Y:S01]  /*20590*/  STL.64 [R1+0x348], R4 ;  /* 0x0003480401007387 */ /* 0x0003e20000100a00 */
[----:B------:R-:W-:Y:S01]  /*205a0*/  VIADD R203, R204, UR12 ;  /* 0x0000000ccccb7c36 */ /* 0x000fe20008000000 */
[-C--:B------:R-:W-:Y:S01]  /*205b0*/  IADD3 R116, P4, PT, R211, R3.reuse, RZ ;  /* 0x00000003d3747210 */ /* 0x080fe20007f9e0ff */
[----:B------:R-:W0:Y:S02]  /*205c0*/  LDCU UR12, c[0x0][0x3b8] ;  /* 0x00007700ff0c77ac */ /* 0x000e240008000800 */
[----:B------:R-:W-:Y:S01]  /*205d0*/  VIADD R202, R203, UR6 ;  /* 0x00000006cbca7c36 */ /* 0x000fe20008000000 */
[C---:B-1----:R-:W-:Y:S01]  /*205e0*/  IADD3 R4, P3, PT, R212.reuse, R3, RZ ;  /* 0x00000003d4047210 */ /* 0x042fe20007f7e0ff */
[----:B------:R-:W1:Y:S03]  /*205f0*/  LDCU UR6, c[0x0][0x3b8] ;  /* 0x00007700ff0677ac */ /* 0x000e660008000800 */
        /* <DEDUP_REMOVED lines=9> */
[----:B------:R-:W-:Y:S01]  /*20690*/  VIADD R198, R200, UR16 ;  /* 0x00000010c8c67c36 */ /* 0x000fe20008000000 */
[----:B------:R-:W-:Y:S01]  /*206a0*/  LEA.HI.X.SX32 R119, R214, R2, 0x1, P3 ;  /* 0x00000002d6777211 */ /* 0x000fe200018f0eff */
[----:B------:R-:W0:Y:S02]  /*206b0*/  LDCU UR16, c[0x0][0x3b8] ;  /* 0x00007700ff1077ac */ /* 0x000e240008000800 */
[----:B------:R1:W-:Y:S01]  /*206c0*/  STL.64 [R1+0x328], R4 ;  /* 0x0003280401007387 */ /* 0x0003e20000100a00 */
[----:B------:R-:W-:Y:S01]  /*206d0*/  VIADD R197, R198, UR39 ;  /* 0x00000027c6c57c36 */ /* 0x000fe20008000000 */
[----:B------:R-:W-:-:S03]  /*206e0*/  IADD3 R120, P4, PT, R206, R3, RZ ;  /* 0x00000003ce787210 */ /* 0x000fc60007f9e0ff */
[----:B------:R-:W-:Y:S01]  /*206f0*/  VIADD R205, R197, UR23 ;  /* 0x00000017c5cd7c36 */ /* 0x000fe20008000000 */
[C---:B-1----:R-:W-:Y:S01]  /*20700*/  IADD3 R4, P3, PT, R209.reuse, R3, RZ ;  /* 0x00000003d1047210 */ /* 0x042fe20007f7e0ff */
[----:B------:R-:W1:Y:S03]  /*20710*/  LDCU UR23, c[0x0][0x3b8] ;  /* 0x00007700ff1777ac */ /* 0x000e660008000800 */
[-C--:B------:R-:W-:Y:S01]  /*20720*/  LEA.HI.X.SX32 R5, R209, R2.reuse, 0x1, P3 ;  /* 0x00000002d1057211 */ /* 0x080fe200018f0eff */
[----:B--2---:R-:W-:Y:S01]  /*20730*/  VIADD R196, R205, UR37 ;  /* 0x00000025cdc47c36 */ /* 0x004fe20008000000 */
[----:B------:R-:W-:-:S03]  /*20740*/  LEA.HI.X.SX32 R121, R206, R2, 0x1, P4 ;  /* 0x00000002ce797211 */ /* 0x000fc600020f0eff */
[----:B------:R2:W-:Y:S01]  /*20750*/  STL.64 [R1+0x320], R4 ;  /* 0x0003200401007387 */ /* 0x0005e20000100a00 */
[----:B------:R-:W-:Y:S01]  /*20760*/  VIADD R210, R196, UR38 ;  /* 0x00000026c4d27c36 */ /* 0x000fe20008000000 */
[-C--:B------:R-:W-:Y:S02]  /*20770*/  IADD3 R122, P3, PT, R208, R3.reuse, RZ ;  /* 0x00000003d07a7210 */ /* 0x080fe40007f7e0ff */
[----:B--2---:R-:W-:-:S04]  /*20780*/  IADD3 R4, P4, PT, R204, R3, RZ ;  /* 0x00000003cc047210 */ /* 0x004fc80007f9e0ff */
[-C--:B------:R-:W-:Y:S01]  /*20790*/  LEA.HI.X.SX32 R5, R204, R2.reuse, 0x1, P4 ;  /* 0x00000002cc057211 */ /* 0x080fe200020f0eff */
[----:B------:R-:W-:Y:S01]  /*207a0*/  VIADD R199, R210, UR11 ;  /* 0x0000000bd2c77c36 */ /* 0x000fe20008000000 */
[----:B------:R-:W-:Y:S01]  /*207b0*/  LEA.HI.X.SX32 R123, R208, R2, 0x1, P3 ;  /* 0x00000002d07b7211 */ /* 0x000fe200018f0eff */
[----:B------:R-:W2:Y:S02]  /*207c0*/  LDCU UR11, c[0x0][0x3b8] ;  /* 0x00007700ff0b77ac */ /* 0x000ea40008000800 */
        /* <DEDUP_REMOVED lines=19> */
[----:B---3--:R-:W-:Y:S01]  /*20900*/  VIADD R203, R204, UR21 ;  /* 0x00000015cccb7c36 */ /* 0x008fe20008000000 */
[-C--:B------:R-:W-:Y:S01]  /*20910*/  IADD3 R128, P4, PT, R197, R3.reuse, RZ ;  /* 0x00000003c5807210 */ /* 0x080fe20007f9e0ff */
[----:B------:R-:W3:Y:S02]  /*20920*/  LDCU UR21, c[0x0][0x3b8] ;  /* 0x00007700ff1577ac */ /* 0x000ee40008000800 */
[----:B------:R-:W-:Y:S01]  /*20930*/  VIADD R202, R203, UR8 ;  /* 0x00000008cbca7c36 */ /* 0x000fe20008000000 */
[C---:B-1----:R-:W-:Y:S01]  /*20940*/  IADD3 R4, P3, PT, R198.reuse, R3, RZ ;  /* 0x00000003c6047210 */ /* 0x042fe20007f7e0ff */
[----:B------:R-:W1:Y:S03]  /*20950*/  LDCU UR8, c[0x0][0x3b8] ;  /* 0x00007700ff0877ac */ /* 0x000e660008000800 */
[-C--:B------:R-:W-:Y:S01]  /*20960*/  LEA.HI.X.SX32 R5, R198, R2.reuse, 0x1, P3 ;  /* 0x00000002c6057211 */ /* 0x080fe200018f0eff */
[----:B------:R-:W-:Y:S01]  /*20970*/  VIADD R200, R202, UR34 ;  /* 0x00000022cac87c36 */ /* 0x000fe20008000000 */
[----:B------:R-:W-:-:S03]  /*20980*/  LEA.HI.X.SX32 R129, R197, R2, 0x1, P4 ;  /* 0x00000002c5817211 */ /* 0x000fc600020f0eff */
[----:B------:R0:W-:Y:S01]  /*20990*/  STL.64 [R1+0x300], R4 ;  /* 0x0003000401007387 */ /* 0x0001e20000100a00 */
[CC--:B------:R-:W-:Y:S01]  /*209a0*/  IADD3 R130, P3, PT, R205.reuse, R3.reuse, RZ ;  /* 0x00000003cd827210 */ /* 0x0c0fe20007f7e0ff */
[----:B------:R-:W-:Y:S01]  /*209b0*/  VIADD R201, R200, UR14 ;  /* 0x0000000ec8c97c36 */ /* 0x000fe20008000000 */
[----:B------:R-:W1:Y:S02]  /*209c0*/  LDCU UR14, c[0x0][0x3b8] ;  /* 0x00007700ff0e77ac */ /* 0x000e640008000800 */
[----:B------:R-:W-:Y:S02]  /*209d0*/  LEA.HI.X.SX32 R131, R205, R2, 0x1, P3 ;  /* 0x00000002cd837211 */ /* 0x000fe400018f0eff */
[----:B0-----:R-:W-:-:S04]  /*209e0*/  IADD3 R4, P4, PT, R196, R3, RZ ;  /* 0x00000003c4047210 */ /* 0x001fc80007f9e0ff */
[----:B------:R-:W-:Y:S01]  /*209f0*/  LEA.HI.X.SX32 R5, R196, R2, 0x1, P4 ;  /* 0x00000002c4057211 */ /* 0x000fe200020f0eff */
[----:B------:R-:W-:Y:S01]  /*20a00*/  VIADD R197, R201, UR33 ;  /* 0x00000021c9c57c36 */ /* 0x000fe20008000000 */
[----:B------:R-:W-:-:S03]  /*20a10*/  IADD3 R6, P3, PT, R210, R3, RZ ;  /* 0x00000003d2067210 */ /* 0x000fc60007f7e0ff */
[----:B------:R0:W-:Y:S01]  /*20a20*/  STL.64 [R1+0x2f8], R4 ;  /* 0x0002f80401007387 */ /* 0x0001e20000100a00 */
[-C--:B------:R-:W-:Y:S01]  /*20a30*/  LEA.HI.X.SX32 R7, R210, R2.reuse, 0x1, P3 ;  /* 0x00000002d2077211 */ /* 0x080fe200018f0eff */
[----:B------:R-:W-:Y:S01]  /*20a40*/  VIADD R198, R197, UR20 ;  /* 0x00000014c5c67c36 */ /* 0x000fe20008000000 */
[----:B------:R-:W1:Y:S03]  /*20a50*/  LDCU UR20, c[0x0][0x3b8] ;  /* 0x00007700ff1477ac */ /* 0x000e660008000800 */
[----:B------:R-:W-:Y:S01]  /*20a60*/  VIADD R196, R198, UR47 ;  /* 0x0000002fc6c47c36 */ /* 0x000fe20008000000 */
[C---:B0-----:R-:W-:Y:S01]  /*20a70*/  IADD3 R4, P4, PT, R199.reuse, R3, RZ ;  /* 0x00000003c7047210 */ /* 0x041fe20007f9e0ff */
[----:B------:R0:W-:Y:S03]  /*20a80*/  STL.64 [R1+0x2f0], R6 ;  /* 0x0002f00601007387 */ /* 0x0001e60000100a00 */
[----:B------:R-:W-:-:S02]  /*20a90*/  LEA.HI.X.SX32 R5, R199, R2, 0x1, P4 ;  /* 0x00000002c7057211 */ /* 0x000fc400020f0eff */
[----:B------:R-:W-:Y:S01]  /*20aa0*/  IADD3 R8, P4, PT, R207, R3, RZ ;  /* 0x00000003cf087210 */ /* 0x000fe20007f9e0ff */
[----:B-----5:R-:W-:-:S03]  /*20ab0*/  VIADD R205, R196, UR32 ;  /* 0x00000020c4cd7c36 */ /* 0x020fc60008000000 */
[-C--:B------:R-:W-:Y:S02]  /*20ac0*/  LEA.HI.X.SX32 R9, R207, R2.reuse, 0x1, P4 ;  /* 0x00000002cf097211 */ /* 0x080fe400020f0eff */
[-C--:B0-----:R-:W-:Y:S01]  /*20ad0*/  IADD3 R6, P3, PT, R211, R3.reuse, RZ ;  /* 0x00000003d3067210 */ /* 0x081fe20007f7e0ff */
[----:B------:R-:W-:Y:S02]  /*20ae0*/  VIADD R199, R205, UR5 ;  /* 0x00000005cdc77c36 */ /* 0x000fe40008000000 */
[----:B------:R0:W-:Y:S01]  /*20af0*/  STL.64 [R1+0x2d8], R8 ;  /* 0x0002d80801007387 */ /* 0x0001e20000100a00 */
[----:B------:R-:W5:Y:S01]  /*20b00*/  LDCU UR5, c[0x0][0x3b8] ;  /* 0x00007700ff0577ac */ /* 0x000f620008000800 */
[-C--:B------:R-:W-:Y:S02]  /*20b10*/  LEA.HI.X.SX32 R7, R211, R2.reuse, 0x1, P3 ;  /* 0x00000002d3077211 */ /* 0x080fe400018f0eff */
[----:B------:R-:W-:Y:S01]  /*20b20*/  IADD3 R10, P3, PT, R209, R3, RZ ;  /* 0x00000003d10a7210 */ /* 0x000fe20007f7e0ff */
[----:B------:R-:W-:Y:S01]  /*20b30*/  VIADD R208, R199, UR19 ;  /* 0x00000013c7d07c36 */ /* 0x000fe20008000000 */
[----:B------:R-:W1:Y:S02]  /*20b40*/  LDCU UR19, c[0x0][0x3b8] ;  /* 0x00007700ff1377ac */ /* 0x000e640008000800 */
[----:B------:R-:W-:-:S02]  /*20b50*/  LEA.HI.X.SX32 R11, R209, R2, 0x1, P3 ;  /* 0x00000002d10b7211 */ /* 0x000fc400018f0eff */
[----:B0-----:R-:W-:-:S03]  /*20b60*/  IADD3 R8, P4, PT, R206, R3, RZ ;  /* 0x00000003ce087210 */ /* 0x001fc60007f9e0ff */
[----:B------:R0:W-:Y:S01]  /*20b70*/  STL.64 [R1+0x2d0], R10 ;  /* 0x0002d00a01007387 */ /* 0x0001e20000100a00 */
[-C--:B------:R-:W-:Y:S02]  /*20b80*/  LEA.HI.X.SX32 R9, R206, R2.reuse, 0x1, P4 ;  /* 0x00000002ce097211 */ /* 0x080fe400020f0eff */
[CC--:B------:R-:W-:Y:S01]  /*20b90*/  IADD3 R12, P4, PT, R203.reuse, R3.reuse, RZ ;  /* 0x00000003cb0c7210 */ /* 0x0c0fe20007f9e0ff */
[----:B------:R-:W-:Y:S01]  /*20ba0*/  VIADD R207, R208, UR7 ;  /* 0x00000007d0cf7c36 */ /* 0x000fe20008000000 */
[----:B------:R-:W1:Y:S02]  /*20bb0*/  LDCU UR7, c[0x0][0x3b8] ;  /* 0x00007700ff0777ac */ /* 0x000e640008000800 */
[----:B------:R-:W-:Y:S02]  /*20bc0*/  LEA.HI.X.SX32 R13, R203, R2, 0x1, P4 ;  /* 0x00000002cb0d7211 */ /* 0x000fe400020f0eff */
[----:B0-----:R-:W-:Y:S01]  /*20bd0*/  IADD3 R10, P3, PT, R204, R3, RZ ;  /* 0x00000003cc0a7210 */ /* 0x001fe20007f7e0ff */
[----:B------:R-:W-:-:S02]  /*20be0*/  VIADD R206, R207, UR13 ;  /* 0x0000000dcfce7c36 */ /* 0x000fc40008000000 */
[----:B------:R0:W-:Y:S01]  /*20bf0*/  STL.64 [R1+0x2b8], R12 ;  /* 0x0002b80c01007387 */ /* 0x0001e20000100a00 */
[----:B------:R-:W1:Y:S01]  /*20c00*/  LDCU UR13, c[0x0][0x3b8] ;  /* 0x00007700ff0d77ac */ /* 0x000e620008000800 */
[----:B------:R-:W-:Y:S02]  /*20c10*/  LEA.HI.X.SX32 R11, R204, R2, 0x1, P3 ;  /* 0x00000002cc0b7211 */ /* 0x000fe400018f0eff */
[----:B------:R-:W-:Y:S01]  /*20c20*/  IADD3 R14, P3, PT, R202, R3, RZ ;  /* 0x00000003ca0e7210 */ /* 0x000fe20007f7e0ff */
[----:B------:R-:W-:-:S03]  /*20c30*/  VIADD R203, R206, UR29 ;  /* 0x0000001dcecb7c36 */ /* 0x000fc60008000000 */
[-C--:B------:R-:W-:Y:S02]  /*20c40*/  LEA.HI.X.SX32 R15, R202, R2.reuse, 0x1, P3 ;  /* 0x00000002ca0f7211 */ /* 0x080fe400018f0eff */
[CC--:B0-----:R-:W-:Y:S01]  /*20c50*/  IADD3 R12, P4, PT, R200.reuse, R3.reuse, RZ ;  /* 0x00000003c80c7210 */ /* 0x0c1fe20007f9e0ff */
[----:B------:R-:W-:Y:S02]  /*20c60*/  VIADD R204, R203, UR18 ;  /* 0x00000012cbcc7c36 */ /* 0x000fe40008000000 */
[----:B------:R0:W-:Y:S01]  /*20c70*/  STL.64 [R1+0x2b0], R14 ;  /* 0x0002b00e01007387 */ /* 0x0001e20000100a00 */
[----:B------:R-:W1:Y:S01]  /*20c80*/  LDCU UR18, c[0x0][0x3b8] ;  /* 0x00007700ff1277ac */ /* 0x000e620008000800 */
[----:B------:R-:W-:Y:S02]  /*20c90*/  LEA.HI.X.SX32 R13, R200, R2, 0x1, P4 ;  /* 0x00000002c80d7211 */ /* 0x000fe400020f0eff */
[----:B------:R-:W-:Y:S01]  /*20ca0*/  IADD3 R16, P4, PT, R197, R3, RZ ;  /* 0x00000003c5107210 */ /* 0x000fe20007f9e0ff */
[----:B------:R-:W-:-:S03]  /*20cb0*/  VIADD R200, R204, UR30 ;  /* 0x0000001eccc87c36 */ /* 0x000fc60008000000 */
[----:B------:R-:W-:Y:S02]  /*20cc0*/  LEA.HI.X.SX32 R17, R197, R2, 0x1, P4 ;  /* 0x00000002c5117211 */ /* 0x000fe400020f0eff */
[----:B0-----:R-:W-:-:S03]  /*20cd0*/  IADD3 R14, P3, PT, R201, R3, RZ ;  /* 0x00000003c90e7210 */ /* 0x001fc60007f7e0ff */
[----:B------:R0:W-:Y:S01]  /*20ce0*/  STL.64 [R1+0x298], R16 ;  /* 0x0002981001007387 */ /* 0x0001e20000100a00 */
[-C--:B------:R-:W-:Y:S02]  /*20cf0*/  IADD3 R18, P4, PT, R196, R3.reuse, RZ ;  /* 0x00000003c4127210 */ /* 0x080fe40007f9e0ff */
[-C--:B------:R-:W-:Y:S01]  /*20d00*/  LEA.HI.X.SX32 R15, R201, R2.reuse, 0x1, P3 ;  /* 0x00000002c90f7211 */ /* 0x080fe200018f0eff */
[----:B----4-:R-:W-:Y:S01]  /*20d10*/  VIADD R201, R200, UR9 ;  /* 0x00000009c8c97c36 */ /* 0x010fe20008000000 */
[----:B------:R-:W-:Y:S01]  /*20d20*/  LEA.HI.X.SX32 R19, R196, R2, 0x1, P4 ;  /* 0x00000002c4137211 */ /* 0x000fe200020f0eff */
[----:B------:R-:W4:Y:S02]  /*20d30*/  LDCU UR9, c[0x0][0x3b8] ;  /* 0x00007700ff0977ac */ /* 0x000f240008000800 */
[----:B------:R-:W-:Y:S01]  /*20d40*/  VIADD R197, R201, UR28 ;  /* 0x0000001cc9c57c36 */ /* 0x000fe20008000000 */
[-C--:B0-----:R-:W-:Y:S01]  /*20d50*/  IADD3 R16, P3, PT, R198, R3.reuse, RZ ;  /* 0x00000003c6107210 */ /* 0x081fe20007f7e0ff */
[----:B------:R0:W-:Y:S01]  /*20d60*/  STL.64 [R1+0x288], R18 ;  /* 0x0002881201007387 */ /* 0x0001e20000100a00 */
[----:B------:R-:W-:-:S02]  /*20d70*/  IADD3 R22, P4, PT, R199, R3, RZ ;  /* 0x00000003c7167210 */ /* 0x000fc40007f9e0ff */
[-C--:B------:R-:W-:Y:S01]  /*20d80*/  LEA.HI.X.SX32 R17, R198, R2.reuse, 0x1, P3 ;  /* 0x00000002c6117211 */ /* 0x080fe200018f0eff */
[----:B------:R-:W-:Y:S01]  /*20d90*/  VIADD R198, R197, UR17 ;  /* 0x00000011c5c67c36 */ /* 0x000fe20008000000 */
[----:B------:R-:W-:Y:S01]  /*20da0*/  LEA.HI.X.SX32 R23, R199, R2, 0x1, P4 ;  /* 0x00000002c7177211 */ /* 0x000fe200020f0eff */
[----:B------:R-:W4:Y:S01]  /*20db0*/  LDL.LU.64 R140, [R1+0xa18] ;  /* 0x000a1800018c7983 */ /* 0x000f220000300a00 */
[----:B------:R-:W1:Y:S01]  /*20dc0*/  LDCU UR17, c[0x0][0x3b8] ;  /* 0x00007700ff1177ac */ /* 0x000e620008000800 */
[----:B------:R-:W-:Y:S02]  /*20dd0*/  VIADD R196, R198, UR27 ;  /* 0x0000001bc6c47c36 */ /* 0x000fe40008000000 */
[----:B------:R-:W4:Y:S01]  /*20de0*/  LDL.LU.64 R138, [R1+0xa10] ;  /* 0x000a1000018a7983 */ /* 0x000f220000300a00 */
[----:B0-----:R-:W-:-:S04]  /*20df0*/  IADD3 R18, P3, PT, R205, R3, RZ ;  /* 0x00000003cd127210 */ /* 0x001fc80007f7e0ff */
[-C--:B------:R-:W-:Y:S01]  /*20e00*/  LEA.HI.X.SX32 R19, R205, R2.reuse, 0x1, P3 ;  /* 0x00000002cd137211 */ /* 0x080fe200018f0eff */
[----:B------:R-:W-:Y:S01]  /*20e10*/  VIADD R205, R196, UR6 ;  /* 0x00000006c4cd7c36 */ /* 0x000fe20008000000 */
[----:B------:R0:W-:Y:S01]  /*20e20*/  STL.64 [R1+0x278], R22 ;  /* 0x0002781601007387 */ /* 0x0001e20000100a00 */
[CC--:B------:R-:W-:Y:S01]  /*20e30*/  IADD3 R20, P3, PT, R208.reuse, R3.reuse, RZ ;  /* 0x00000003d0147210 */ /* 0x0c0fe20007f7e0ff */
[----:B------:R-:W1:Y:S01]  /*20e40*/  LDCU UR6, c[0x0][0x3b8] ;  /* 0x00007700ff0677ac */ /* 0x000e620008000800 */
[----:B------:R-:W-:Y:S01]  /*20e50*/  VIADD R199, R205, UR12 ;  /* 0x0000000ccdc77c36 */ /* 0x000fe20008000000 */
[----:B------:R-:W4:Y:S01]  /*20e60*/  LDL.LU R142, [R1+0x150] ;  /* 0x00015000018e7983 */ /* 0x000f220000300800 */
[----:B------:R-:W-:Y:S01]  /*20e70*/  LEA.HI.X.SX32 R21, R208, R2, 0x1, P3 ;  /* 0x00000002d0157211 */ /* 0x000fe200018f0eff */
[----:B------:R-:W1:Y:S01]  /*20e80*/  LDCU UR12, c[0x0][0x3b8] ;  /* 0x00007700ff0c77ac */ /* 0x000e620008000800 */
[-C--:B0-----:R-:W-:Y:S01]  /*20e90*/  IADD3 R22, P4, PT, R207, R3.reuse, RZ ;  /* 0x00000003cf167210 */ /* 0x081fe20007f9e0ff */
[----:B------:R-:W4:Y:S01]  /*20ea0*/  LDL.LU R143, [R1+0x154] ;  /* 0x00015400018f7983 */ /* 0x000f220000300800 */
[----:B------:R-:W-:-:S02]  /*20eb0*/  IADD3 R24, P3, PT, R206, R3, RZ ;  /* 0x00000003ce187210 */ /* 0x000fc40007f7e0ff */
[-C--:B------:R-:W-:Y:S01]  /*20ec0*/  LEA.HI.X.SX32 R23, R207, R2.reuse, 0x1, P4 ;  /* 0x00000002cf177211 */ /* 0x080fe200020f0eff */
[----:B------:R-:W-:Y:S01]  /*20ed0*/  VIADD R207, R199, UR16 ;  /* 0x00000010c7cf7c36 */ /* 0x000fe20008000000 */
[-C--:B------:R-:W-:Y:S01]  /*20ee0*/  IADD3 R26, P4, PT, R203, R3.reuse, RZ ;  /* 0x00000003cb1a7210 */ /* 0x080fe20007f9e0ff */
[----:B------:R-:W0:Y:S01]  /*20ef0*/  LDCU UR16, c[0x0][0x3b8] ;  /* 0x00007700ff1077ac */ /* 0x000e220008000800 */
[-C--:B------:R-:W-:Y:S01]  /*20f00*/  LEA.HI.X.SX32 R25, R206, R2.reuse, 0x1, P3 ;  /* 0x00000002ce197211 */ /* 0x080fe200018f0eff */
[----:B------:R-:W-:Y:S01]  /*20f10*/  VIADD R202, R207, UR23 ;  /* 0x00000017cfca7c36 */ /* 0x000fe20008000000 */
[-C--:B------:R-:W-:Y:S01]  /*20f20*/  LEA.HI.X.SX32 R27, R203, R2.reuse, 0x1, P4 ;  /* 0x00000002cb1b7211 */ /* 0x080fe200020f0eff */
[----:B------:R-:W4:Y:S01]  /*20f30*/  LDL.LU.64 R136, [R1+0xa08] ;  /* 0x000a080001887983 */ /* 0x000f220000300a00 */
[-C--:B------:R-:W-:Y:S01]  /*20f40*/  IADD3 R28, P3, PT, R204, R3.reuse, RZ ;  /* 0x00000003cc1c7210 */ /* 0x080fe20007f7e0ff */
[----:B------:R-:W-:Y:S01]  /*20f50*/  VIADD R203, R202, UR26 ;  /* 0x0000001acacb7c36 */ /* 0x000fe20008000000 */
[----:B------:R-:W-:Y:S01]  /*20f60*/  IADD3 R30, P4, PT, R200, R3, RZ ;  /* 0x00000003c81e7210 */ /* 0x000fe20007f9e0ff */
[----:B------:R-:W4:Y:S01]  /*20f70*/  LDL.LU.64 R134, [R1+0xa00] ;  /* 0x000a000001867983 */ /* 0x000f220000300a00 */
[----:B------:R-:W-:-:S02]  /*20f80*/  LEA.HI.X.SX32 R29, R204, R2, 0x1, P3 ;  /* 0x00000002cc1d7211 */ /* 0x000fc400018f0eff */
[-C--:B------:R-:W-:Y:S01]  /*20f90*/  LEA.HI.X.SX32 R31, R200, R2.reuse, 0x1, P4 ;  /* 0x00000002c81f7211 */ /* 0x080fe200020f0eff */
[----:B--2---:R-:W-:Y:S01]  /*20fa0*/  VIADD R200, R203, UR11 ;  /* 0x0000000bcbc87c36 */ /* 0x004fe20008000000 */
[-C--:B------:R-:W-:Y:S01]  /*20fb0*/  IADD3 R32, P3, PT, R201, R3.reuse, RZ ;  /* 0x00000003c9207210 */ /* 0x080fe20007f7e0ff */
[----:B------:R-:W2:Y:S01]  /*20fc0*/  LDCU UR11, c[0x0][0x3b8] ;  /* 0x00007700ff0b77ac */ /* 0x000ea20008000800 */
[-C--:B------:R-:W-:Y:S02]  /*20fd0*/  IADD3 R34, P4, PT, R197, R3.reuse, RZ ;  /* 0x00000003c5227210 */ /* 0x080fe40007f9e0ff */
[-C--:B------:R-:W-:Y:S01]  /*20fe0*/  LEA.HI.X.SX32 R33, R201, R2.reuse, 0x1, P3 ;  /* 0x00000002c9217211 */ /* 0x080fe200018f0eff */
[----:B------:R-:W-:Y:S01]  /*20ff0*/  VIADD R201, R200, UR15 ;  /* 0x0000000fc8c97c36 */ /* 0x000fe20008000000 */
[----:B------:R-:W-:Y:S01]  /*21000*/  LEA.HI.X.SX32 R35, R197, R2, 0x1, P4 ;  /* 0x00000002c5237211 */ /* 0x000fe200020f0eff */
[----:B------:R-:W0:Y:S01]  /*21010*/  LDCU UR15, c[0x0][0x3b8] ;  /* 0x00007700ff0f77ac */ /* 0x000e220008000800 */
[-C--:B------:R-:W-:Y:S01]  /*21020*/  IADD3 R36, P3, PT, R198, R3.reuse, RZ ;  /* 0x00000003c6247210 */ /* 0x080fe20007f7e0ff */
[----:B------:R-:W-:Y:S01]  /*21030*/  VIADD R197, R201, UR22 ;  /* 0x00000016c9c57c36 */ /* 0x000fe20008000000 */
[----:B------:R-:W-:-:S02]  /*21040*/  IADD3 R38, P4, PT, R196, R3, RZ ;  /* 0x00000003c4267210 */ /* 0x000fc40007f9e0ff */
[-C--:B------:R-:W-:Y:S01]  /*21050*/  LEA.HI.X.SX32 R37, R198, R2.reuse, 0x1, P3 ;  /* 0x00000002c6257211 */ /* 0x080fe200018f0eff */
[----:B------:R-:W-:Y:S01]  /*21060*/  VIADD R198, R197, UR4 ;  /* 0x00000004c5c67c36 */ /* 0x000fe20008000000 */
[-C--:B------:R-:W-:Y:S01]  /*21070*/  LEA.HI.X.SX32 R39, R196, R2.reuse, 0x1, P4 ;  /* 0x00000002c4277211 */ /* 0x080fe200020f0eff */
[----:B------:R-:W0:Y:S01]  /*21080*/  LDCU UR4, c[0x0][0x3b8] ;  /* 0x00007700ff0477ac */ /* 0x000e220008000800 */
[-C--:B------:R-:W-:Y:S01]  /*21090*/  IADD3 R42, P4, PT, R199, R3.reuse, RZ ;  /* 0x00000003c72a7210 */ /* 0x080fe20007f9e0ff */
[----:B-1----:R-:W-:Y:S01]  /*210a0*/  VIADD R196, R198, UR8 ;  /* 0x00000008c6c47c36 */ /* 0x002fe20008000000 */
[-C--:B------:R-:W-:Y:S01]  /*210b0*/  IADD3 R40, P3, PT, R205, R3.reuse, RZ ;  /* 0x00000003cd287210 */ /* 0x080fe20007f7e0ff */
[----:B------:R-:W1:Y:S01]  /*210c0*/  LDCU UR8, c[0x0][0x3b8] ;  /* 0x00007700ff0877ac */ /* 0x000e620008000800 */
[----:B------:R-:W-:Y:S01]  /*210d0*/  LEA.HI.X.SX32 R43, R199, R2, 0x1, P4 ;  /* 0x00000002c72b7211 */ /* 0x000fe200020f0eff */
[----:B---3--:R-:W-:Y:S01]  /*210e0*/  VIADD R204, R196, UR21 ;  /* 0x00000015c4cc7c36 */ /* 0x008fe20008000000 */
[----:B------:R-:W-:-:S02]  /*210f0*/  IADD3 R46, P4, PT, R202, R3, RZ ;  /* 0x00000003ca2e7210 */ /* 0x000fc40007f9e0ff */
[-C--:B------:R-:W-:Y:S01]  /*21100*/  LEA.HI.X.SX32 R41, R205, R2.reuse, 0x1, P3 ;  /* 0x00000002cd297211 */ /* 0x080fe200018f0eff */
[----:B------:R-:W-:Y:S01]  /*21110*/  VIADD R199, R204, UR14 ;  /* 0x0000000eccc77c36 */ /* 0x000fe20008000000 */
[-C--:B------:R-:W-:Y:S01]  /*21120*/  IADD3 R44, P3, PT, R207, R3.reuse, RZ ;  /* 0x00000003cf2c7210 */ /* 0x080fe20007f7e0ff */
[----:B------:R-:W3:Y:S01]  /*21130*/  LDCU UR14, c[0x0][0x3b8] ;  /* 0x00007700ff0e77ac */ /* 0x000ee20008000800 */
[-C--:B------:R-:W-:Y:S01]  /*21140*/  LEA.HI.X.SX32 R47, R202, R2.reuse, 0x1, P4 ;  /* 0x00000002ca2f7211 */ /* 0x080fe200020f0eff */
[----:B------:R-:W-:Y:S01]  /*21150*/  VIADD R202, R199, UR20 ;  /* 0x00000014c7ca7c36 */ /* 0x000fe20008000000 */
[-C--:B------:R-:W-:Y:S02]  /*21160*/  IADD3 R50, P4, PT, R200, R3.reuse, RZ ;  /* 0x00000003c8327210 */ /* 0x080fe40007f9e0ff */
[----:B------:R-:W-:Y:S02]  /*21170*/  LEA.HI.X.SX32 R45, R207, R2, 0x1, P3 ;  /* 0x00000002cf2d7211 */ /* 0x000fe400018f0eff */
[----:B------:R-:W-:-:S02]  /*21180*/  IADD3 R48, P3, PT, R203, R3, RZ ;  /* 0x00000003cb307210 */ /* 0x000fc40007f7e0ff */
[-C--:B------:R-:W-:Y:S01]  /*21190*/  LEA.HI.X.SX32 R51, R200, R2.reuse, 0x1, P4 ;  /* 0x00000002c8337211 */ /* 0x080fe200020f0eff */
[----:B------:R-:W-:Y:S01]  /*211a0*/  VIADD R200, R202, UR31 ;  /* 0x0000001fcac87c36 */ /* 0x000fe20008000000 */
[-C--:B------:R-:W-:Y:S02]  /*211b0*/  LEA.HI.X.SX32 R49, R203, R2.reuse, 0x1, P3 ;  /* 0x00000002cb317211 */ /* 0x080fe400018f0eff */
[-C--:B------:R-:W-:Y:S01]  /*211c0*/  IADD3 R52, P3, PT, R201, R3.reuse, RZ ;  /* 0x00000003c9347210 */ /* 0x080fe20007f7e0ff */
[----:B-----5:R-:W-:Y:S01]  /*211d0*/  VIADD R203, R200, UR5 ;  /* 0x00000005c8cb7c36 */ /* 0x020fe20008000000 */
[-C--:B------:R-:W-:Y:S01]  /*211e0*/  IADD3 R54, P4, PT, R197, R3.reuse, RZ ;  /* 0x00000003c5367210 */ /* 0x080fe20007f9e0ff */
[----:B------:R-:W5:Y:S01]  /*211f0*/  LDCU UR5, c[0x0][0x3b8] ;  /* 0x00007700ff0577ac */ /* 0x000f620008000800 */
[-C--:B------:R-:W-:Y:S02]  /*21200*/  LEA.HI.X.SX32 R53, R201, R2.reuse, 0x1, P3 ;  /* 0x00000002c9357211 */ /* 0x080fe400018f0eff */
[----:B------:R-:W-:Y:S01]  /*21210*/  LEA.HI.X.SX32 R55, R197, R2, 0x1, P4 ;  /* 0x00000002c5377211 */ /* 0x000fe200020f0eff */
[----:B------:R-:W-:Y:S01]  /*21220*/  VIADD R197, R203, UR7 ;  /* 0x00000007cbc57c36 */ /* 0x000fe20008000000 */
[-C--:B------:R-:W-:Y:S01]  /*21230*/  IADD3 R56, P3, PT, R198, R3.reuse, RZ ;  /* 0x00000003c6387210 */ /* 0x080fe20007f7e0ff */
[----:B------:R-:W0:Y:S01]  /*21240*/  LDCU UR7, c[0x0][0x3b8] ;  /* 0x00007700ff0777ac */ /* 0x000e220008000800 */
[----:B------:R-:W-:-:S02]  /*21250*/  IADD3 R58, P4, PT, R196, R3, RZ ;  /* 0x00000003c43a7210 */ /* 0x000fc40007f9e0ff */
[-C--:B------:R-:W-:Y:S01]  /*21260*/  LEA.HI.X.SX32 R57, R198, R2.reuse, 0x1, P3 ;  /* 0x00000002c6397211 */ /* 0x080fe200018f0eff */
[----:B------:R-:W-:Y:S01]  /*21270*/  VIADD R198, R197, UR13 ;  /* 0x0000000dc5c67c36 */ /* 0x000fe20008000000 */
[-C--:B------:R-:W-:Y:S01]  /*21280*/  LEA.HI.X.SX32 R59, R196, R2.reuse, 0x1, P4 ;  /* 0x00000002c43b7211 */ /* 0x080fe200020f0eff */
[----:B------:R-:W0:Y:S02]  /*21290*/  LDCU UR13, c[0x0][0x3b8] ;  /* 0x00007700ff0d77ac */ /* 0x000e240008000800 */
[----:B------:R-:W-:Y:S01]  /*212a0*/  VIADD R196, R198, UR18 ;  /* 0x00000012c6c47c36 */ /* 0x000fe20008000000 */
[-C--:B------:R-:W-:Y:S02]  /*212b0*/  IADD3 R60, P3, PT, R204, R3.reuse, RZ ;  /* 0x00000003cc3c7210 */ /* 0x080fe40007f7e0ff */
[CC--:B------:R-:W-:Y:S01]  /*212c0*/  IADD3 R62, P4, PT, R199.reuse, R3.reuse, RZ ;  /* 0x00000003c73e7210 */ /* 0x0c0fe20007f9e0ff */
[----:B----4-:R-:W-:Y:S01]  /*212d0*/  VIADD R201, R196, UR9 ;  /* 0x00000009c4c97c36 */ /* 0x010fe20008000000 */
[-C--:B------:R-:W-:Y:S01]  /*212e0*/  LEA.HI.X.SX32 R61, R204, R2.reuse, 0x1, P3 ;  /* 0x00000002cc3d7211 */ /* 0x080fe200018f0eff */
[----:B------:R-:W4:Y:S01]  /*212f0*/  LDCU UR9, c[0x0][0x3b8] ;  /* 0x00007700ff0977ac */ /* 0x000f220008000800 */
[----:B------:R-:W-:Y:S01]  /*21300*/  LEA.HI.X.SX32 R63, R199, R2, 0x1, P4 ;  /* 0x00000002c73f7211 */ /* 0x000fe200020f0eff */
[----:B------:R-:W-:Y:S01]  /*21310*/  VIADD R199, R201, UR17 ;  /* 0x00000011c9c77c36 */ /* 0x000fe20008000000 */
[----:B------:R-:W-:-:S02]  /*21320*/  IADD3 R64, P3, PT, R202, R3, RZ ;  /* 0x00000003ca407210 */ /* 0x000fc40007f7e0ff */
[-C--:B------:R-:W-:Y:S02]  /*21330*/  IADD3 R66, P4, PT, R200, R3.reuse, RZ ;  /* 0x00000003c8427210 */ /* 0x080fe40007f9e0ff */
[-C--:B------:R-:W-:Y:S01]  /*21340*/  LEA.HI.X.SX32 R65, R202, R2.reuse, 0x1, P3 ;  /* 0x00000002ca417211 */ /* 0x080fe200018f0eff */
[----:B------:R-:W-:Y:S01]  /*21350*/  VIADD R202, R199, UR6 ;  /* 0x00000006c7ca7c36 */ /* 0x000fe20008000000 */
[-C--:B------:R-:W-:Y:S01]  /*21360*/  LEA.HI.X.SX32 R67, R200, R2.reuse, 0x1, P4 ;  /* 0x00000002c8437211 */ /* 0x080fe200020f0eff */
[----:B------:R-:W1:Y:S01]  /*21370*/  LDCU UR6, c[0x0][0x3b8] ;  /* 0x00007700ff0677ac */ /* 0x000e620008000800 */
[-C--:B------:R-:W-:Y:S01]  /*21380*/  IADD3 R248, P4, PT, R197, R3.reuse, RZ ;  /* 0x00000003c5f87210 */ /* 0x080fe20007f9e0ff */
[----:B------:R-:W-:Y:S01]  /*21390*/  VIADD R200, R202, UR12 ;  /* 0x0000000ccac87c36 */ /* 0x000fe20008000000 */
[----:B------:R-:W-:Y:S01]  /*213a0*/  IADD3 R250, P3, PT, R203, R3, RZ ;  /* 0x00000003cbfa7210 */ /* 0x000fe20007f7e0ff */
[----:B------:R-:W1:Y:S01]  /*213b0*/  LDCU UR12, c[0x0][0x3b8] ;  /* 0x00007700ff0c77ac */ /* 0x000e620008000800 */
[----:B------:R-:W-:-:S02]  /*213c0*/  LEA.HI.X.SX32 R249, R197, R2, 0x1, P4 ;  /* 0x00000002c5f97211 */ /* 0x000fc400020f0eff */
[----:B------:R-:W-:Y:S01]  /*213d0*/  LEA.HI.X.SX32 R251, R203, R2, 0x1, P3 ;  /* 0x00000002cbfb7211 */ /* 0x000fe200018f0eff */
[----:B0-----:R-:W-:Y:S01]  /*213e0*/  VIADD R203, R200, UR16 ;  /* 0x00000010c8cb7c36 */ /* 0x001fe20008000000 */
[----:B------:R-:W-:-:S04]  /*213f0*/  IADD3 R244, P4, PT, R196, R3, RZ ;  /* 0x00000003c4f47210 */ /* 0x000fc80007f9e0ff */
[----:B------:R-:W-:Y:S01]  /*21400*/  LEA.HI.X.SX32 R245, R196, R2, 0x1, P4 ;  /* 0x00000002c4f57211 */ /* 0x000fe200020f0eff */
[----:B--2---:R-:W-:Y:S01]  /*21410*/  VIADD R196, R203, UR11 ;  /* 0x0000000bcbc47c36 */ /* 0x004fe20008000000 */
[-C--:B------:R-:W-:Y:S01]  /*21420*/  IADD3 R246, P3, PT, R198, R3.reuse, RZ ;  /* 0x00000003c6f67210 */ /* 0x080fe20007f7e0ff */
[----:B------:R-:W0:Y:S02]  /*21430*/  LDCU UR11, c[0x0][0x3b8] ;  /* 0x00007700ff0b77ac */ /* 0x000e240008000800 */
[----:B------:R-:W-:Y:S01]  /*21440*/  VIADD R204, R196, UR15 ;  /* 0x0000000fc4cc7c36 */ /* 0x000fe20008000000 */
[----:B------:R-:W-:-:S03]  /*21450*/  IADD3 R240, P4, PT, R199, R3, RZ ;  /* 0x00000003c7f07210 */ /* 0x000fc60007f9e0ff */
[----:B------:R-:W-:Y:S01]  /*21460*/  VIADD R197, R204, UR4 ;  /* 0x00000004ccc57c36 */ /* 0x000fe20008000000 */
[-C--:B------:R-:W-:Y:S01]  /*21470*/  LEA.HI.X.SX32 R247, R198, R2.reuse, 0x1, P3 ;  /* 0x00000002c6f77211 */ /* 0x080fe200018f0eff */
[----:B------:R-:W2:Y:S01]  /*21480*/  LDCU UR4, c[0x0][0x3b8] ;  /* 0x00007700ff0477ac */ /* 0x000ea20008000800 */
[-C--:B------:R-:W-:Y:S01]  /*21490*/  LEA.HI.X.SX32 R241, R199, R2.reuse, 0x1, P4 ;  /* 0x00000002c7f17211 */ /* 0x080fe200020f0eff */
[----:B-1----:R-:W-:Y:S01]  /*214a0*/  VIADD R199, R197, UR8 ;  /* 0x00000008c5c77c36 */ /* 0x002fe20008000000 */
[-C--:B------:R-:W-:Y:S01]  /*214b0*/  IADD3 R242, P3, PT, R201, R3.reuse, RZ ;  /* 0x00000003c9f27210 */ /* 0x080fe20007f7e0ff */
[----:B------:R-:W1:Y:S01]  /*214c0*/  LDCU UR8, c[0x0][0x3b8] ;  /* 0x00007700ff0877ac */ /* 0x000e620008000800 */
[-C--:B------:R-:W-:Y:S01]  /*214d0*/  IADD3 R236, P4, PT, R200, R3.reuse, RZ ;  /* 0x00000003c8ec7210 */ /* 0x080fe20007f9e0ff */
[----:B---3--:R-:W-:Y:S01]  /*214e0*/  VIADD R198, R199, UR14 ;  /* 0x0000000ec7c67c36 */ /* 0x008fe20008000000 */
[----:B------:R-:W-:Y:S02]  /*214f0*/  LEA.HI.X.SX32 R243, R201, R2, 0x1, P3 ;  /* 0x00000002c9f37211 */ /* 0x000fe400018f0eff */
[----:B------:R-:W-:-:S02]  /*21500*/  IADD3 R238, P3, PT, R202, R3, RZ ;  /* 0x00000003caee7210 */ /* 0x000fc40007f7e0ff */
[-C--:B------:R-:W-:Y:S01]  /*21510*/  LEA.HI.X.SX32 R237, R200, R2.reuse, 0x1, P4 ;  /* 0x00000002c8ed7211 */ /* 0x080fe200020f0eff */
[----:B------:R-:W-:Y:S01]  /*21520*/  VIADD R200, R198, UR19 ;  /* 0x00000013c6c87c36 */ /* 0x000fe20008000000 */
[-C--:B------:R-:W-:Y:S02]  /*21530*/  IADD3 R232, P4, PT, R196, R3.reuse, RZ ;  /* 0x00000003c4e87210 */ /* 0x080fe40007f9e0ff */
[-C--:B------:R-:W-:Y:S02]  /*21540*/  LEA.HI.X.SX32 R239, R202, R2.reuse, 0x1, P3 ;  /* 0x00000002caef7211 */ /* 0x080fe400018f0eff */
[-C--:B------:R-:W-:Y:S02]  /*21550*/  IADD3 R234, P3, PT, R203, R3.reuse, RZ ;  /* 0x00000003cbea7210 */ /* 0x080fe40007f7e0ff */
[-C--:B------:R-:W-:Y:S01]  /*21560*/  LEA.HI.X.SX32 R233, R196, R2.reuse, 0x1, P4 ;  /* 0x00000002c4e97211 */ /* 0x080fe200020f0eff */
[----:B-----5:R-:W-:Y:S01]  /*21570*/  VIADD R196, R200, UR5 ;  /* 0x00000005c8c47c36 */ /* 0x020fe20008000000 */
[-C--:B------:R-:W-:Y:S01]  /*21580*/  IADD3 R228, P4, PT, R197, R3.reuse, RZ ;  /* 0x00000003c5e47210 */ /* 0x080fe20007f9e0ff */
[----:B------:R-:W3:Y:S01]  /*21590*/  LDCU UR5, c[0x0][0x3b8] ;  /* 0x00007700ff0577ac */ /* 0x000ee20008000800 */
[-C--:B------:R-:W-:Y:S01]  /*215a0*/  LEA.HI.X.SX32 R235, R203, R2.reuse, 0x1, P3 ;  /* 0x00000002cbeb7211 */ /* 0x080fe200018f0eff */
[----:B------:R-:W-:Y:S01]  /*215b0*/  VIADD R201, R196, UR7 ;  /* 0x00000007c4c97c36 */ /* 0x000fe20008000000 */
[----:B------:R-:W-:Y:S01]  /*215c0*/  IADD3 R230, P3, PT, R204, R3, RZ ;  /* 0x00000003cce67210 */ /* 0x000fe20007f7e0ff */
[----:B------:R-:W5:Y:S01]  /*215d0*/  LDCU UR7, c[0x0][0x3b8] ;  /* 0x00007700ff0777ac */ /* 0x000f620008000800 */
[----:B------:R-:W-:-:S02]  /*215e0*/  LEA.HI.X.SX32 R229, R197, R2, 0x1, P4 ;  /* 0x00000002c5e57211 */ /* 0x000fc400020f0eff */
[-C--:B------:R-:W-:Y:S01]  /*215f0*/  IADD3 R224, P4, PT, R198, R3.reuse, RZ ;  /* 0x00000003c6e07210 */ /* 0x080fe20007f9e0ff */
[----:B----4-:R-:W-:Y:S01]  /*21600*/  VIADD R197, R201, UR9 ;  /* 0x00000009c9c57c36 */ /* 0x010fe20008000000 */
[-C--:B------:R-:W-:Y:S02]  /*21610*/  LEA.HI.X.SX32 R231, R204, R2.reuse, 0x1, P3 ;  /* 0x00000002cce77211 */ /* 0x080fe400018f0eff */
[-C--:B------:R-:W-:Y:S02]  /*21620*/  IADD3 R226, P3, PT, R199, R3.reuse, RZ ;  /* 0x00000003c7e27210 */ /* 0x080fe40007f7e0ff */
[-C--:B------:R-:W-:Y:S01]  /*21630*/  LEA.HI.X.SX32 R225, R198, R2.reuse, 0x1, P4 ;  /* 0x00000002c6e17211 */ /* 0x080fe200020f0eff */
[----:B------:R-:W-:Y:S01]  /*21640*/  VIADD R198, R197, UR6 ;  /* 0x00000006c5c67c36 */ /* 0x000fe20008000000 */
[----:B------:R-:W-:Y:S01]  /*21650*/  IADD3 R220, P4, PT, R196, R3, RZ ;  /* 0x00000003c4dc7210 */ /* 0x000fe20007f9e0ff */
[----:B------:R-:W4:Y:S01]  /*21660*/  LDCU UR6, c[0x0][0x3b8] ;  /* 0x00007700ff0677ac */ /* 0x000f220008000800 */
[----:B------:R-:W-:-:S02]  /*21670*/  LEA.HI.X.SX32 R227, R199, R2, 0x1, P3 ;  /* 0x00000002c7e37211 */ /* 0x000fc400018f0eff */
[-C--:B------:R-:W-:Y:S02]  /*21680*/  IADD3 R222, P3, PT, R200, R3.reuse, RZ ;  /* 0x00000003c8de7210 */ /* 0x080fe40007f7e0ff */
[-C--:B------:R-:W-:Y:S01]  /*21690*/  LEA.HI.X.SX32 R221, R196, R2.reuse, 0x1, P4 ;  /* 0x00000002c4dd7211 */ /* 0x080fe200020f0eff */
[----:B------:R-:W-:Y:S01]  /*216a0*/  VIADD R196, R198, UR12 ;  /* 0x0000000cc6c47c36 */ /* 0x000fe20008000000 */
[-C--:B------:R-:W-:Y:S02]  /*216b0*/  LEA.HI.X.SX32 R223, R200, R2.reuse, 0x1, P3 ;  /* 0x00000002c8df7211 */ /* 0x080fe400018f0eff */
[-C--:B------:R-:W-:Y:S01]  /*216c0*/  IADD3 R218, P3, PT, R201, R3.reuse, RZ ;  /* 0x00000003c9da7210 */ /* 0x080fe20007f7e0ff */
[----:B0-----:R-:W-:Y:S01]  /*216d0*/  VIADD R199, R196, UR11 ;  /* 0x0000000bc4c77c36 */ /* 0x001fe20008000000 */
[----:B------:R-:W-:Y:S02]  /*216e0*/  IADD3 R216, P4, PT, R197, R3, RZ ;  /* 0x00000003c5d87210 */ /* 0x000fe40007f9e0ff */
[----:B------:R-:W-:-:S02]  /*216f0*/  LEA.HI.X.SX32 R219, R201, R2, 0x1, P3 ;  /* 0x00000002c9db7211 */ /* 0x000fc400018f0eff */
[-C--:B------:R-:W-:Y:S01]  /*21700*/  LEA.HI.X.SX32 R217, R197, R2.reuse, 0x1, P4 ;  /* 0x00000002c5d97211 */ /* 0x080fe200020f0eff */
[----:B--2---:R-:W-:Y:S01]  /*21710*/  VIADD R197, R199, UR4 ;  /* 0x00000004c7c57c36 */ /* 0x004fe20008000000 */
[-C--:B------:R-:W-:Y:S01]  /*21720*/  IADD3 R214, P3, PT, R198, R3.reuse, RZ ;  /* 0x00000003c6d67210 */ /* 0x080fe20007f7e0ff */
[----:B------:R-:W0:Y:S01]  /*21730*/  LDCU UR4, c[0x0][0x3b8] ;  /* 0x00007700ff0477ac */ /* 0x000e220008000800 */
[-C--:B------:R-:W-:Y:S02]  /*21740*/  IADD3 R212, P4, PT, R196, R3.reuse, RZ ;  /* 0x00000003c4d47210 */ /* 0x080fe40007f9e0ff */
[-C--:B------:R-:W-:Y:S01]  /*21750*/  LEA.HI.X.SX32 R215, R198, R2.reuse, 0x1, P3 ;  /* 0x00000002c6d77211 */ /* 0x080fe200018f0eff */
[----:B-1----:R-:W-:Y:S01]  /*21760*/  VIADD R198, R197, UR8 ;  /* 0x00000008c5c67c36 */ /* 0x002fe20008000000 */
[----:B------:R-:W-:Y:S01]  /*21770*/  LEA.HI.X.SX32 R213, R196, R2, 0x1, P4 ;  /* 0x00000002c4d57211 */ /* 0x000fe200020f0eff */
[----:B------:R-:W1:Y:S01]  /*21780*/  LDCU UR8, c[0x0][0x39c] ;  /* 0x00007380ff0877ac */ /* 0x000e620008000800 */
[-C--:B------:R-:W-:Y:S01]  /*21790*/  IADD3 R210, P3, PT, R199, R3.reuse, RZ ;  /* 0x00000003c7d27210 */ /* 0x080fe20007f7e0ff */
[----:B------:R-:W-:Y:S01]  /*217a0*/  VIADD R196, R198, UR13 ;  /* 0x0000000dc6c47c36 */ /* 0x000fe20008000000 */
[----:B------:R-:W-:-:S02]  /*217b0*/  IADD3 R208, P4, PT, R197, R3, RZ ;  /* 0x00000003c5d07210 */ /* 0x000fc40007f9e0ff */
[-C--:B------:R-:W-:Y:S01]  /*217c0*/  LEA.HI.X.SX32 R211, R199, R2.reuse, 0x1, P3 ;  /* 0x00000002c7d37211 */ /* 0x080fe200018f0eff */
[C---:B---3--:R-:W-:Y:S01]  /*217d0*/  VIADD R199, R196.reuse, UR5 ;  /* 0x00000005c4c77c36 */ /* 0x048fe20008000000 */
[-C--:B------:R-:W-:Y:S01]  /*217e0*/  LEA.HI.X.SX32 R209, R197, R2.reuse, 0x1, P4 ;  /* 0x00000002c5d17211 */ /* 0x080fe200020f0eff */
[----:B------:R-:W2:Y:S01]  /*217f0*/  LDCU UR5, c[0x0][0x39c] ;  /* 0x00007380ff0577ac */ /* 0x000ea20008000800 */
[-C--:B------:R-:W-:Y:S01]  /*21800*/  IADD3 R204, P4, PT, R196, R3.reuse, RZ ;  /* 0x00000003c4cc7210 */ /* 0x080fe20007f9e0ff */
[----:B----4-:R-:W-:Y:S01]  /*21810*/  VIADD R197, R199, UR6 ;  /* 0x00000006c7c57c36 */ /* 0x010fe20008000000 */
[-C--:B------:R-:W-:Y:S01]  /*21820*/  IADD3 R206, P3, PT, R198, R3.reuse, RZ ;  /* 0x00000003c6ce7210 */ /* 0x080fe20007f7e0ff */
[----:B------:R-:W3:Y:S01]  /*21830*/  LDCU UR6, c[0x0][0x39c] ;  /* 0x00007380ff0677ac */ /* 0x000ee20008000800 */
[-C--:B------:R-:W-:Y:S01]  /*21840*/  LEA.HI.X.SX32 R205, R196, R2.reuse, 0x1, P4 ;  /* 0x00000002c4cd7211 */ /* 0x080fe200020f0eff */
[C---:B-----5:R-:W-:Y:S01]  /*21850*/  VIADD R252, R197.reuse, UR7 ;  /* 0x00000007c5fc7c36 */ /* 0x060fe20008000000 */
[-C--:B------:R-:W-:Y:S01]  /*21860*/  IADD3 R200, P4, PT, R197, R3.reuse, RZ ;  /* 0x00000003c5c87210 */ /* 0x080fe20007f9e0ff */
[----:B------:R-:W4:Y:S01]  /*21870*/  LDCU UR7, c[0x0][0x39c] ;  /* 0x00007380ff0777ac */ /* 0x000f220008000800 */
[-C--:B------:R-:W-:Y:S01]  /*21880*/  LEA.HI.X.SX32 R207, R198, R2.reuse, 0x1, P3 ;  /* 0x00000002c6cf7211 */ /* 0x080fe200018f0eff */
[----:B0-----:R-:W-:Y:S01]  /*21890*/  VIADD R132, R252, UR4 ;  /* 0x00000004fc847c36 */ /* 0x001fe20008000000 */
[----:B------:R-:W-:Y:S01]  /*218a0*/  IADD3 R202, P3, PT, R199, R3, RZ ;  /* 0x00000003c7ca7210 */ /* 0x000fe20007f7e0ff */
[----:B------:R-:W0:Y:S01]  /*218b0*/  LDCU UR4, c[0x0][0x39c] ;  /* 0x00007380ff0477ac */ /* 0x000e220008000800 */
[-C--:B------:R-:W-:Y:S01]  /*218c0*/  LEA.HI.X.SX32 R201, R197, R2.reuse, 0x1, P4 ;  /* 0x00000002c5c97211 */ /* 0x080fe200020f0eff */
[----:B------:R-:W-:Y:S01]  /*218d0*/  VIADD R197, R0, 0xd3 ;  /* 0x000000d300c57836 */ /* 0x000fe20000000000 */
[----:B------:R-:W-:-:S02]  /*218e0*/  LEA.HI.X.SX32 R203, R199, R2, 0x1, P3 ;  /* 0x00000002c7cb7211 */ /* 0x000fc400018f0eff */
[-C--:B------:R-:W-:Y:S02]  /*218f0*/  IADD3 R198, P3, PT, R252, R3.reuse, RZ ;  /* 0x00000003fcc67210 */ /* 0x080fe40007f7e0ff */
[----:B------:R-:W-:Y:S02]  /*21900*/  IADD3 R196, P4, PT, R132, R3, RZ ;  /* 0x0000000384c47210 */ /* 0x000fe40007f9e0ff */
[----:B-1----:R-:W-:Y:S02]  /*21910*/  ISETP.LT.AND P5, PT, R197, UR8, !P0 ;  /* 0x00000008c5007c0c */ /* 0x002fe4000c7a1270 */
[-C--:B------:R-:W-:Y:S02]  /*21920*/  LEA.HI.X.SX32 R199, R252, R2.reuse, 0x1, P3 ;  /* 0x00000002fcc77211 */ /* 0x080fe400018f0eff */
[----:B------:R-:W-:Y:S01]  /*21930*/  LEA.HI.X.SX32 R197, R132, R2, 0x1, P4 ;  /* 0x0000000284c57211 */ /* 0x000fe200020f0eff */
[C---:B------:R-:W-:Y:S02]  /*21940*/  VIADD R2, R0.reuse, 0xd4 ;  /* 0x000000d400027836 */ /* 0x040fe40000000000 */
[----:B------:R-:W-:Y:S01]  /*21950*/  VIADD R3, R0, 0xd5 ;  /* 0x000000d500037836 */ /* 0x000fe20000000000 */
[----:B------:R-:W-:-:S02]  /*21960*/  PRMT R252, R133, 0x9910, RZ ;  /* 0x0000991085fc7816 */ /* 0x000fc400000000ff */
[----:B------:R-:W5:Y:S01]  /*21970*/  LDL.LU.64 R132, [R1+0x9f8] ;  /* 0x0009f80001847983 */ /* 0x000f620000300a00 */
[----:B--2---:R-:W-:Y:S01]  /*21980*/  ISETP.LT.AND P4, PT, R2, UR5, !P0 ;  /* 0x0000000502007c0c */ /* 0x004fe2000c781270 */
[----:B------:R-:W1:Y:S01]  /*21990*/  LDCU UR5, c[0x0][0x39c] ;  /* 0x00007380ff0577ac */ /* 0x000e620008000800 */
[----:B---3--:R-:W-:Y:S01]  /*219a0*/  ISETP.LT.AND P3, PT, R3, UR6, !P0 ;  /* 0x0000000603007c0c */ /* 0x008fe2000c761270 */
[----:B------:R-:W2:Y:S01]  /*219b0*/  LDL.LU R2, [R1+0x14c] ;  /* 0x00014c0001027983 */ /* 0x000ea20000300800 */
[----:B------:R-:W-:Y:S01]  /*219c0*/  SHF.R.S32.HI R252, RZ, 0x8, R252 ;  /* 0x00000008fffc7819 */ /* 0x000fe200000114fc */
[----:B------:R-:W3:Y:S02]  /*219d0*/  LDCU UR6, c[0x0][0x39c] ;  /* 0x00007380ff0677ac */ /* 0x000ee40008000800 */
[----:B------:R-:W2:Y:S04]  /*219e0*/  LDL.LU R3, [R1+0x148] ;  /* 0x0001480001037983 */ /* 0x000ea80000300800 */
[----:B------:R0:W-:Y:S04]  /*219f0*/  @P1 STG.E.U8 desc[UR24][R140.64], R252 ;  /* 0x000000fc8c001986 */ /* 0x0001e8000c101118 */
[----:B0-----:R-:W3:Y:S01]  /*21a00*/  LDL.LU.64 R140, [R1+0x9f0] ;  /* 0x0009f000018c7983 */ /* 0x001ee20000300a00 */
[----:B--2---:R-:W-:Y:S01]  /*21a10*/  F2FP.SATFINITE.E5M2.F32.PACK_AB_MERGE_C R3, R2, R3, RZ ;  /* 0x000000030203723e */ /* 0x004fe200048060ff */
[----:B------:R-:W-:-:S05]  /*21a20*/  VIADD R2, R0, 0xd6 ;  /* 0x000000d600027836 */ /* 0x000fca0000000000 */
[----:B------:R-:W-:Y:S01]  /*21a30*/  ISETP.LT.AND P1, PT, R2, UR4, !P0 ;  /* 0x0000000402007c0c */ /* 0x000fe2000c721270 */
[----:B------:R-:W0:Y:S01]  /*21a40*/  LDCU UR4, c[0x0][0x39c] ;  /* 0x00007380ff0477ac */ /* 0x000e220008000800 */
[----:B------:R-:W-:Y:S01]  /*21a50*/  VIADD R2, R0, 0xd7 ;  /* 0x000000d700027836 */ /* 0x000fe20000000000 */
[----:B------:R-:W-:Y:S01]  /*21a60*/  PRMT R252, R3, 0x9910, RZ ;  /* 0x0000991003fc7816 */ /* 0x000fe200000000ff */
[----:B------:R2:W-:Y:S03]  /*21a70*/  @P6 STG.E.U8 desc[UR24][R138.64], R3 ;  /* 0x000000038a006986 */ /* 0x0005e6000c101118 */
[----:B----4-:R-:W-:Y:S01]  /*21a80*/  ISETP.LT.AND P6, PT, R2, UR7, !P0 ;  /* 0x0000000702007c0c */ /* 0x010fe2000c7c1270 */
[----:B------:R-:W-:Y:S01]  /*21a90*/  VIADD R2, R0, 0xd8 ;  /* 0x000000d800027836 */ /* 0x000fe20000000000 */
[----:B------:R-:W-:Y:S01]  /*21aa0*/  SHF.R.S32.HI R252, RZ, 0x8, R252 ;  /* 0x00000008fffc7819 */ /* 0x000fe200000114fc */
[----:B------:R-:W4:Y:S04]  /*21ab0*/  LDCU UR7, c[0x0][0x39c] ;  /* 0x00007380ff0777ac */ /* 0x000f280008000800 */
[----:B------:R0:W-:Y:S01]  /*21ac0*/  @P5 STG.E.U8 desc[UR24][R136.64], R252 ;  /* 0x000000fc88005986 */ /* 0x0001e2000c101118 */
[----:B--2---:R-:W-:-:S02]  /*21ad0*/  F2FP.SATFINITE.E5M2.F32.PACK_AB_MERGE_C R3, R143, R142, RZ ;  /* 0x0000008e8f03723e */ /* 0x004fc400048060ff */
[----:B-1----:R-:W-:Y:S01]  /*21ae0*/  ISETP.LT.AND P5, PT, R2, UR5, !P0 ;  /* 0x0000000502007c0c */ /* 0x002fe2000c7a1270 */
[----:B------:R-:W2:Y:S01]  /*21af0*/  LDL.LU.64 R138, [R1+0x9e8] ;  /* 0x0009e800018a7983 */ /* 0x000ea20000300a00 */
[----:B------:R-:W-:Y:S01]  /*21b00*/  VIADD R2, R0, 0xd9 ;  /* 0x000000d900027836 */ /* 0x000fe20000000000 */
[----:B------:R-:W1:Y:S02]  /*21b10*/  LDCU UR5, c[0x0][0x39c] ;  /* 0x00007380ff0577ac */ /* 0x000e640008000800 */
[----:B------:R4:W-:Y:S01]  /*21b20*/  @P4 STG.E.U8 desc[UR24][R134.64], R3 ;  /* 0x0000000386004986 */ /* 0x0009e2000c101118 */
[----:B0-----:R-:W-:-:S03]  /*21b30*/  PRMT R252, R3, 0x9910, RZ ;  /* 0x0000991003fc7816 */ /* 0x001fc600000000ff */
[----:B------:R-:W2:Y:S01]  /*21b40*/  LDL.LU.64 R136, [R1+0x9e0] ;  /* 0x0009e00001887983 */ /* 0x000ea20000300a00 */
[----:B------:R-:W-:Y:S01]  /*21b50*/  ISETP.LT.AND P4, PT, R2, UR4, !P0 ;  /* 0x0000000402007c0c */ /* 0x000fe2000c781270 */
[----:B------:R-:W0:Y:S02]  /*21b60*/  LDCU UR4, c[0x0][0x39c] ;  /* 0x00007380ff0477ac */ /* 0x000e240008000800 */
[----:B----4-:R-:W4:Y:S04]  /*21b70*/  LDL.LU R3, [R1+0x15c] ;  /* 0x00015c0001037983 */ /* 0x010f280000300800 */
[----:B------:R-:W2:Y:S04]  /*21b80*/  LDL.LU R142, [R1+0x168] ;  /* 0x00016800018e7983 */ /* 0x000ea80000300800 */
[----:B------:R-:W2:Y:S04]  /*21b90*/  LDL.LU R143, [R1+0x16c] ;  /* 0x00016c00018f7983 */ /* 0x000ea80000300800 */
[----:B------:R-:W2:Y:S04]  /*21ba0*/  LDL.LU.64 R134, [R1+0x9d8] ;  /* 0x0009d80001867983 */ /* 0x000ea80000300a00 */
[----:B------:R-:W4:Y:S01]  /*21bb0*/  LDL.LU R2, [R1+0x158] ;  /* 0x0001580001027983 */ /* 0x000f220000300800 */
[----:B------:R-:W-:-:S05]  /*21bc0*/  SHF.R.S32.HI R252, RZ, 0x8, R252 ;  /* 0x00000008fffc7819 */ /* 0x000fca00000114fc */
[----:B-----5:R5:W-:Y:S04]  /*21bd0*/  @P3 STG.E.U8 desc[UR24][R132.64], R252 ;  /* 0x000000fc84003986 */ /* 0x020be8000c101118 */
[----:B-----5:R-:W5:Y:S01]  /*21be0*/  LDL.LU.64 R132, [R1+0x9d0] ;  /* 0x0009d00001847983 */ /* 0x020f620000300a00 */
[----:B----4-:R-:W-:Y:S01]  /*21bf0*/  F2FP.SATFINITE.E5M2.F32.PACK_AB_MERGE_C R3, R3, R2, RZ ;  /* 0x000000020303723e */ /* 0x010fe200048060ff */
[----:B------:R-:W-:-:S05]  /*21c00*/  VIADD R2, R0, 0xda ;  /* 0x000000da00027836 */ /* 0x000fca0000000000 */
[----:B---3--:R-:W-:Y:S01]  /*21c10*/  ISETP.LT.AND P3, PT, R2, UR6, !P0 ;  /* 0x0000000602007c0c */ /* 0x008fe2000c761270 */
[----:B------:R-:W-:Y:S01]  /*21c20*/  VIADD R2, R0, 0xdb ;  /* 0x000000db00027836 */ /* 0x000fe20000000000 */
[----:B------:R-:W-:Y:S01]  /*21c30*/  PRMT R252, R3, 0x9910, RZ ;  /* 0x0000991003fc7816 */ /* 0x000fe200000000ff */
[----:B------:R3:W-:Y:S01]  /*21c40*/  @P1 STG.E.U8 desc[UR24][R140.64], R3 ;  /* 0x000000038c001986 */ /* 0x0007e2000c101118 */
[----:B------:R-:W4:Y:S02]  /*21c50*/  LDCU UR6, c[0x0][0x39c] ;  /* 0x00007380ff0677ac */ /* 0x000f240008000800 */
[----:B-1----:R-:W-:Y:S02]  /*21c60*/  ISETP.LT.AND P1, PT, R2, UR5, !P0 ;  /* 0x0000000502007c0c */ /* 0x002fe4000c721270 */
[----:B------:R-:W-:Y:S01]  /*21c70*/  SHF.R.S32.HI R252, RZ, 0x8, R252 ;  /* 0x00000008fffc7819 */ /* 0x000fe200000114fc */
[----:B------:R-:W1:Y:S01]  /*21c80*/  LDCU UR5, c[0x0][0x39c] ;  /* 0x00007380ff0577ac */ /* 0x000e620008000800 */
[----:B---3--:R-:W3:Y:S04]  /*21c90*/  LDL.LU R3, [R1+0x164] ;  /* 0x0001640001037983 */ /* 0x008ee80000300800 */
[----:B------:R-:W3:Y:S04]  /*21ca0*/  LDL.LU.64 R140, [R1+0x9c8] ;  /* 0x0009c800018c7983 */ /* 0x000ee80000300a00 */
[----:B------:R-:W3:Y:S04]  /*21cb0*/  LDL.LU R2, [R1+0x160] ;  /* 0x0001600001027983 */ /* 0x000ee80000300800 */
[----:B--2---:R2:W-:Y:S04]  /*21cc0*/  @P6 STG.E.U8 desc[UR24][R138.64], R252 ;  /* 0x000000fc8a006986 */ /* 0x0045e8000c101118 */
[----:B--2---:R-:W2:Y:S01]  /*21cd0*/  LDL.LU.64 R138, [R1+0x9c0] ;  /* 0x0009c000018a7983 */ /* 0x004ea20000300a00 */
[----:B---3--:R-:W-:Y:S01]  /*21ce0*/  F2FP.SATFINITE.E5M2.F32.PACK_AB_MERGE_C R3, R3, R2, RZ ;  /* 0x000000020303723e */ /* 0x008fe200048060ff */
[----:B------:R-:W-:-:S05]  /*21cf0*/  VIADD R2, R0, 0xdc ;  /* 0x000000dc00027836 */ /* 0x000fca0000000000 */
[----:B0-----:R-:W-:Y:S01]  /*21d00*/  ISETP.LT.AND P6, PT, R2, UR4, !P0 ;  /* 0x0000000402007c0c */ /* 0x001fe2000c7c1270 */
        /* <DEDUP_REMOVED lines=9> */
[----:B---3--:R-:W-:-:S02]  /*21da0*/  F2FP.SATFINITE.E5M2.F32.PACK_AB_MERGE_C R3, R143, R142, RZ ;  /* 0x0000008e8f03723e */ /* 0x008fc400048060ff */
[----:B-1----:R-:W-:Y:S01]  /*21db0*/  ISETP.LT.AND P4, PT, R2, UR5, !P0 ;  /* 0x0000000502007c0c */ /* 0x002fe2000c781270 */
[----:B------:R-:W3:Y:S01]  /*21dc0*/  LDL.LU.64 R136, [R1+0x9b8] ;  /* 0x0009b80001887983 */ /* 0x000ee20000300a00 */
[----:B------:R-:W-:Y:S01]  /*21dd0*/  VIADD R2, R0, 0xdf ;  /* 0x000000df00027836 */ /* 0x000fe20000000000 */
[----:B------:R-:W1:Y:S02]  /*21de0*/  LDCU UR5, c[0x0][0x39c] ;  /* 0x00007380ff0577ac */ /* 0x000e640008000800 */
[----:B-----5:R5:W-:Y:S01]  /*21df0*/  @P3 STG.E.U8 desc[UR24][R132.64], R3 ;  /* 0x0000000384003986 */ /* 0x020be2000c101118 */
[----:B0-----:R-:W-:-:S03]  /*21e00*/  PRMT R252, R3, 0x9910, RZ ;  /* 0x0000991003fc7816 */ /* 0x001fc600000000ff */
[----:B------:R-:W2:Y:S01]  /*21e10*/  LDL.LU.64 R134, [R1+0x9b0] ;  /* 0x0009b00001867983 */ /* 0x000ea20000300a00 */
[----:B------:R-:W-:Y:S01]  /*21e20*/  ISETP.LT.AND P3, PT, R2, UR4, !P0 ;  /* 0x0000000402007c0c */ /* 0x000fe2000c761270 */
[----:B------:R-:W0:Y:S02]  /*21e30*/  LDCU UR4, c[0x0][0x39c] ;  /* 0x00007380ff0477ac */ /* 0x000e240008000800 */
[----:B-----5:R-:W5:Y:S04]  /*21e40*/  LDL.LU R3, [R1+0x174] ;  /* 0x0001740001037983 */ /* 0x020f680000300800 */
[----:B------:R-:W2:Y:S04]  /*21e50*/  LDL.LU R142, [R1+0x180] ;  /* 0x00018000018e7983 */ /* 0x000ea80000300800 */
[----:B------:R-:W2:Y:S04]  /*21e60*/  LDL.LU R143, [R1+0x184] ;  /* 0x00018400018f7983 */ /* 0x000ea80000300800 */
[----:B------:R-:W2:Y:S04]  /*21e70*/  LDL.LU.64 R132, [R1+0x9a8] ;  /* 0x0009a80001847983 */ /* 0x000ea80000300a00 */
[----:B------:R-:W5:Y:S01]  /*21e80*/  LDL.LU R2, [R1+0x170] ;  /* 0x0001700001027983 */ /* 0x000f620000300800 */
[----:B------:R-:W-:-:S05]  /*21e90*/  SHF.R.S32.HI R252, RZ, 0x8, R252 ;  /* 0x00000008fffc7819 */ /* 0x000fca00000114fc */
[----:B------:R0:W-:Y:S04]  /*21ea0*/  @P1 STG.E.U8 desc[UR24][R140.64], R252 ;  /* 0x000000fc8c001986 */ /* 0x0001e8000c101118 */
[----:B0-----:R-:W3:Y:S01]  /*21eb0*/  LDL.LU.64 R140, [R1+0x9a0] ;  /* 0x0009a000018c7983 */ /* 0x001ee20000300a00 */
[----:B-----5:R-:W-:Y:S01]  /*21ec0*/  F2FP.SATFINITE.E5M2.F32.PACK_AB_MERGE_C R3, R3, R2, RZ ;  /* 0x000000020303723e */ /* 0x020fe200048060ff */
[----:B------:R-:W-:-:S05]  /*21ed0*/  VIADD R2, R0, 0xe0 ;  /* 0x000000e000027836 */ /* 0x000fca0000000000 */
[----:B----4-:R-:W-:Y:S01]  /*21ee0*/  ISETP.LT.AND P1, PT, R2, UR6, !P0 ;  /* 0x0000000602007c0c */ /* 0x010fe2000c721270 */
[----:B------:R-:W-:Y:S01]  /*21ef0*/  VIADD R2, R0, 0xe1 ;  /* 0x000000e100027836 */ /* 0x000fe20000000000 */
[----:B------:R-:W-:Y:S01]  /*21f00*/  PRMT R252, R3, 0x9910, RZ ;  /* 0x0000991003fc7816 */ /* 0x000fe200000000ff */
[----:B--2---:R0:W-:Y:S01]  /*21f10*/  @P6 STG.E.U8 desc[UR24][R138.64], R3 ;  /* 0x000000038a006986 */ /* 0x0041e2000c101118 */
[----:B------:R-:W2:Y:S02]  /*21f20*/  LDCU UR6, c[0x0][0x39c] ;  /* 0x00007380ff0677ac */ /* 0x000ea40008000800 */
[----:B-1----:R-:W-:Y:S02]  /*21f30*/  ISETP.LT.AND P6, PT, R2, UR5, !P0 ;  /* 0x0000000502007c0c */ /* 0x002fe4000c7c1270 */
[----:B------:R-:W-:Y:S01]  /*21f40*/  SHF.R.S32.HI R252, RZ, 0x8, R252 ;  /* 0x00000008fffc7819 */ /* 0x000fe200000114fc */
[----:B------:R-:W1:Y:S01]  /*21f50*/  LDCU UR5, c[0x0][0x39c] ;  /* 0x00007380ff0577ac */ /* 0x000e620008000800 */
[----:B0-----:R-:W4:Y:S04]  /*21f60*/  LDL.LU R3, [R1+0x17c] ;  /* 0x00017c0001037983 */ /* 0x001f280000300800 */
[----:B------:R-:W5:Y:S04]  /*21f70*/  LDL.LU.64 R138, [R1+0x998] ;  /* 0x00099800018a7983 */ /* 0x000f680000300a00 */
[----:B------:R-:W4:Y:S04]  /*21f80*/  LDL.LU R2, [R1+0x178] ;  /* 0x0001780001027983 */ /* 0x000f280000300800 */
[----:B---3--:R0:W-:Y:S04]  /*21f90*/  @P5 STG.E.U8 desc[UR24][R136.64], R252 ;  /* 0x000000fc88005986 */ /* 0x0081e8000c101118 */
[----:B0-----:R-:W3:Y:S01]  /*21fa0*/  LDL.LU.64 R136, [R1+0x990] ;  /* 0x0009900001887983 */ /* 0x001ee20000300a00 */
[----:B----4-:R-:W-:Y:S01]  /*21fb0*/  F2FP.SATFINITE.E5M2.F32.PACK_AB_MERGE_C R3, R3, R2, RZ ;  /* 0x000000020303723e */ /* 0x010fe200048060ff */
[----:B------:R-:W-:-:S05]  /*21fc0*/  VIADD R2, R0, 0xe2 ;  /* 0x000000e200027836 */ /* 0x000fca0000000000 */
[----:B------:R-:W-:Y:S01]  /*21fd0*/  ISETP.LT.AND P5, PT, R2, UR4, !P0 ;  /* 0x0000000402007c0c */ /* 0x000fe2000c7a1270 */
[----:B------:R-:W0:Y:S01]  /*21fe0*/  LDCU UR4, c[0x0][0x39c] ;  /* 0x00007380ff0477ac */ /* 0x000e220008000800 */
[----:B------:R-:W-:Y:S01]  /*21ff0*/  VIADD R2, R0, 0xe3 ;  /* 0x000000e300027836 */ /* 0x000fe20000000000 */
[----:B------:R-:W-:Y:S01]  /*22000*/  PRMT R252, R3, 0x9910, RZ ;  /* 0x0000991003fc7816 */ /* 0x000fe200000000ff */
[----:B------:R4:W-:Y:S03]  /*22010*/  @P4 STG.E.U8 desc[UR24][R134.64], R3 ;  /* 0x0000000386004986 */ /* 0x0009e6000c101118 */
[----:B--2---:R-:W-:Y:S01]  /*22020*/  ISETP.LT.AND P4, PT, R2, UR6, !P0 ;  /* 0x0000000602007c0c */ /* 0x004fe2000c781270 */
[----:B------:R-:W-:Y:S01]  /*22030*/  VIADD R2, R0, 0xe4 ;  /* 0x000000e400027836 */ /* 0x000fe20000000000 */
[----:B------:R-:W-:Y:S01]  /*22040*/  SHF.R.S32.HI R252, RZ, 0x8, R252 ;  /* 0x00000008fffc7819 */ /* 0x000fe200000114fc */
[----:B------:R-:W2:Y:S04]  /*22050*/  LDCU UR6, c[0x0][0x39c] ;  /* 0x00007380ff0677ac */ /* 0x000ea80008000800 */
[----:B------:R0:W-:Y:S01]  /*22060*/  @P3 STG.E.U8 desc[UR24][R132.64], R252 ;  /* 0x000000fc84003986 */ /* 0x0001e2000c101118 */
[----:B----4-:R-:W-:-:S02]  /*22070*/  F2FP.SATFINITE.E5M2.F32.PACK_AB_MERGE_C R3, R143, R142, RZ ;  /* 0x0000008e8f03723e */ /* 0x010fc400048060ff */
[----:B-1----:R-:W-:Y:S01]  /*22080*/  ISETP.LT.AND P3, PT, R2, UR5, !P0 ;  /* 0x0000000502007c0c */ /* 0x002fe2000c761270 */
[----:B------:R-:W4:Y:S01]  /*22090*/  LDL.LU.64 R134, [R1+0x988] ;  /* 0x0009880001867983 */ /* 0x000f220000300a00 */
[----:B------:R-:W-:Y:S01]  /*220a0*/  VIADD R2, R0, 0xe5 ;  /* 0x000000e500027836 */ /* 0x000fe20000000000 */
[----:B------:R-:W1:Y:S02]  /*220b0*/  LDCU UR5, c[0x0][0x39c] ;  /* 0x00007380ff0577ac */ /* 0x000e640008000800 */
[----:B------:R2:W-:Y:S01]  /*220c0*/  @P1 STG.E.U8 desc[UR24][R140.64], R3 ;  /* 0x000000038c001986 */ /* 0x0005e2000c101118 */
[----:B0-----:R-:W-:-:S03]  /*220d0*/  PRMT R252, R3, 0x9910, RZ ;  /* 0x0000991003fc7816 */ /* 0x001fc600000000ff */
[----:B------:R-:W3:Y:S01]  /*220e0*/  LDL.LU.64 R132, [R1+0x980] ;  /* 0x0009800001847983 */ /* 0x000ee20000300a00 */
[----:B------:R-:W-:Y:S01]  /*220f0*/  ISETP.LT.AND P1, PT, R2, UR4, !P0 ;  /* 0x0000000402007c0c */ /* 0x000fe2000c721270 */
[----:B------:R-:W0:Y:S02]  /*22100*/  LDCU UR4, c[0x0][0x39c] ;  /* 0x00007380ff0477ac */ /* 0x000e240008000800 */
[----:B--2---:R-:W2:Y:S04]  /*22110*/  LDL.LU R3, [R1+0x18c] ;  /* 0x00018c0001037983 */ /* 0x004ea80000300800 */
[----:B------:R-:W2:Y:S04]  /*22120*/  LDL.LU R142, [R1+0x198] ;  /* 0x00019800018e7983 */ /* 0x000ea80000300800 */
[----:B------:R-:W2:Y:S04]  /*22130*/  LDL.LU R143, [R1+0x19c] ;  /* 0x00019c00018f7983 */ /* 0x000ea80000300800 */
[----:B------:R-:W2:Y:S04]  /*22140*/  LDL.LU.64 R140, [R1+0x978] ;  /* 0x00097800018c7983 */ /* 0x000ea80000300a00 */
[----:B------:R-:W2:Y:S01]  /*22150*/  LDL.LU R2, [R1+0x188] ;  /* 0x0001880001027983 */ /* 0x000ea20000300800 */
[----:B------:R-:W-:-:S05]  /*22160*/  SHF.R.S32.HI R252, RZ, 0x8, R252 ;  /* 0x00000008fffc7819 */ /* 0x000fca00000114fc */
[----:B-----5:R5:W-:Y:S04]  /*22170*/  @P6 STG.E.U8 desc[UR24][R138.64], R252 ;  /* 0x000000fc8a006986 */ /* 0x020be8000c101118 */
[----:B-----5:R-:W5:Y:S01]  /*22180*/  LDL.LU.64 R138, [R1+0x970] ;  /* 0x00097000018a7983 */ /* 0x020f620000300a00 */
[----:B--2---:R-:W-:Y:S01]  /*22190*/  F2FP.SATFINITE.E5M2.F32.PACK_AB_MERGE_C R3, R3, R2, RZ ;  /* 0x000000020303723e */ /* 0x004fe200048060ff */
[----:B------:R-:W-:-:S05]  /*221a0*/  VIADD R2, R0, 0xe6 ;  /* 0x000000e600027836 */ /* 0x000fca0000000000 */
[----:B------:R-:W-:Y:S01]  /*221b0*/  ISETP.LT.AND P6, PT, R2, UR6, !P0 ;  /* 0x0000000602007c0c */ /* 0x000fe2000c7c1270 */
[----:B------:R-:W-:Y:S01]  /*221c0*/  VIADD R2, R0, 0xe7 ;  /* 0x000000e700027836 */ /* 0x000fe20000000000 */
[----:B------:R-:W-:Y:S01]  /*221d0*/  PRMT R252, R3, 0x9910, RZ ;  /* 0x0000991003fc7816 */ /* 0x000fe200000000ff */
[----:B---3--:R2:W-:Y:S01]  /*221e0*/  @P5 STG.E.U8 desc[UR24][R136.64], R3 ;  /* 0x0000000388005986 */ /* 0x0085e2000c101118 */
[----:B------:R-:W3:Y:S02]  /*221f0*/  LDCU UR6, c[0x0][0x39c] ;  /* 0x00007380ff0677ac */ /* 0x000ee40008000800 */
[----:B-1----:R-:W-:Y:S02]  /*22200*/  ISETP.LT.AND P5, PT, R2, UR5, !P0 ;  /* 0x0000000502007c0c */ /* 0x002fe4000c7a1270 */
[----:B------:R-:W-:Y:S01]  /*22210*/  SHF.R.S32.HI R252, RZ, 0x8, R252 ;  /* 0x00000008fffc7819 */ /* 0x000fe200000114fc */
[----:B------:R-:W1:Y:S01]  /*22220*/  LDCU UR5, c[0x0][0x39c] ;  /* 0x00007380ff0577ac */ /* 0x000e620008000800 */
[----:B--2---:R-:W2:Y:S04]  /*22230*/  LDL.LU R3, [R1+0x194] ;  /* 0x0001940001037983 */ /* 0x004ea80000300800 */
[----:B------:R-:W2:Y:S04]  /*22240*/  LDL.LU.64 R136, [R1+0x968] ;  /* 0x0009680001887983 */ /* 0x000ea80000300a00 */
[----:B------:R-:W2:Y:S04]  /*22250*/  LDL.LU R2, [R1+0x190] ;  /* 0x0001900001027983 */ /* 0x000ea80000300800 */
[----:B----4-:R4:W-:Y:S04]  /*22260*/  @P4 STG.E.U8 desc[UR24][R134.64], R252 ;  /* 0x000000fc86004986 */ /* 0x0109e8000c101118 */
[----:B----4-:R-:W4:Y:S01]  /*22270*/  LDL.LU.64 R134, [R1+0x960] ;  /* 0x0009600001867983 */ /* 0x010f220000300a00 */
[----:B--2---:R-:W-:Y:S01]  /*22280*/  F2FP.SATFINITE.E5M2.F32.PACK_AB_MERGE_C R3, R3, R2, RZ ;  /* 0x000000020303723e */ /* 0x004fe200048060ff */
[----:B------:R-:W-:-:S05]  /*22290*/  VIADD R2, R0, 0xe8 ;  /* 0x000000e800027836 */ /* 0x000fca0000000000 */
[----:B0-----:R-:W-:Y:S01]  /*222a0*/  ISETP.LT.AND P4, PT, R2, UR4, !P0 ;  /* 0x0000000402007c0c */ /* 0x001fe2000c781270 */
[----:B------:R-:W0:Y:S01]  /*222b0*/  LDCU UR4, c[0x0][0x39c] ;  /* 0x00007380ff0477ac */ /* 0x000e220008000800 */
[----:B------:R-:W-:Y:S01]  /*222c0*/  VIADD R2, R0, 0xe9 ;  /* 0x000000e900027836 */ /* 0x000fe20000000000 */
[----:B------:R-:W-:Y:S01]  /*222d0*/  PRMT R252, R3, 0x9910, RZ ;  /* 0x0000991003fc7816 */ /* 0x000fe200000000ff */
[----:B------:R2:W-:Y:S03]  /*222e0*/  @P3 STG.E.U8 desc[UR24][R132.64], R3 ;  /* 0x0000000384003986 */ /* 0x0005e6000c101118 */
[----:B---3--:R-:W-:Y:S01]  /*222f0*/  ISETP.LT.AND P3, PT, R2, UR6, !P0 ;  /* 0x0000000602007c0c */ /* 0x008fe2000c761270 */
[----:B------:R-:W-:Y:S01]  /*22300*/  VIADD R2, R0, 0xea ;  /* 0x000000ea00027836 */ /* 0x000fe20000000000 */
[----:B------:R-:W-:Y:S01]  /*22310*/  SHF.R.S32.HI R252, RZ, 0x8, R252 ;  /* 0x00000008fffc7819 */ /* 0x000fe200000114fc */
[----:B------:R-:W3:Y:S04]  /*22320*/  LDCU UR6, c[0x0][0x39c] ;  /* 0x00007380ff0677ac */ /* 0x000ee80008000800 */
[----:B------:R0:W-:Y:S01]  /*22330*/  @P1 STG.E.U8 desc[UR24][R140.64], R252 ;  /* 0x000000fc8c001986 */ /* 0x0001e2000c101118 */
[----:B--2---:R-:W-:-:S02]  /*22340*/  F2FP.SATFINITE.E5M2.F32.PACK_AB_MERGE_C R3, R143, R142, RZ ;  /* 0x0000008e8f03723e */ /* 0x004fc400048060ff */
[----:B-1----:R-:W-:Y:S01]  /*22350*/  ISETP.LT.AND P1, PT, R2, UR5, !P0 ;  /* 0x0000000502007c0c */ /* 0x002fe2000c721270 */
[----:B------:R-:W2:Y:S01]  /*22360*/  LDL.LU.64 R132, [R1+0x958] ;  /* 0x0009580001847983 */ /* 0x000ea20000300a00 */
        /* <DEDUP_REMOVED lines=14> */
[----:B0-----:R-:W2:Y:S01]  /*22450*/  LDL.LU.64 R136, [R1+0x940] ;  /* 0x0009400001887983 */ /* 0x001ea20000300a00 */
[----:B-----5:R-:W-:Y:S01]  /*22460*/  F2FP.SATFINITE.E5M2.F32.PACK_AB_MERGE_C R3, R3, R2, RZ ;  /* 0x000000020303723e */ /* 0x020fe200048060ff */
[----:B------:R-:W-:-:S05]  /*22470*/  VIADD R2, R0, 0xec ;  /* 0x000000ec00027836 */ /* 0x000fca0000000000 */
[----:B---3--:R-:W-:Y:S01]  /*22480*/  ISETP.LT.AND P5, PT, R2, UR6, !P0 ;  /* 0x0000000602007c0c */ /* 0x008fe2000c7a1270 */
[----:B------:R-:W-:Y:S01]  /*22490*/  VIADD R2, R0, 0xed ;  /* 0x000000ed00027836 */ /* 0x000fe20000000000 */
[----:B------:R-:W-:Y:S01]  /*224a0*/  PRMT R252, R3, 0x9910, RZ ;  /* 0x0000991003fc7816 */ /* 0x000fe200000000ff */
[----:B----4-:R0:W-:Y:S01]  /*224b0*/  @P4 STG.E.U8 desc[UR24][R134.64], R3 ;  /* 0x0000000386004986 */ /* 0x0101e2000c101118 */
[----:B------:R-:W3:Y:S02]  /*224c0*/  LDCU UR6, c[0x0][0x39c] ;  /* 0x00007380ff0677ac */ /* 0x000ee40008000800 */
[----:B-1----:R-:W-:Y:S02]  /*224d0*/  ISETP.LT.AND P4, PT, R2, UR5, !P0 ;  /* 0x0000000502007c0c */ /* 0x002fe4000c781270 */
[----:B------:R-:W-:Y:S01]  /*224e0*/  SHF.R.S32.HI R252, RZ, 0x8, R252 ;  /* 0x00000008fffc7819 */ /* 0x000fe200000114fc */
[----:B------:R-:W1:Y:S01]  /*224f0*/  LDCU UR5, c[0x0][0x39c] ;  /* 0x00007380ff0577ac */ /* 0x000e620008000800 */
[----:B0-----:R-:W4:Y:S04]  /*22500*/  LDL.LU R3, [R1+0x1ac] ;  /* 0x0001ac0001037983 */ /* 0x001f280000300800 */
[----:B------:R-:W5:Y:S04]  /*22510*/  LDL.LU.64 R134, [R1+0x938] ;  /* 0x0009380001867983 */ /* 0x000f680000300a00 */
[----:B------:R-:W4:Y:S04]  /*22520*/  LDL.LU R2, [R1+0x1a8] ;  /* 0x0001a80001027983 */ /* 0x000f280000300800 */
[----:B--2---:R0:W-:Y:S04]  /*22530*/  @P3 STG.E.U8 desc[UR24][R132.64], R252 ;  /* 0x000000fc84003986 */ /* 0x0041e8000c101118 */
[----:B0-----:R-:W2:Y:S01]  /*22540*/  LDL.LU.64 R132, [R1+0x930] ;  /* 0x0009300001847983 */ /* 0x001ea20000300a00 */
[----:B----4-:R-:W-:Y:S01]  /*22550*/  F2FP.SATFINITE.E5M2.F32.PACK_AB_MERGE_C R3, R3, R2, RZ ;  /* 0x000000020303723e */ /* 0x010fe200048060ff */
[----:B------:R-:W-:-:S05]  /*22560*/  VIADD R2, R0, 0xee ;  /* 0x000000ee00027836 */ /* 0x000fca0000000000 */
[----:B------:R-:W-:Y:S01]  /*22570*/  ISETP.LT.AND P3, PT, R2, UR4, !P0 ;  /* 0x0000000402007c0c */ /* 0x000fe2000c761270 */
        /* <DEDUP_REMOVED lines=29> */
[----:B---3--:R-:W-:Y:S01]  /*22750*/  ISETP.LT.AND P4, PT, R2, UR6, !P0 ;  /* 0x0000000602007c0c */ /* 0x008fe2000c781270 */
[----:B------:R-:W-:Y:S01]  /*22760*/  VIADD R2, R0, 0xf3 ;  /* 0x000000f300027836 */ /* 0x000fe20000000000 */
[----:B------:R-:W-:Y:S01]  /*22770*/  PRMT R252, R3, 0x9910, RZ ;  /* 0x0000991003fc7816 */ /* 0x000fe200000000ff */
[----:B------:R2:W-:Y:S01]  /*22780*/  @P3 STG.E.U8 desc[UR24][R132.64], R3 ;  /* 0x0000000384003986 */ /* 0x0005e2000c101118 */
        /* <DEDUP_REMOVED lines=71> */
[----:B------:R-:W2:Y:S01]  /*22c00*/  LDL.LU.64 R142, [R1+0x8c0] ;  /* 0x0008c000018e7983 */ /* 0x000ea20000300a00 */
[----:B0-----:R-:W-:-:S03]  /*22c10*/  PRMT R252, R3, 0x9910, RZ ;  /* 0x0000991003fc7816 */ /* 0x001fc600000000ff */
[----:B------:R0:W-:Y:S01]  /*22c20*/  @P3 STG.E.U8 desc[UR24][R132.64], R3 ;  /* 0x0000000384003986 */ /* 0x0001e2000c101118 */
[----:B------:R-:W-:Y:S01]  /*22c30*/  ISETP.LT.AND P3, PT, R2, UR4, !P0 ;  /* 0x0000000402007c0c */ /* 0x000fe2000c761270 */
[----:B------:R-:W1:Y:S02]  /*22c40*/  LDCU UR4, c[0x0][0x39c] ;  /* 0x00007380ff0477ac */ /* 0x000e640008000800 */
[----:B0-----:R-:W2:Y:S04]  /*22c50*/  LDL.LU R3, [R1+0x1ec] ;  /* 0x0001ec0001037983 */ /* 0x001ea80000300800 */
[----:B------:R-:W2:Y:S04]  /*22c60*/  LDL.LU R132, [R1+0x1f8] ;  /* 0x0001f80001847983 */ /* 0x000ea80000300800 */
[----:B------:R-:W2:Y:S04]  /*22c70*/  LDL.LU R133, [R1+0x1fc] ;  /* 0x0001fc0001857983 */ /* 0x000ea80000300800 */
[----:B------:R-:W2:Y:S04]  /*22c80*/  LDL.LU.64 R134, [R1+0x8b8] ;  /* 0x0008b80001867983 */ /* 0x000ea80000300a00 */
[----:B------:R-:W2:Y:S01]  /*22c90*/  LDL.LU R2, [R1+0x1e8] ;  /* 0x0001e80001027983 */ /* 0x000ea20000300800 */
[----:B------:R-:W-:-:S05]  /*22ca0*/  SHF.R.S32.HI R252, RZ, 0x8, R252 ;  /* 0x00000008fffc7819 */ /* 0x000fca00000114fc */
[----:B-----5:R0:W-:Y:S04]  /*22cb0*/  @P1 STG.E.U8 desc[UR24][R140.64], R252 ;  /* 0x000000fc8c001986 */ /* 0x0201e8000c101118 */
[----:B0-----:R-:W5:Y:S01]  /*22cc0*/  LDL.LU.64 R140, [R1+0x8b0] ;  /* 0x0008b000018c7983 */ /* 0x001f620000300a00 */
[----:B--2---:R-:W-:Y:S01]  /*22cd0*/  F2FP.SATFINITE.E5M2.F32.PACK_AB_MERGE_C R3, R3, R2, RZ ;  /* 0x000000020303723e */ /* 0x004fe200048060ff */
[----:B------:R-:W-:-:S05]  /*22ce0*/  VIADD R2, R0, 0xfe ;  /* 0x000000fe00027836 */ /* 0x000fca0000000000 */
[----:B---3--:R-:W-:Y:S01]  /*22cf0*/  ISETP.LT.AND P1, PT, R2, UR6, !P0 ;  /* 0x0000000602007c0c */ /* 0x008fe2000c721270 */
[----:B------:R-:W-:Y:S01]  /*22d00*/  VIADD R2, R0, 0xff ;  /* 0x000000ff00027836 */ /* 0x000fe20000000000 */
[----:B------:R-:W-:Y:S01]  /*22d10*/  PRMT R252, R3, 0x9910, RZ ;  /* 0x0000991003fc7816 */ /* 0x000fe200000000ff */
[----:B------:R0:W-:Y:S01]  /*22d20*/  @P6 STG.E.U8 desc[UR24][R138.64], R3 ;  /* 0x000000038a006986 */ /* 0x0001e2000c101118 */
[----:B------:R-:W2:Y:S02]  /*22d30*/  LDCU UR6, c[0x0][0x39c] ;  /* 0x00007380ff0677ac */ /* 0x000ea40008000800 */
[----:B-1----:R-:W-:Y:S02]  /*22d40*/  ISETP.LT.AND P6, PT, R2, UR5, !P0 ;  /* 0x0000000502007c0c */ /* 0x002fe4000c7c1270 */
[----:B------:R-:W-:Y:S01]  /*22d50*/  SHF.R.S32.HI R252, RZ, 0x8, R252 ;  /* 0x00000008fffc7819 */ /* 0x000fe200000114fc */
[----:B------:R-:W1:Y:S01]  /*22d60*/  LDCU UR5, c[0x0][0x39c] ;  /* 0x00007380ff0577ac */ /* 0x000e620008000800 */
[----:B0-----:R-:W3:Y:S04]  /*22d70*/  LDL.LU R3, [R1+0x1f4] ;  /* 0x0001f40001037983 */ /* 0x001ee80000300800 */
[----:B------:R-:W2:Y:S04]  /*22d80*/  LDL.LU.64 R138, [R1+0x8a8] ;  /* 0x0008a800018a7983 */ /* 0x000ea80000300a00 */
[----:B------:R-:W3:Y:S04]  /*22d90*/  LDL.LU R2, [R1+0x1f0] ;  /* 0x0001f00001027983 */ /* 0x000ee80000300800 */
[----:B----4-:R0:W-:Y:S04]  /*22da0*/  @P5 STG.E.U8 desc[UR24][R136.64], R252 ;  /* 0x000000fc88005986 */ /* 0x0101e8000c101118 */
[----:B0-----:R-:W4:Y:S01]  /*22db0*/  LDL.LU.64 R136, [R1+0x8a0] ;  /* 0x0008a00001887983 */ /* 0x001f220000300a00 */
[----:B---3--:R-:W-:Y:S01]  /*22dc0*/  F2FP.SATFINITE.E5M2.F32.PACK_AB_MERGE_C R3, R3, R2, RZ ;  /* 0x000000020303723e */ /* 0x008fe200048060ff */
        /* <DEDUP_REMOVED lines=11> */
[----:B-1----:R-:W-:-:S02]  /*22e80*/  ISETP.LT.AND P3, PT, R2, UR5, !P0 ;  /* 0x0000000502007c0c */ /* 0x002fc4000c761270 */
[----:B---3--:R-:W-:Y:S01]  /*22e90*/  F2FP.SATFINITE.E5M2.F32.PACK_AB_MERGE_C R3, R133, R132, RZ ;  /* 0x000000848503723e */ /* 0x008fe200048060ff */
[----:B------:R-:W-:Y:S01]  /*22ea0*/  VIADD R2, R0, 0x103 ;  /* 0x0000010300027836 */ /* 0x000fe20000000000 */
[----:B------:R-:W3:Y:S01]  /*22eb0*/  LDL.LU.64 R142, [R1+0xd50] ;  /* 0x000d5000018e7983 */ /* 0x000ee20000300a00 */
[----:B------:R-:W1:Y:S03]  /*22ec0*/  LDCU UR5, c[0x0][0x39c] ;  /* 0x00007380ff0577ac */ /* 0x000e660008000800 */
[----:B------:R-:W2:Y:S01]  /*22ed0*/  LDL.LU.64 R132, [R1+0x898] ;  /* 0x0008980001847983 */ /* 0x000ea20000300a00 */
[----:B0-----:R-:W-:-:S03]  /*22ee0*/  PRMT R252, R3, 0x9910, RZ ;  /* 0x0000991003fc7816 */ /* 0x001fc600000000ff */
[----:B------:R-:W2:Y:S04]  /*22ef0*/  LDL.LU.64 R134, [R1+0x890] ;  /* 0x0008900001867983 */ /* 0x000ea80000300a00 */
[----:B-----5:R0:W-:Y:S01]  /*22f00*/  @P1 STG.E.U8 desc[UR24][R140.64], R3 ;  /* 0x000000038c001986 */ /* 0x0201e2000c101118 */
[----:B------:R-:W-:Y:S01]  /*22f10*/  ISETP.LT.AND P1, PT, R2, UR4, !P0 ;  /* 0x0000000402007c0c */ /* 0x000fe2000c721270 */
[----:B------:R-:W5:Y:S02]  /*22f20*/  LDCU UR4, c[0x0][0x39c] ;  /* 0x00007380ff0477ac */ /* 0x000f640008000800 */
[----:B0-----:R-:W2:Y:S04]  /*22f30*/  LDL.LU R3, [R1+0x4] ;  /* 0x0000040001037983 */ /* 0x001ea80000300800 */
[----:B------:R-:W2:Y:S04]  /*22f40*/  LDL.LU.64 R140, [R1+0x888] ;  /* 0x00088800018c7983 */ /* 0x000ea80000300a00 */
[----:B------:R-:W2:Y:S01]  /*22f50*/  LDL.LU R2, [R1] ;  /* 0x0000000001027983 */ /* 0x000ea20000300800 */
[----:B------:R-:W-:-:S05]  /*22f60*/  SHF.R.S32.HI R252, RZ, 0x8, R252 ;  /* 0x00000008fffc7819 */ /* 0x000fca00000114fc */
[----:B------:R0:W-:Y:S04]  /*22f70*/  @P6 STG.E.U8 desc[UR24][R138.64], R252 ;  /* 0x000000fc8a006986 */ /* 0x0001e8000c101118 */
[----:B0-----:R-:W3:Y:S01]  /*22f80*/  LDL.LU.64 R138, [R1+0x880] ;  /* 0x00088000018a7983 */ /* 0x001ee20000300a00 */
[----:B--2---:R-:W-:Y:S01]  /*22f90*/  F2FP.SATFINITE.E5M2.F32.PACK_AB_MERGE_C R3, R3, R2, RZ ;  /* 0x000000020303723e */ /* 0x004fe200048060ff */
[----:B------:R-:W-:-:S05]  /*22fa0*/  VIADD R2, R0, 0x104 ;  /* 0x0000010400027836 */ /* 0x000fca0000000000 */
[----:B------:R-:W-:Y:S01]  /*22fb0*/  ISETP.LT.AND P6, PT, R2, UR6, !P0 ;  /* 0x0000000602007c0c */ /* 0x000fe2000c7c1270 */
[----:B------:R-:W-:Y:S01]  /*22fc0*/  VIADD R2, R0, 0x105 ;  /* 0x0000010500027836 */ /* 0x000fe20000000000 */
[----:B------:R-:W-:Y:S01]  /*22fd0*/  PRMT R252, R3, 0x9910, RZ ;  /* 0x0000991003fc7816 */ /* 0x000fe200000000ff */
[----:B----4-:R0:W-:Y:S01]  /*22fe0*/  @P5 STG.E.U8 desc[UR24][R136.64], R3 ;  /* 0x0000000388005986 */ /* 0x0101e2000c101118 */
[----:B------:R-:W2:Y:S02]  /*22ff0*/  LDCU UR6, c[0x0][0x39c] ;  /* 0x00007380ff0677ac */ /* 0x000ea40008000800 */
[----:B-1----:R-:W-:Y:S02]  /*23000*/  ISETP.LT.AND P5, PT, R2, UR5, !P0 ;  /* 0x0000000502007c0c */ /* 0x002fe4000c7a1270 */
[----:B------:R-:W-:Y:S01]  /*23010*/  SHF.R.S32.HI R252, RZ, 0x8, R252 ;  /* 0x00000008fffc7819 */ /* 0x000fe200000114fc */
[----:B------:R-:W1:Y:S01]  /*23020*/  LDCU UR5, c[0x0][0x39c] ;  /* 0x00007380ff0577ac */ /* 0x000e620008000800 */
[----:B0-----:R-:W4:Y:S04]  /*23030*/  LDL.LU R3, [R1+0xc] ;  /* 0x00000c0001037983 */ /* 0x001f280000300800 */
[----:B------:R-:W2:Y:S04]  /*23040*/  LDL.LU.64 R136, [R1+0x878] ;  /* 0x0008780001887983 */ /* 0x000ea80000300a00 */
[----:B------:R-:W4:Y:S04]  /*23050*/  LDL.LU R2, [R1+0x8] ;  /* 0x0000080001027983 */ /* 0x000f280000300800 */
[----:B------:R0:W-:Y:S04]  /*23060*/  @P4 STG.E.U8 desc[UR24][R132.64], R252 ;  /* 0x000000fc84004986 */ /* 0x0001e8000c101118 */
[----:B0-----:R-:W3:Y:S01]  /*23070*/  LDL.LU.64 R132, [R1+0x870] ;  /* 0x0008700001847983 */ /* 0x001ee20000300a00 */
[----:B----4-:R-:W-:Y:S01]  /*23080*/  F2FP.SATFINITE.E5M2.F32.PACK_AB_MERGE_C R3, R3, R2, RZ ;  /* 0x000000020303723e */ /* 0x010fe200048060ff */
[----:B------:R-:W-:-:S05]  /*23090*/  VIADD R2, R0, 0x106 ;  /* 0x0000010600027836 */ /* 0x000fca0000000000 */
[----:B-----5:R-:W-:Y:S01]  /*230a0*/  ISETP.LT.AND P4, PT, R2, UR4, !P0 ;  /* 0x0000000402007c0c */ /* 0x020fe2000c781270 */
[----:B------:R-:W-:Y:S01]  /*230b0*/  VIADD R2, R0, 0x107 ;  /* 0x0000010700027836 */ /* 0x000fe20000000000 */
[----:B------:R-:W-:Y:S01]  /*230c0*/  PRMT R252, R3, 0x9910, RZ ;  /* 0x0000991003fc7816 */ /* 0x000fe200000000ff */
[----:B------:R0:W-:Y:S01]  /*230d0*/  @P3 STG.E.U8 desc[UR24][R134.64], R3 ;  /* 0x0000000386003986 */ /* 0x0001e2000c101118 */
[----:B------:R-:W4:Y:S02]  /*230e0*/  LDCU UR4, c[0x0][0x39c] ;  /* 0x00007380ff0477ac */ /* 0x000f240008000800 */
[----:B--2---:R-:W-:Y:S02]  /*230f0*/  ISETP.LT.AND P3, PT, R2, UR6, !P0 ;  /* 0x0000000602007c0c */ /* 0x004fe4000c761270 */
[----:B------:R-:W-:Y:S01]  /*23100*/  SHF.R.S32.HI R252, RZ, 0x8, R252 ;  /* 0x00000008fffc7819 */ /* 0x000fe200000114fc */
[----:B------:R-:W2:Y:S01]  /*23110*/  LDCU UR6, c[0x0][0x39c] ;  /* 0x00007380ff0677ac */ /* 0x000ea20008000800 */
[----:B0-----:R-:W5:Y:S04]  /*23120*/  LDL.LU R3, [R1+0x14] ;  /* 0x0000140001037983 */ /* 0x001f680000300800 */
[----:B------:R-:W2:Y:S04]  /*23130*/  LDL.LU.64 R134, [R1+0x868] ;  /* 0x0008680001867983 */ /* 0x000ea80000300a00 */
[----:B------:R-:W5:Y:S04]  /*23140*/  LDL.LU R2, [R1+0x10] ;  /* 0x0000100001027983 */ /* 0x000f680000300800 */
[----:B------:R0:W-:Y:S04]  /*23150*/  @P1 STG.E.U8 desc[UR24][R140.64], R252 ;  /* 0x000000fc8c001986 */ /* 0x0001e8000c101118 */
[----:B0-----:R-:W2:Y:S01]  /*23160*/  LDL.LU.64 R140, [R1+0x860] ;  /* 0x00086000018c7983 */ /* 0x001ea20000300a00 */
[----:B-----5:R-:W-:Y:S01]  /*23170*/  F2FP.SATFINITE.E5M2.F32.PACK_AB_MERGE_C R3, R3, R2, RZ ;  /* 0x000000020303723e */ /* 0x020fe200048060ff */
[----:B------:R-:W-:-:S05]  /*23180*/  VIADD R2, R0, 0x108 ;  /* 0x0000010800027836 */ /* 0x000fca0000000000 */
[----:B-1----:R-:W-:Y:S01]  /*23190*/  ISETP.LT.AND P1, PT, R2, UR5, !P0 ;  /* 0x0000000502007c0c */ /* 0x002fe2000c721270 */
[----:B------:R-:W-:Y:S01]  /*231a0*/  VIADD R2, R0, 0x109 ;  /* 0x0000010900027836 */ /* 0x000fe20000000000 */
[----:B------:R-:W-:Y:S01]  /*231b0*/  PRMT R252, R3, 0x9910, RZ ;  /* 0x0000991003fc7816 */ /* 0x000fe200000000ff */
[----:B---3--:R0:W-:Y:S01]  /*231c0*/  @P6 STG.E.U8 desc[UR24][R138.64], R3 ;  /* 0x000000038a006986 */ /* 0x0081e2000c101118 */
[----:B------:R-:W1:Y:S02]  /*231d0*/  LDCU UR5, c[0x0][0x39c] ;  /* 0x00007380ff0577ac */ /* 0x000e640008000800 */
[----:B----4-:R-:W-:Y:S02]  /*231e0*/  ISETP.LT.AND P6, PT, R2, UR4, !P0 ;  /* 0x0000000402007c0c */ /* 0x010fe4000c7c1270 */
[----:B------:R-:W-:Y:S01]  /*231f0*/  SHF.R.S32.HI R252, RZ, 0x8, R252 ;  /* 0x00000008fffc7819 */ /* 0x000fe200000114fc */
[----:B------:R-:W3:Y:S01]  /*23200*/  LDCU UR4, c[0x0][0x39c] ;  /* 0x00007380ff0477ac */ /* 0x000ee20008000800 */
[----:B0-----:R-:W4:Y:S04]  /*23210*/  LDL.LU R3, [R1+0x1c] ;  /* 0x00001c0001037983 */ /* 0x001f280000300800 */
[----:B------:R-:W5:Y:S04]  /*23220*/  LDL.LU.64 R138, [R1+0x858] ;  /* 0x00085800018a7983 */ /* 0x000f680000300a00 */
[----:B------:R-:W4:Y:S04]  /*23230*/  LDL.LU R2, [R1+0x18] ;  /* 0x0000180001027983 */ /* 0x000f280000300800 */
[----:B------:R0:W-:Y:S04]  /*23240*/  @P5 STG.E.U8 desc[UR24][R136.64], R252 ;  /* 0x000000fc88005986 */ /* 0x0001e8000c101118 */
[----:B0-----:R-:W3:Y:S01]  /*23250*/  LDL.LU.64 R136, [R1+0x850] ;  /* 0x0008500001887983 */ /* 0x001ee20000300a00 */
[----:B----4-:R-:W-:Y:S01]  /*23260*/  F2FP.SATFINITE.E5M2.F32.PACK_AB_MERGE_C R3, R3, R2, RZ ;  /* 0x000000020303723e */ /* 0x010fe200048060ff */
[----:B------:R-:W-:-:S05]  /*23270*/  VIADD R2, R0, 0x10a ;  /* 0x0000010a00027836 */ /* 0x000fca0000000000 */
[----:B--2---:R-:W-:Y:S01]  /*23280*/  ISETP.LT.AND P5, PT, R2, UR6, !P0 ;  /* 0x0000000602007c0c */ /* 0x004fe2000c7a1270 */
[----:B------:R-:W-:Y:S01]  /*23290*/  VIADD R2, R0, 0x10b ;  /* 0x0000010b00027836 */ /* 0x000fe20000000000 */
[----:B------:R-:W-:Y:S01]  /*232a0*/  PRMT R252, R3, 0x9910, RZ ;  /* 0x0000991003fc7816 */ /* 0x000fe200000000ff */
[----:B------:R0:W-:Y:S01]  /*232b0*/  @P4 STG.E.U8 desc[UR24][R132.64], R3 ;  /* 0x0000000384004986 */ /* 0x0001e2000c101118 */
        /* <DEDUP_REMOVED lines=8> */
[----:B0-----:R-:W5:Y:S01]  /*23340*/  LDL.LU.64 R134, [R1+0x840] ;  /* 0x0008400001867983 */ /* 0x001f620000300a00 */
[----:B----4-:R-:W-:Y:S01]  /*23350*/  F2FP.SATFINITE.E5M2.F32.PACK_AB_MERGE_C R3, R3, R2, RZ ;  /* 0x000000020303723e */ /* 0x010fe200048060ff */
[----:B------:R-:W-:-:S05]  /*23360*/  VIADD R2, R0, 0x10c ;  /* 0x0000010c00027836 */ /* 0x000fca0000000000 */
[----:B---3--:R-:W-:Y:S01]  /*23370*/  ISETP.LT.AND P3, PT, R2, UR4, !P0 ;  /* 0x0000000402007c0c */ /* 0x008fe2000c761270 */
[----:B------:R-:W-:Y:S01]  /*23380*/  VIADD R2, R0, 0x10d ;  /* 0x0000010d00027836 */ /* 0x000fe20000000000 */
[----:B------:R-:W-:Y:S01]  /*23390*/  PRMT R252, R3, 0x9910, RZ ;  /* 0x0000991003fc7816 */ /* 0x000fe200000000ff */
[----:B------:R0:W-:Y:S01]  /*233a0*/  @P1 STG.E.U8 desc[UR24][R140.64], R3 ;  /* 0x000000038c001986 */ /* 0x0001e2000c101118 */
[----:B------:R-:W3:Y:S02]  /*233b0*/  LDCU UR4, c[0x0][0x39c] ;  /* 0x00007380ff0477ac */ /* 0x000ee40008000800 */
[----:B--2---:R-:W-:Y:S02]  /*233c0*/  ISETP.LT.AND P1, PT, R2, UR6, !P0 ;  /* 0x0000000602007c0c */ /* 0x004fe4000c721270 */
[----:B------:R-:W-:Y:S01]  /*233d0*/  SHF.R.S32.HI R252, RZ, 0x8, R252 ;  /* 0x00000008fffc7819 */ /* 0x000fe200000114fc */
[----:B------:R-:W2:Y:S01]  /*233e0*/  LDCU UR6, c[0x0][0x39c] ;  /* 0x00007380ff0677ac */ /* 0x000ea20008000800 */
[----:B0-----:R-:W4:Y:S04]  /*233f0*/  LDL.LU R3, [R1+0x2c] ;  /* 0x00002c0001037983 */ /* 0x001f280000300800 */
[----:B------:R-:W2:Y:S04]  /*23400*/  LDL.LU.64 R140, [R1+0x838] ;  /* 0x00083800018c7983 */ /* 0x000ea80000300a00 */
[----:B------:R-:W4:Y:S04]  /*23410*/  LDL.LU R2, [R1+0x28] ;  /* 0x0000280001027983 */ /* 0x000f280000300800 */
[----:B-----5:R0:W-:Y:S04]  /*23420*/  @P6 STG.E.U8 desc[UR24][R138.64], R252 ;  /* 0x000000fc8a006986 */ /* 0x0201e8000c101118 */
[----:B0-----:R-:W5:Y:S01]  /*23430*/  LDL.LU.64 R138, [R1+0x830] ;  /* 0x00083000018a7983 */ /* 0x001f620000300a00 */
[----:B----4-:R-:W-:Y:S01]  /*23440*/  F2FP.SATFINITE.E5M2.F32.PACK_AB_MERGE_C R3, R3, R2, RZ ;  /* 0x000000020303723e */ /* 0x010fe200048060ff */
[----:B------:R-:W-:-:S05]  /*23450*/  VIADD R2, R0, 0x10e ;  /* 0x0000010e00027836 */ /* 0x000fca0000000000 */
[----:B-1----:R-:W-:Y:S01]  /*23460*/  ISETP.LT.AND P6, PT, R2, UR5, !P0 ;  /* 0x0000000502007c0c */ /* 0x002fe2000c7c1270 */
[----:B------:R-:W-:Y:S01]  /*23470*/  VIADD R2, R0, 0x10f ;  /* 0x0000010f00027836 */ /* 0x000fe20000000000 */
[----:B------:R-:W-:Y:S01]  /*23480*/  PRMT R252, R3, 0x9910, RZ ;  /* 0x0000991003fc7816 */ /* 0x000fe200000000ff */
[----:B------:R0:W-:Y:S01]  /*23490*/  @P5 STG.E.U8 desc[UR24][R136.64], R3 ;  /* 0x0000000388005986 */ /* 0x0001e2000c101118 */
[----:B------:R-:W1:Y:S02]  /*234a0*/  LDCU UR5, c[0x0][0x39c] ;  /* 0x00007380ff0577ac */ /* 0x000e640008000800 */
[----:B---3--:R-:W-:Y:S02]  /*234b0*/  ISETP.LT.AND P5, PT, R2, UR4, !P0 ;  /* 0x0000000402007c0c */ /* 0x008fe4000c7a1270 */
[----:B------:R-:W-:Y:S01]  /*234c0*/  SHF.R.S32.HI R252, RZ, 0x8, R252 ;  /* 0x00000008fffc7819 */ /* 0x000fe200000114fc */
[----:B------:R-:W3:Y:S01]  /*234d0*/  LDCU UR4, c[0x0][0x39c] ;  /* 0x00007380ff0477ac */ /* 0x000ee20008000800 */
[----:B0-----:R-:W4:Y:S04]  /*234e0*/  LDL.LU R3, [R1+0x34] ;  /* 0x0000340001037983 */ /* 0x001f280000300800 */
[----:B------:R-:W2:Y:S04]  /*234f0*/  LDL.LU.64 R136, [R1+0x828] ;  /* 0x0008280001887983 */ /* 0x000ea80000300a00 */
        /* <DEDUP_REMOVED lines=17> */
[----:B0-----:R-:W2:Y:S01]  /*23610*/  LDL.LU.64 R140, [R1+0x810] ;  /* 0x00081000018c7983 */ /* 0x001ea20000300a00 */
[----:B----4-:R-:W-:Y:S01]  /*23620*/  F2FP.SATFINITE.E5M2.F32.PACK_AB_MERGE_C R3, R3, R2, RZ ;  /* 0x000000020303723e */ /* 0x010fe200048060ff */
[----:B------:R-:W-:-:S05]  /*23630*/  VIADD R2, R0, 0x112 ;  /* 0x0000011200027836 */ /* 0x000fca0000000000 */
[----:B---3--:R-:W-:Y:S01]  /*23640*/  ISETP.LT.AND P1, PT, R2, UR4, !P0 ;  /* 0x0000000402007c0c */ /* 0x008fe2000c721270 */
[----:B------:R-:W-:Y:S01]  /*23650*/  VIADD R2, R0, 0x113 ;  /* 0x0000011300027836 */ /* 0x000fe20000000000 */
[----:B------:R-:W-:Y:S01]  /*23660*/  PRMT R252, R3, 0x9910, RZ ;  /* 0x0000991003fc7816 */ /* 0x000fe200000000ff */
[----:B-----5:R0:W-:Y:S01]  /*23670*/  @P6 STG.E.U8 desc[UR24][R138.64], R3 ;  /* 0x000000038a006986 */ /* 0x0201e2000c101118 */
[----:B------:R-:W3:Y:S02]  /*23680*/  LDCU UR4, c[0x0][0x39c] ;  /* 0x00007380ff0477ac */ /* 0x000ee40008000800 */
[----:B--2---:R-:W-:Y:S02]  /*23690*/  ISETP.LT.AND P6, PT, R2, UR6, !P0 ;  /* 0x0000000602007c0c */ /* 0x004fe4000c7c1270 */
[----:B------:R-:W-:Y:S01]  /*236a0*/  SHF.R.S32.HI R252, RZ, 0x8, R252 ;  /* 0x00000008fffc7819 */ /* 0x000fe200000114fc */
[----:B------:R-:W2:Y:S01]  /*236b0*/  LDCU UR6, c[0x0][0x39c] ;  /* 0x00007380ff0677ac */ /* 0x000ea20008000800 */
[----:B0-----:R-:W4:Y:S04]  /*236c0*/  LDL.LU R3, [R1+0x44] ;  /* 0x0000440001037983 */ /* 0x001f280000300800 */
[----:B------:R-:W5:Y:S04]  /*236d0*/  LDL.LU.64 R138, [R1+0x808] ;  /* 0x00080800018a7983 */ /* 0x000f680000300a00 */
[----:B------:R-:W4:Y:S04]  /*236e0*/  LDL.LU R2, [R1+0x40] ;  /* 0x0000400001027983 */ /* 0x000f280000300800 */
[----:B------:R0:W-:Y:S04]  /*236f0*/  @P5 STG.E.U8 desc[UR24][R136.64], R252 ;  /* 0x000000fc88005986 */ /* 0x0001e8000c101118 */
[----:B0-----:R-:W2:Y:S01]  /*23700*/  LDL.LU.64 R136, [R1+0x800] ;  /* 0x0008000001887983 */ /* 0x001ea20000300a00 */
        /* <DEDUP_REMOVED lines=28> */
[----:B-----5:R0:W-:Y:S04]  /*238d0*/  @P6 STG.E.U8 desc[UR24][R138.64], R252 ;  /* 0x000000fc8a006986 */ /* 0x0201e8000c101118 */
        /* <DEDUP_REMOVED lines=36> */
[----:B-----5:R0:W-:Y:S01]  /*23b20*/  @P6 STG.E.U8 desc[UR24][R138.64], R3 ;  /* 0x000000038a006986 */ /* 0x0201e2000c101118 */
[----:B------:R-:W2:Y:S02]  /*23b30*/  LDCU UR6, c[0x0][0x39c] ;  /* 0x00007380ff0677ac */ /* 0x000ea40008000800 */
[----:B-1----:R-:W-:Y:S02]  /*23b40*/  ISETP.LT.AND P6, PT, R2, UR5, !P0 ;  /* 0x0000000502007c0c */ /* 0x002fe4000c7c1270 */
[----:B------:R-:W-:Y:S01]  /*23b50*/  SHF.R.S32.HI R252, RZ, 0x8, R252 ;  /* 0x00000008fffc7819 */ /* 0x000fe200000114fc */
[----:B------:R-:W1:Y:S01]  /*23b60*/  LDCU UR5, c[0x0][0x39c] ;  /* 0x00007380ff0577ac */ /* 0x000e620008000800 */
[----:B0-----:R-:W4:Y:S04]  /*23b70*/  LDL.LU R3, [R1+0x6c] ;  /* 0x00006c0001037983 */ /* 0x001f280000300800 */
[----:B------:R-:W5:Y:S04]  /*23b80*/  LDL.LU.64 R138, [R1+0x7b8] ;  /* 0x0007b800018a7983 */ /* 0x000f680000300a00 */
        /* <DEDUP_REMOVED lines=31> */
[----:B-----5:R0:W-:Y:S04]  /*23d80*/  @P6 STG.E.U8 desc[UR24][R138.64], R252 ;  /* 0x000000fc8a006986 */ /* 0x0201e8000c101118 */
[----:B0-----:R-:W5:Y:S01]  /*23d90*/  LDL.LU.64 R138, [R1+0x790] ;  /* 0x00079000018a7983 */ /* 0x001f620000300a00 */
        /* <DEDUP_REMOVED lines=35> */
[----:B-----5:R0:W-:Y:S01]  /*23fd0*/  @P6 STG.E.U8 desc[UR24][R138.64], R3 ;  /* 0x000000038a006986 */ /* 0x0201e2000c101118 */
[----:B------:R-:W1:Y:S02]  /*23fe0*/  LDCU UR5, c[0x0][0x39c] ;  /* 0x00007380ff0577ac */ /* 0x000e640008000800 */
[----:B---3--:R-:W-:Y:S02]  /*23ff0*/  ISETP.LT.AND P6, PT, R2, UR4, !P0 ;  /* 0x0000000402007c0c */ /* 0x008fe4000c7c1270 */
        /* <DEDUP_REMOVED lines=176> */
[----:B------:R0:W-:Y:S01]  /*24b00*/  @P1 STG.E.U8 desc[UR24][R140.64], R3 ;  /* 0x000000038c001986 */ /* 0x0001e2000c101118 */
[----:B------:R-:W-:Y:S01]  /*24b10*/  PRMT R252, R3, 0x9910, RZ ;  /* 0x0000991003fc7816 */ /* 0x000fe200000000ff */
[----:B------:R-:W1:Y:S02]  /*24b20*/  LDCU UR5, c[0x0][0x39c] ;  /* 0x00007380ff0577ac */ /* 0x000e640008000800 */
[----:B---3--:R-:W-:Y:S01]  /*24b30*/  ISETP.LT.AND P1, PT, R2, UR4, !P0 ;  /* 0x0000000402007c0c */ /* 0x008fe2000c721270 */
[----:B0-----:R-:W3:Y:S01]  /*24b40*/  LDL.LU.64 R140, [R1+0xd48] ;  /* 0x000d4800018c7983 */ /* 0x001ee20000300a00 */
[----:B------:R-:W-:Y:S01]  /*24b50*/  SHF.R.S32.HI R252, RZ, 0x8, R252 ;  /* 0x00000008fffc7819 */ /* 0x000fe200000114fc */
[----:B------:R-:W0:Y:S02]  /*24b60*/  LDCU UR4, c[0x0][0x39c] ;  /* 0x00007380ff0477ac */ /* 0x000e240008000800 */
[----:B------:R-:W4:Y:S04]  /*24b70*/  LDL.LU R3, [R1+0xf4] ;  /* 0x0000f40001037983 */ /* 0x000f280000300800 */
[----:B------:R-:W4:Y:S04]  /*24b80*/  LDL.LU R2, [R1+0xf0] ;  /* 0x0000f00001027983 */ /* 0x000f280000300800 */
[----:B-----5:R5:W-:Y:S04]  /*24b90*/  @P6 STG.E.U8 desc[UR24][R138.64], R252 ;  /* 0x000000fc8a006986 */ /* 0x020be8000c101118 */
[----:B-----5:R-:W5:Y:S01]  /*24ba0*/  LDL.LU.64 R138, [R1+0xd40] ;  /* 0x000d4000018a7983 */ /* 0x020f620000300a00 */
[----:B----4-:R-:W-:Y:S01]  /*24bb0*/  F2FP.SATFINITE.E5M2.F32.PACK_AB_MERGE_C R3, R3, R2, RZ ;  /* 0x000000020303723e */ /* 0x010fe200048060ff */
[----:B------:R-:W-:-:S05]  /*24bc0*/  VIADD R2, R0, 0x140 ;  /* 0x0000014000027836 */ /* 0x000fca0000000000 */
[----:B--2---:R-:W-:Y:S01]  /*24bd0*/  ISETP.LT.AND P6, PT, R2, UR6, !P0 ;  /* 0x0000000602007c0c */ /* 0x004fe2000c7c1270 */
[----:B------:R-:W-:Y:S01]  /*24be0*/  VIADD R2, R0, 0x141 ;  /* 0x0000014100027836 */ /* 0x000fe20000000000 */
[----:B------:R-:W-:Y:S01]  /*24bf0*/  PRMT R252, R3, 0x9910, RZ ;  /* 0x0000991003fc7816 */ /* 0x000fe200000000ff */
[----:B------:R2:W-:Y:S01]  /*24c00*/  @P5 STG.E.U8 desc[UR24][R136.64], R3 ;  /* 0x0000000388005986 */ /* 0x0005e2000c101118 */
[----:B------:R-:W4:Y:S02]  /*24c10*/  LDCU UR6, c[0x0][0x39c] ;  /* 0x00007380ff0677ac */ /* 0x000f240008000800 */
[----:B-1----:R-:W-:Y:S02]  /*24c20*/  ISETP.LT.AND P5, PT, R2, UR5, !P0 ;  /* 0x0000000502007c0c */ /* 0x002fe4000c7a1270 */
[----:B------:R-:W-:Y:S01]  /*24c30*/  SHF.R.S32.HI R252, RZ, 0x8, R252 ;  /* 0x00000008fffc7819 */ /* 0x000fe200000114fc */
[----:B------:R-:W1:Y:S01]  /*24c40*/  LDCU UR5, c[0x0][0x39c] ;  /* 0x00007380ff0577ac */ /* 0x000e620008000800 */
[----:B--2---:R-:W2:Y:S04]  /*24c50*/  LDL.LU.64 R136, [R1+0xd38] ;  /* 0x000d380001887983 */ /* 0x004ea80000300a00 */
[----:B------:R-:W2:Y:S04]  /*24c60*/  LDL.LU R3, [R1+0xfc] ;  /* 0x0000fc0001037983 */ /* 0x000ea80000300800 */
[----:B------:R-:W2:Y:S04]  /*24c70*/  LDL.LU R2, [R1+0xf8] ;  /* 0x0000f80001027983 */ /* 0x000ea80000300800 */
[----:B------:R0:W-:Y:S04]  /*24c80*/  @P4 STG.E.U8 desc[UR24][R132.64], R252 ;  /* 0x000000fc84004986 */ /* 0x0001e8000c101118 */
[----:B0-----:R-:W3:Y:S01]  /*24c90*/  LDL.LU.64 R132, [R1+0xd30] ;  /* 0x000d300001847983 */ /* 0x001ee20000300a00 */
[----:B--2---:R-:W-:-:S04]  /*24ca0*/  F2FP.SATFINITE.E5M2.F32.PACK_AB_MERGE_C R3, R3, R2, RZ ;  /* 0x000000020303723e */ /* 0x004fc800048060ff */
[----:B------:R-:W-:Y:S01]  /*24cb0*/  PRMT R252, R3, 0x9910, RZ ;  /* 0x0000991003fc7816 */ /* 0x000fe200000000ff */
[----:B---3--:R0:W-:Y:S03]  /*24cc0*/  @P3 STG.E.U8 desc[UR24][R132.64], R3 ;  /* 0x0000000384003986 */ /* 0x0081e6000c101118 */
[----:B0-----:R-:W-:Y:S01]  /*24cd0*/  SHF.R.S32.HI R3, RZ, 0x8, R252 ;  /* 0x00000008ff037819 */ /* 0x001fe200000114fc */
[----:B------:R-:W2:Y:S04]  /*24ce0*/  LDL.LU.64 R132, [R1+0xd28] ;  /* 0x000d280001847983 */ /* 0x000ea80000300a00 */
[----:B------:R0:W-:Y:S04]  /*24cf0*/  @P1 STG.E.U8 desc[UR24][R134.64], R3 ;  /* 0x0000000386001986 */ /* 0x0001e8000c101118 */
[----:B0-----:R-:W3:Y:S01]  /*24d00*/  LDL.LU.64 R134, [R1+0xd20] ;  /* 0x000d200001867983 */ /* 0x001ee20000300a00 */
[----:B--2---:R-:W-:-:S04]  /*24d10*/  F2FP.SATFINITE.E5M2.F32.PACK_AB_MERGE_C R132, R133, R132, RZ ;  /* 0x000000848584723e */ /* 0x004fc800048060ff */
[----:B------:R-:W-:Y:S01]  /*24d20*/  PRMT R3, R132, 0x9910, RZ ;  /* 0x0000991084037816 */ /* 0x000fe200000000ff */
[----:B---3--:R0:W-:Y:S04]  /*24d30*/  @P6 STG.E.U8 desc[UR24][R134.64], R132 ;  /* 0x0000008486006986 */ /* 0x0081e8000c101118 */
[----:B0-----:R-:W2:Y:S04]  /*24d40*/  LDL.LU.64 R134, [R1+0xd18] ;  /* 0x000d180001867983 */ /* 0x001ea80000300a00 */
[----:B------:R-:W3:Y:S01]  /*24d50*/  LDL.LU.64 R132, [R1+0x690] ;  /* 0x0006900001847983 */ /* 0x000ee20000300a00 */
[----:B------:R-:W-:Y:S01]  /*24d60*/  VIADD R2, R0, 0x142 ;  /* 0x0000014200027836 */ /* 0x000fe20000000000 */
[----:B------:R-:W-:-:S04]  /*24d70*/  SHF.R.S32.HI R3, RZ, 0x8, R3 ;  /* 0x00000008ff037819 */ /* 0x000fc80000011403 */
[----:B------:R-:W-:Y:S01]  /*24d80*/  ISETP.LT.AND P4, PT, R2, UR4, !P0 ;  /* 0x0000000402007c0c */ /* 0x000fe2000c781270 */
[----:B------:R0:W-:Y:S01]  /*24d90*/  @P5 STG.E.U8 desc[UR24][R136.64], R3 ;  /* 0x0000000388005986 */ /* 0x0001e2000c101118 */
[----:B------:R-:W1:Y:S03]  /*24da0*/  LDCU UR4, c[0x0][0x39c] ;  /* 0x00007380ff0477ac */ /* 0x000e660008000800 */
[----:B0-----:R-:W4:Y:S01]  /*24db0*/  LDL.LU.64 R136, [R1+0xd10] ;  /* 0x000d100001887983 */ /* 0x001f220000300a00 */
[----:B--2---:R-:W-:-:S04]  /*24dc0*/  F2FP.SATFINITE.E5M2.F32.PACK_AB_MERGE_C R134, R135, R134, RZ ;  /* 0x000000868786723e */ /* 0x004fc800048060ff */
[----:B------:R-:W-:-:S03]  /*24dd0*/  PRMT R3, R134, 0x9910, RZ ;  /* 0x0000991086037816 */ /* 0x000fc600000000ff */
[----:B---3--:R0:W-:Y:S04]  /*24de0*/  @P4 STG.E.U8 desc[UR24][R132.64], R134 ;  /* 0x0000008684004986 */ /* 0x0081e8000c101118 */
[----:B0-----:R-:W2:Y:S01]  /*24df0*/  LDL.LU.64 R134, [R1+0x680] ;  /* 0x0006800001867983 */ /* 0x001ea20000300a00 */
[----:B------:R-:W-:Y:S01]  /*24e00*/  VIADD R2, R0, 0x143 ;  /* 0x0000014300027836 */ /* 0x000fe20000000000 */
[----:B------:R-:W-:Y:S02]  /*24e10*/  SHF.R.S32.HI R3, RZ, 0x8, R3 ;  /* 0x00000008ff037819 */ /* 0x000fe40000011403 */
[----:B------:R-:W3:Y:S02]  /*24e20*/  LDL.LU.64 R132, [R1+0x668] ;  /* 0x0006680001847983 */ /* 0x000ee40000300a00 */
[----:B----4-:R-:W-:Y:S01]  /*24e30*/  ISETP.LT.AND P3, PT, R2, UR6, !P0 ;  /* 0x0000000602007c0c */ /* 0x010fe2000c761270 */
[----:B------:R-:W-:Y:S01]  /*24e40*/  VIADD R2, R0, 0x144 ;  /* 0x0000014400027836 */ /* 0x000fe20000000000 */
[----:B------:R-:W-:Y:S01]  /*24e50*/  F2FP.SATFINITE.E5M2.F32.PACK_AB_MERGE_C R136, R137, R136, RZ ;  /* 0x000000888988723e */ /* 0x000fe200048060ff */
[----:B------:R-:W0:Y:S03]  /*24e60*/  LDCU UR6, c[0x0][0x39c] ;  /* 0x00007380ff0677ac */ /* 0x000e260008000800 */
[----:B-1----:R-:W-:Y:S01]  /*24e70*/  ISETP.LT.AND P1, PT, R2, UR5, !P0 ;  /* 0x0000000502007c0c */ /* 0x002fe2000c721270 */
[----:B------:R-:W-:Y:S01]  /*24e80*/  VIADD R2, R0, 0x145 ;  /* 0x0000014500027836 */ /* 0x000fe20000000000 */
[----:B------:R-:W1:Y:S04]  /*24e90*/  LDCU UR5, c[0x0][0x39c] ;  /* 0x00007380ff0577ac */ /* 0x000e680008000800 */
[----:B------:R-:W-:Y:S01]  /*24ea0*/  ISETP.LT.AND P6, PT, R2, UR4, !P0 ;  /* 0x0000000402007c0c */ /* 0x000fe2000c7c1270 */
[----:B-----5:R4:W-:Y:S01]  /*24eb0*/  @P3 STG.E.U8 desc[UR24][R138.64], R3 ;  /* 0x000000038a003986 */ /* 0x0209e2000c101118 */
[----:B------:R-:W5:Y:S03]  /*24ec0*/  LDCU UR4, c[0x0][0x39c] ;  /* 0x00007380ff0477ac */ /* 0x000f660008000800 */
[----:B----4-:R-:W4:Y:S01]  /*24ed0*/  LDL.LU.64 R138, [R1+0xd08] ;  /* 0x000d0800018a7983 */ /* 0x010f220000300a00 */
[----:B------:R-:W-:-:S04]  /*24ee0*/  PRMT R3, R136, 0x9910, RZ ;  /* 0x0000991088037816 */ /* 0x000fc800000000ff */
[----:B------:R-:W-:Y:S01]  /*24ef0*/  SHF.R.S32.HI R3, RZ, 0x8, R3 ;  /* 0x00000008ff037819 */ /* 0x000fe20000011403 */
[----:B--2---:R2:W-:Y:S04]  /*24f00*/  @P1 STG.E.U8 desc[UR24][R134.64], R136 ;  /* 0x0000008886001986 */ /* 0x0045e8000c101118 */
[----:B------:R0:W-:Y:S04]  /*24f10*/  @P6 STG.E.U8 desc[UR24][R140.64], R3 ;  /* 0x000000038c006986 */ /* 0x0001e8000c101118 */
[----:B--2---:R-:W2:Y:S04]  /*24f20*/  LDL.LU.64 R136, [R1+0x660] ;  /* 0x0006600001887983 */ /* 0x004ea80000300a00 */
[----:B0-----:R-:W2:Y:S01]  /*24f30*/  LDL.LU.64 R140, [R1+0xd00] ;  /* 0x000d0000018c7983 */ /* 0x001ea20000300a00 */
[----:B------:R-:W-:-:S05]  /*24f40*/  VIADD R2, R0, 0x146 ;  /* 0x0000014600027836 */ /* 0x000fca0000000000 */
[----:B------:R-:W-:Y:S01]  /*24f50*/  ISETP.LT.AND P5, PT, R2, UR6, !P0 ;  /* 0x0000000602007c0c */ /* 0x000fe2000c7a1270 */
[----:B------:R-:W0:Y:S01]  /*24f60*/  LDCU UR6, c[0x0][0x39c] ;  /* 0x00007380ff0677ac */ /* 0x000e220008000800 */
[----:B------:R-:W-:-:S05]  /*24f70*/  VIADD R2, R0, 0x147 ;  /* 0x0000014700027836 */ /* 0x000fca0000000000 */
[----:B-1----:R-:W-:Y:S01]  /*24f80*/  ISETP.LT.AND P4, PT, R2, UR5, !P0 ;  /* 0x0000000502007c0c */ /* 0x002fe2000c781270 */
[----:B------:R-:W-:Y:S01]  /*24f90*/  VIADD R2, R0, 0x148 ;  /* 0x0000014800027836 */ /* 0x000fe20000000000 */
[----:B----4-:R-:W-:Y:S01]  /*24fa0*/  F2FP.SATFINITE.E5M2.F32.PACK_AB_MERGE_C R138, R139, R138, RZ ;  /* 0x0000008a8b8a723e */ /* 0x010fe200048060ff */
[----:B------:R-:W1:Y:S03]  /*24fb0*/  LDCU UR5, c[0x0][0x39c] ;  /* 0x00007380ff0577ac */ /* 0x000e660008000800 */
[----:B-----5:R-:W-:Y:S01]  /*24fc0*/  ISETP.LT.AND P3, PT, R2, UR4, !P0 ;  /* 0x0000000402007c0c */ /* 0x020fe2000c761270 */
[----:B------:R-:W-:Y:S01]  /*24fd0*/  VIADD R2, R0, 0x149 ;  /* 0x0000014900027836 */ /* 0x000fe20000000000 */
[----:B------:R-:W-:Y:S01]  /*24fe0*/  PRMT R3, R138, 0x9910, RZ ;  /* 0x000099108a037816 */ /* 0x000fe200000000ff */
[----:B------:R4:W-:Y:S01]  /*24ff0*/  @P5 STG.E.U8 desc[UR24][R142.64], R138 ;  /* 0x0000008a8e005986 */ /* 0x0009e2000c101118 */
[----:B------:R-:W5:Y:S02]  /*25000*/  LDCU UR4, c[0x0][0x39c] ;  /* 0x00007380ff0477ac */ /* 0x000f640008000800 */
[----:B------:R-:W-:-:S02]  /*25010*/  SHF.R.S32.HI R3, RZ, 0x8, R3 ;  /* 0x00000008ff037819 */ /* 0x000fc40000011403 */
[----:B0-----:R-:W-:Y:S01]  /*25020*/  ISETP.LT.AND P1, PT, R2, UR6, !P0 ;  /* 0x0000000602007c0c */ /* 0x001fe2000c721270 */
[----:B------:R-:W0:Y:S02]  /*25030*/  LDCU UR6, c[0x0][0x39c] ;  /* 0x00007380ff0677ac */ /* 0x000e240008000800 */
[----:B---3--:R3:W-:Y:S04]  /*25040*/  @P4 STG.E.U8 desc[UR24][R132.64], R3 ;  /* 0x0000000384004986 */ /* 0x0087e8000c101118 */
[----:B----4-:R-:W4:Y:S04]  /*25050*/  LDL.LU.64 R142, [R1+0xcf8] ;  /* 0x000cf800018e7983 */ /* 0x010f280000300a00 */
[----:B------:R-:W5:Y:S04]  /*25060*/  LDL.LU.64 R134, [R1+0x648] ;  /* 0x0006480001867983 */ /* 0x000f680000300a00 */
[----:B---3--:R-:W3:Y:S01]  /*25070*/  LDL.LU.64 R132, [R1+0x640] ;  /* 0x0006400001847983 */ /* 0x008ee20000300a00 */
[----:B--2---:R-:W-:-:S04]  /*25080*/  F2FP.SATFINITE.E5M2.F32.PACK_AB_MERGE_C R140, R141, R140, RZ ;  /* 0x0000008c8d8c723e */ /* 0x004fc800048060ff */
[----:B------:R-:W-:-:S04]  /*25090*/  PRMT R3, R140, 0x9910, RZ ;  /* 0x000099108c037816 */ /* 0x000fc800000000ff */
[----:B------:R-:W-:Y:S01]  /*250a0*/  SHF.R.S32.HI R3, RZ, 0x8, R3 ;  /* 0x00000008ff037819 */ /* 0x000fe20000011403 */
[----:B------:R-:W-:Y:S04]  /*250b0*/  @P3 STG.E.U8 desc[UR24][R136.64], R140 ;  /* 0x0000008c88003986 */ /* 0x000fe8000c101118 */
[----:B------:R2:W-:Y:S04]  /*250c0*/  @P1 STG.E.U8 desc[UR24][R144.64], R3 ;  /* 0x0000000390001986 */ /* 0x0005e8000c101118 */
[----:B--2---:R-:W2:Y:S01]  /*250d0*/  LDL.LU.64 R144, [R1+0xcf0] ;  /* 0x000cf00001907983 */ /* 0x004ea20000300a00 */
[----:B------:R-:W-:-:S05]  /*250e0*/  VIADD R2, R0, 0x14a ;  /* 0x0000014a00027836 */ /* 0x000fca0000000000 */
[----:B-1----:R-:W-:Y:S01]  /*250f0*/  ISETP.LT.AND P6, PT, R2, UR5, !P0 ;  /* 0x0000000502007c0c */ /* 0x002fe2000c7c1270 */
[----:B------:R-:W1:Y:S01]  /*25100*/  LDCU UR5, c[0x0][0x39c] ;  /* 0x00007380ff0577ac */ /* 0x000e620008000800 */
[----:B------:R-:W-:Y:S01]  /*25110*/  VIADD R2, R0, 0x14b ;  /* 0x0000014b00027836 */ /* 0x000fe20000000000 */
[----:B----4-:R-:W-:-:S04]  /*25120*/  F2FP.SATFINITE.E5M2.F32.PACK_AB_MERGE_C R142, R143, R142, RZ ;  /* 0x0000008e8f8e723e */ /* 0x010fc800048060ff */
[----:B-----5:R-:W-:Y:S01]  /*25130*/  ISETP.LT.AND P5, PT, R2, UR4, !P0 ;  /* 0x0000000402007c0c */ /* 0x020fe2000c7a1270 */
[----:B------:R-:W-:Y:S01]  /*25140*/  VIADD R2, R0, 0x14c ;  /* 0x0000014c00027836 */ /* 0x000fe20000000000 */
[----:B------:R-:W-:Y:S01]  /*25150*/  PRMT R3, R142, 0x9910, RZ ;  /* 0x000099108e037816 */ /* 0x000fe200000000ff */
[----:B------:R-:W4:Y:S03]  /*25160*/  LDCU UR4, c[0x0][0x39c] ;  /* 0x00007380ff0477ac */ /* 0x000f260008000800 */
[----:B0-----:R-:W-:Y:S01]  /*25170*/  ISETP.LT.AND P4, PT, R2, UR6, !P0 ;  /* 0x0000000602007c0c */ /* 0x001fe2000c781270 */
[----:B------:R-:W-:Y:S01]  /*25180*/  VIADD R2, R0, 0x14d ;  /* 0x0000014d00027836 */ /* 0x000fe20000000000 */
[----:B------:R-:W-:Y:S01]  /*25190*/  SHF.R.S32.HI R3, RZ, 0x8, R3 ;  /* 0x00000008ff037819 */ /* 0x000fe20000011403 */
[----:B------:R0:W-:Y:S01]  /*251a0*/  @P6 STG.E.U8 desc[UR24][R146.64], R142 ;  /* 0x0000008e92006986 */ /* 0x0001e2000c101118 */
[----:B------:R-:W5:Y:S02]  /*251b0*/  LDCU UR6, c[0x0][0x39c] ;  /* 0x00007380ff0677ac */ /* 0x000f640008000800 */
[----:B-1----:R-:W-:Y:S01]  /*251c0*/  ISETP.LT.AND P3, PT, R2, UR5, !P0 ;  /* 0x0000000502007c0c */ /* 0x002fe2000c761270 */
[----:B------:R1:W-:Y:S01]  /*251d0*/  @P5 STG.E.U8 desc[UR24][R134.64], R3 ;  /* 0x0000000386005986 */ /* 0x0003e2000c101118 */
[----:B------:R-:W2:Y:S03]  /*251e0*/  LDCU UR5, c[0x0][0x39c] ;  /* 0x00007380ff0577ac */ /* 0x000ea60008000800 */
[----:B0-----:R-:W5:Y:S04]  /*251f0*/  LDL.LU.64 R146, [R1+0xce8] ;  /* 0x000ce80001927983 */ /* 0x001f680000300a00 */
[----:B------:R-:W5:Y:S04]  /*25200*/  LDL.LU.64 R136, [R1+0x628] ;  /* 0x0006280001887983 */ /* 0x000f680000300a00 */
[----:B-1----:R-:W5:Y:S01]  /*25210*/  LDL.LU.64 R134, [R1+0x620] ;  /* 0x0006200001867983 */ /* 0x002f620000300a00 */
[----:B--2---:R-:W-:-:S04]  /*25220*/  F2FP.SATFINITE.E5M2.F32.PACK_AB_MERGE_C R144, R145, R144, RZ ;  /* 0x000000909190723e */ /* 0x004fc800048060ff */
[----:B------:R-:W-:-:S04]  /*25230*/  PRMT R3, R144, 0x9910, RZ ;  /* 0x0000991090037816 */ /* 0x000fc800000000ff */
[----:B------:R-:W-:Y:S01]  /*25240*/  SHF.R.S32.HI R3, RZ, 0x8, R3 ;  /* 0x00000008ff037819 */ /* 0x000fe20000011403 */
[----:B---3--:R-:W-:Y:S04]  /*25250*/  @P4 STG.E.U8 desc[UR24][R132.64], R144 ;  /* 0x0000009084004986 */ /* 0x008fe8000c101118 */
[----:B------:R0:W-:Y:S04]  /*25260*/  @P3 STG.E.U8 desc[UR24][R148.64], R3 ;  /* 0x0000000394003986 */ /* 0x0001e8000c101118 */
[----:B0-----:R-:W2:Y:S01]  /*25270*/  LDL.LU.64 R148, [R1+0xce0] ;  /* 0x000ce00001947983 */ /* 0x001ea20000300a00 */
[----:B------:R-:W-:-:S05]  /*25280*/  VIADD R2, R0, 0x14e ;  /* 0x0000014e00027836 */ /* 0x000fca0000000000 */
[----:B----4-:R-:W-:Y:S01]  /*25290*/  ISETP.LT.AND P1, PT, R2, UR4, !P0 ;  /* 0x0000000402007c0c */ /* 0x010fe2000c721270 */
[----:B------:R-:W0:Y:S01]  /*252a0*/  LDCU UR4, c[0x0][0x39c] ;  /* 0x00007380ff0477ac */ /* 0x000e220008000800 */
[----:B------:R-:W-:Y:S01]  /*252b0*/  VIADD R2, R0, 0x14f ;  /* 0x0000014f00027836 */ /* 0x000fe20000000000 */
[----:B-----5:R-:W-:-:S04]  /*252c0*/  F2FP.SATFINITE.E5M2.F32.PACK_AB_MERGE_C R146, R147, R146, RZ ;  /* 0x000000929392723e */ /* 0x020fc800048060ff */
[----:B------:R-:W-:Y:S01]  /*252d0*/  ISETP.LT.AND P6, PT, R2, UR6, !P0 ;  /* 0x0000000602007c0c */ /* 0x000fe2000c7c1270 */
[----:B------:R-:W-:Y:S01]  /*252e0*/  VIADD R2, R0, 0x150 ;  /* 0x0000015000027836 */ /* 0x000fe20000000000 */
[----:B------:R-:W-:Y:S01]  /*252f0*/  PRMT R3, R146, 0x9910, RZ ;  /* 0x0000991092037816 */ /* 0x000fe200000000ff */
[----:B------:R-:W1:Y:S03]  /*25300*/  LDCU UR6, c[0x0][0x39c] ;  /* 0x00007380ff0677ac */ /* 0x000e660008000800 */
[----:B------:R-:W-:Y:S01]  /*25310*/  ISETP.LT.AND P5, PT, R2, UR5, !P0 ;  /* 0x0000000502007c0c */ /* 0x000fe2000c7a1270 */
[----:B------:R-:W-:Y:S01]  /*25320*/  VIADD R2, R0, 0x151 ;  /* 0x0000015100027836 */ /* 0x000fe20000000000 */
[----:B------:R-:W-:Y:S01]  /*25330*/  SHF.R.S32.HI R3, RZ, 0x8, R3 ;  /* 0x00000008ff037819 */ /* 0x000fe20000011403 */
[----:B------:R3:W-:Y:S01]  /*25340*/  @P1 STG.E.U8 desc[UR24][R150.64], R146 ;  /* 0x0000009296001986 */ /* 0x0007e2000c101118 */
[----:B------:R-:W4:Y:S02]  /*25350*/  LDCU UR5, c[0x0][0x39c] ;  /* 0x00007380ff0577ac */ /* 0x000f240008000800 */
[----:B0-----:R-:W-:Y:S01]  /*25360*/  ISETP.LT.AND P4, PT, R2, UR4, !P0 ;  /* 0x0000000402007c0c */ /* 0x001fe2000c781270 */
[----:B------:R0:W-:Y:S01]  /*25370*/  @P6 STG.E.U8 desc[UR24][R136.64], R3 ;  /* 0x0000000388006986 */ /* 0x0001e2000c101118 */
[----:B------:R-:W5:Y:S03]  /*25380*/  LDCU UR4, c[0x0][0x39c] ;  /* 0x00007380ff0477ac */ /* 0x000f660008000800 */
[----:B---3--:R-:W3:Y:S04]  /*25390*/  LDL.LU.64 R150, [R1+0xcd8] ;  /* 0x000cd80001967983 */ /* 0x008ee80000300a00 */
[----:B------:R-:W4:Y:S04]  /*253a0*/  LDL.LU.64 R132, [R1+0x608] ;  /* 0x0006080001847983 */ /* 0x000f280000300a00 */
[----:B0-----:R-:W5:Y:S01]  /*253b0*/  LDL.LU.64 R136, [R1+0x600] ;  /* 0x0006000001887983 */ /* 0x001f620000300a00 */
[----:B--2---:R-:W-:-:S04]  /*253c0*/  F2FP.SATFINITE.E5M2.F32.PACK_AB_MERGE_C R148, R149, R148, RZ ;  /* 0x000000949594723e */ /* 0x004fc800048060ff */
[----:B------:R-:W-:-:S04]  /*253d0*/  PRMT R3, R148, 0x9910, RZ ;  /* 0x0000991094037816 */ /* 0x000fc800000000ff */
[----:B------:R-:W-:Y:S01]  /*253e0*/  SHF.R.S32.HI R3, RZ, 0x8, R3 ;  /* 0x00000008ff037819 */ /* 0x000fe20000011403 */
[----:B------:R-:W-:Y:S04]  /*253f0*/  @P5 STG.E.U8 desc[UR24][R134.64], R148 ;  /* 0x0000009486005986 */ /* 0x000fe8000c101118 */
[----:B------:R0:W-:Y:S04]  /*25400*/  @P4 STG.E.U8 desc[UR24][R152.64], R3 ;  /* 0x0000000398004986 */ /* 0x0001e8000c101118 */
[----:B0-----:R-:W2:Y:S01]  /*25410*/  LDL.LU.64 R152, [R1+0xcd0] ;  /* 0x000cd00001987983 */ /* 0x001ea20000300a00 */
[----:B------:R-:W-:-:S05]  /*25420*/  VIADD R2, R0, 0x152 ;  /* 0x0000015200027836 */ /* 0x000fca0000000000 */
[----:B-1----:R-:W-:Y:S01]  /*25430*/  ISETP.LT.AND P3, PT, R2, UR6, !P0 ;  /* 0x0000000602007c0c */ /* 0x002fe2000c761270 */
[----:B------:R-:W0:Y:S01]  /*25440*/  LDCU UR6, c[0x0][0x39c] ;  /* 0x00007380ff0677ac */ /* 0x000e220008000800 */
[----:B------:R-:W-:Y:S01]  /*25450*/  VIADD R2, R0, 0x153 ;  /* 0x0000015300027836 */ /* 0x000fe20000000000 */
[----:B---3--:R-:W-:-:S04]  /*25460*/  F2FP.SATFINITE.E5M2.F32.PACK_AB_MERGE_C R150, R151, R150, RZ ;  /* 0x000000969796723e */ /* 0x008fc800048060ff */
[----:B----4-:R-:W-:Y:S01]  /*25470*/  ISETP.LT.AND P1, PT, R2, UR5, !P0 ;  /* 0x0000000502007c0c */ /* 0x010fe2000c721270 */
[----:B------:R-:W-:Y:S01]  /*25480*/  VIADD R2, R0, 0x154 ;  /* 0x0000015400027836 */ /* 0x000fe20000000000 */
[----:B------:R-:W-:Y:S01]  /*25490*/  PRMT R3, R150, 0x9910, RZ ;  /* 0x0000991096037816 */ /* 0x000fe200000000ff */
[----:B------:R-:W1:Y:S03]  /*254a0*/  LDCU UR5, c[0x0][0x39c] ;  /* 0x00007380ff0577ac */ /* 0x000e660008000800 */
[----:B-----5:R-:W-:Y:S01]  /*254b0*/  ISETP.LT.AND P6, PT, R2, UR4, !P0 ;  /* 0x0000000402007c0c */ /* 0x020fe2000c7c1270 */
        /* <DEDUP_REMOVED lines=182> */
[----:B------:R3:W-:Y:S01]  /*26020*/  @P5 STG.E.U8 desc[UR24][R182.64], R178 ;  /* 0x000000b2b6005986 */ /* 0x0007e2000c101118 */
[----:B------:R-:W-:Y:S01]  /*26030*/  VIADD R2, R0, 0x171 ;  /* 0x0000017100027836 */ /* 0x000fe20000000000 */
[----:B------:R-:W-:Y:S01]  /*26040*/  SHF.R.S32.HI R3, RZ, 0x8, R3 ;  /* 0x00000008ff037819 */ /* 0x000fe20000011403 */
[----:B------:R-:W4:Y:S03]  /*26050*/  LDCU UR6, c[0x0][0x39c] ;  /* 0x00007380ff0677ac */ /* 0x000f260008000800 */
[----:B0-----:R-:W-:Y:S01]  /*26060*/  ISETP.LT.AND P1, PT, R2, UR5, !P0 ;  /* 0x0000000502007c0c */ /* 0x001fe2000c721270 */
[----:B---3--:R-:W3:Y:S04]  /*26070*/  LDL.LU.64 R182, [R1+0xc58] ;  /* 0x000c580001b67983 */ /* 0x008ee80000300a00 */
[----:B------:R0:W-:Y:S01]  /*26080*/  @P4 STG.E.U8 desc[UR24][R134.64], R3 ;  /* 0x0000000386004986 */ /* 0x0001e2000c101118 */
[----:B--2---:R-:W-:-:S03]  /*26090*/  F2FP.SATFINITE.E5M2.F32.PACK_AB_MERGE_C R180, R181, R180, RZ ;  /* 0x000000b4b5b4723e */ /* 0x004fc600048060ff */
[----:B------:R-:W2:Y:S01]  /*260a0*/  LDL.LU.64 R136, [R1+0x508] ;  /* 0x0005080001887983 */ /* 0x000ea20000300a00 */
[----:B------:R-:W-:Y:S01]  /*260b0*/  VIADD R2, R0, 0x172 ;  /* 0x0000017200027836 */ /* 0x000fe20000000000 */
[----:B------:R-:W5:Y:S01]  /*260c0*/  LDCU UR5, c[0x0][0x39c] ;  /* 0x00007380ff0577ac */ /* 0x000f620008000800 */
[----:B0-----:R-:W-:Y:S01]  /*260d0*/  PRMT R3, R180, 0x9910, RZ ;  /* 0x00009910b4037816 */ /* 0x001fe200000000ff */
[----:B------:R-:W-:Y:S03]  /*260e0*/  @P3 STG.E.U8 desc[UR24][R132.64], R180 ;  /* 0x000000b484003986 */ /* 0x000fe6000c101118 */
[----:B------:R-:W-:Y:S01]  /*260f0*/  SHF.R.S32.HI R3, RZ, 0x8, R3 ;  /* 0x00000008ff037819 */ /* 0x000fe20000011403 */
[----:B------:R-:W2:Y:S04]  /*26100*/  LDL.LU.64 R134, [R1+0x500] ;  /* 0x0005000001867983 */ /* 0x000ea80000300a00 */
[----:B------:R0:W-:Y:S04]  /*26110*/  @P1 STG.E.U8 desc[UR24][R184.64], R3 ;  /* 0x00000003b8001986 */ /* 0x0001e8000c101118 */
[----:B0-----:R-:W2:Y:S01]  /*26120*/  LDL.LU.64 R184, [R1+0xc50] ;  /* 0x000c500001b87983 */ /* 0x001ea20000300a00 */
[----:B-1----:R-:W-:Y:S01]  /*26130*/  ISETP.LT.AND P6, PT, R2, UR4, !P0 ;  /* 0x0000000402007c0c */ /* 0x002fe2000c7c1270 */
[----:B------:R-:W0:Y:S01]  /*26140*/  LDCU UR4, c[0x0][0x39c] ;  /* 0x00007380ff0477ac */ /* 0x000e220008000800 */
[----:B------:R-:W-:Y:S01]  /*26150*/  VIADD R2, R0, 0x173 ;  /* 0x0000017300027836 */ /* 0x000fe20000000000 */
[----:B---3--:R-:W-:-:S04]  /*26160*/  F2FP.SATFINITE.E5M2.F32.PACK_AB_MERGE_C R182, R183, R182, RZ ;  /* 0x000000b6b7b6723e */ /* 0x008fc800048060ff */
[----:B----4-:R-:W-:Y:S01]  /*26170*/  ISETP.LT.AND P5, PT, R2, UR6, !P0 ;  /* 0x0000000602007c0c */ /* 0x010fe2000c7a1270 */
[----:B------:R-:W-:-:S05]  /*26180*/  VIADD R2, R0, 0x174 ;  /* 0x0000017400027836 */ /* 0x000fca0000000000 */
[----:B------:R1:W-:Y:S01]  /*26190*/  @P6 STG.E.U8 desc[UR24][R186.64], R182 ;  /* 0x000000b6ba006986 */ /* 0x0003e2000c101118 */
[----:B-----5:R-:W-:Y:S01]  /*261a0*/  ISETP.LT.AND P4, PT, R2, UR5, !P0 ;  /* 0x0000000502007c0c */ /* 0x020fe2000c781270 */
[----:B------:R-:W-:Y:S01]  /*261b0*/  VIADD R2, R0, 0x175 ;  /* 0x0000017500027836 */ /* 0x000fe20000000000 */
[----:B------:R-:W-:Y:S01]  /*261c0*/  PRMT R3, R182, 0x9910, RZ ;  /* 0x00009910b6037816 */ /* 0x000fe200000000ff */
[----:B------:R-:W3:Y:S01]  /*261d0*/  LDCU UR6, c[0x0][0x39c] ;  /* 0x00007380ff0677ac */ /* 0x000ee20008000800 */
[----:B-1----:R-:W4:Y:S02]  /*261e0*/  LDL.LU.64 R186, [R1+0xc48] ;  /* 0x000c480001ba7983 */ /* 0x002f240000300a00 */
[----:B------:R-:W-:Y:S01]  /*261f0*/  SHF.R.S32.HI R3, RZ, 0x8, R3 ;  /* 0x00000008ff037819 */ /* 0x000fe20000011403 */
[----:B------:R-:W1:Y:S01]  /*26200*/  LDCU UR5, c[0x0][0x39c] ;  /* 0x00007380ff0577ac */ /* 0x000e620008000800 */
[----:B0-----:R-:W-:Y:S01]  /*26210*/  ISETP.LT.AND P3, PT, R2, UR4, !P0 ;  /* 0x0000000402007c0c */ /* 0x001fe2000c761270 */
[----:B------:R-:W5:Y:S04]  /*26220*/  LDL.LU.64 R132, [R1+0x4e8] ;  /* 0x0004e80001847983 */ /* 0x000f680000300a00 */
[----:B--2---:R0:W-:Y:S01]  /*26230*/  @P5 STG.E.U8 desc[UR24][R136.64], R3 ;  /* 0x0000000388005986 */ /* 0x0041e2000c101118 */
[----:B------:R-:W-:-:S03]  /*26240*/  F2FP.SATFINITE.E5M2.F32.PACK_AB_MERGE_C R184, R185, R184, RZ ;  /* 0x000000b8b9b8723e */ /* 0x000fc600048060ff */
[----:B0-----:R-:W2:Y:S01]  /*26250*/  LDL.LU.64 R136, [R1+0x4e0] ;  /* 0x0004e00001887983 */ /* 0x001ea20000300a00 */
[----:B------:R-:W-:Y:S01]  /*26260*/  VIADD R2, R0, 0x176 ;  /* 0x0000017600027836 */ /* 0x000fe20000000000 */
[----:B------:R-:W0:Y:S01]  /*26270*/  LDCU UR4, c[0x0][0x39c] ;  /* 0x00007380ff0477ac */ /* 0x000e220008000800 */
[----:B------:R-:W-:-:S04]  /*26280*/  PRMT R3, R184, 0x9910, RZ ;  /* 0x00009910b8037816 */ /* 0x000fc800000000ff */
[----:B------:R-:W-:Y:S01]  /*26290*/  SHF.R.S32.HI R3, RZ, 0x8, R3 ;  /* 0x00000008ff037819 */ /* 0x000fe20000011403 */
[----:B------:R-:W-:Y:S04]  /*262a0*/  @P4 STG.E.U8 desc[UR24][R134.64], R184 ;  /* 0x000000b886004986 */ /* 0x000fe8000c101118 */
[----:B------:R0:W-:Y:S04]  /*262b0*/  @P3 STG.E.U8 desc[UR24][R188.64], R3 ;  /* 0x00000003bc003986 */ /* 0x0001e8000c101118 */
[----:B0-----:R-:W2:Y:S01]  /*262c0*/  LDL.LU.64 R188, [R1+0xc40] ;  /* 0x000c400001bc7983 */ /* 0x001ea20000300a00 */
[----:B---3--:R-:W-:Y:S01]  /*262d0*/  ISETP.LT.AND P1, PT, R2, UR6, !P0 ;  /* 0x0000000602007c0c */ /* 0x008fe2000c721270 */
[----:B------:R-:W0:Y:S01]  /*262e0*/  LDCU UR6, c[0x0][0x39c] ;  /* 0x00007380ff0677ac */ /* 0x000e220008000800 */
[----:B----4-:R-:W-:Y:S01]  /*262f0*/  F2FP.SATFINITE.E5M2.F32.PACK_AB_MERGE_C R186, R187, R186, RZ ;  /* 0x000000babbba723e */ /* 0x010fe200048060ff */
[----:B------:R-:W-:-:S10]  /*26300*/  VIADD R2, R0, 0x177 ;  /* 0x0000017700027836 */ /* 0x000fd40000000000 */
[----:B------:R3:W-:Y:S01]  /*26310*/  @P1 STG.E.U8 desc[UR24][R190.64], R186 ;  /* 0x000000babe001986 */ /* 0x0007e2000c101118 */
[----:B-1----:R-:W-:Y:S01]  /*26320*/  ISETP.LT.AND P6, PT, R2, UR5, !P0 ;  /* 0x0000000502007c0c */ /* 0x002fe2000c7c1270 */
[----:B------:R-:W-:Y:S01]  /*26330*/  VIADD R2, R0, 0x178 ;  /* 0x0000017800027836 */ /* 0x000fe20000000000 */
[----:B------:R-:W-:Y:S01]  /*26340*/  PRMT R3, R186, 0x9910, RZ ;  /* 0x00009910ba037816 */ /* 0x000fe200000000ff */
[----:B------:R-:W1:Y:S01]  /*26350*/  LDCU UR5, c[0x0][0x39c] ;  /* 0x00007380ff0577ac */ /* 0x000e620008000800 */
[----:B---3--:R-:W3:Y:S02]  /*26360*/  LDL.LU.64 R190, [R1+0xc38] ;  /* 0x000c380001be7983 */ /* 0x008ee40000300a00 */
[----:B------:R-:W-:Y:S01]  /*26370*/  ISETP.LT.AND P5, PT, R2, UR4, !P0 ;  /* 0x0000000402007c0c */ /* 0x000fe2000c7a1270 */
[----:B------:R-:W-:Y:S01]  /*26380*/  VIADD R2, R0, 0x179 ;  /* 0x0000017900027836 */ /* 0x000fe20000000000 */
[----:B------:R-:W-:Y:S01]  /*26390*/  SHF.R.S32.HI R3, RZ, 0x8, R3 ;  /* 0x00000008ff037819 */ /* 0x000fe20000011403 */
[----:B------:R-:W4:Y:S01]  /*263a0*/  LDL.LU.64 R134, [R1+0x4c8] ;  /* 0x0004c80001867983 */ /* 0x000f220000300a00 */
[----:B------:R-:W1:Y:S02]  /*263b0*/  LDCU UR4, c[0x0][0x39c] ;  /* 0x00007380ff0477ac */ /* 0x000e640008000800 */
[----:B0-----:R-:W-:Y:S01]  /*263c0*/  ISETP.LT.AND P4, PT, R2, UR6, !P0 ;  /* 0x0000000602007c0c */ /* 0x001fe2000c781270 */
[----:B-----5:R0:W-:Y:S01]  /*263d0*/  @P6 STG.E.U8 desc[UR24][R132.64], R3 ;  /* 0x0000000384006986 */ /* 0x0201e2000c101118 */
[----:B--2---:R-:W-:-:S03]  /*263e0*/  F2FP.SATFINITE.E5M2.F32.PACK_AB_MERGE_C R188, R189, R188, RZ ;  /* 0x000000bcbdbc723e */ /* 0x004fc600048060ff */
[----:B0-----:R-:W2:Y:S01]  /*263f0*/  LDL.LU.64 R132, [R1+0x4c0] ;  /* 0x0004c00001847983 */ /* 0x001ea20000300a00 */
[----:B------:R-:W-:Y:S01]  /*26400*/  VIADD R2, R0, 0x17a ;  /* 0x0000017a00027836 */ /* 0x000fe20000000000 */
[----:B------:R-:W0:Y:S01]  /*26410*/  LDCU UR6, c[0x0][0x39c] ;  /* 0x00007380ff0677ac */ /* 0x000e220008000800 */
[----:B------:R-:W-:-:S04]  /*26420*/  PRMT R3, R188, 0x9910, RZ ;  /* 0x00009910bc037816 */ /* 0x000fc800000000ff */
[----:B------:R-:W-:Y:S01]  /*26430*/  SHF.R.S32.HI R3, RZ, 0x8, R3 ;  /* 0x00000008ff037819 */ /* 0x000fe20000011403 */
[----:B------:R-:W-:Y:S04]  /*26440*/  @P5 STG.E.U8 desc[UR24][R136.64], R188 ;  /* 0x000000bc88005986 */ /* 0x000fe8000c101118 */
[----:B------:R5:W-:Y:S04]  /*26450*/  @P4 STG.E.U8 desc[UR24][R192.64], R3 ;  /* 0x00000003c0004986 */ /* 0x000be8000c101118 */
[----:B-----5:R-:W5:Y:S01]  /*26460*/  LDL.LU.64 R192, [R1+0xc30] ;  /* 0x000c300001c07983 */ /* 0x020f620000300a00 */
[----:B-1----:R-:W-:Y:S01]  /*26470*/  ISETP.LT.AND P3, PT, R2, UR5, !P0 ;  /* 0x0000000502007c0c */ /* 0x002fe2000c761270 */
[----:B------:R-:W1:Y:S01]  /*26480*/  LDCU UR5, c[0x0][0x39c] ;  /* 0x00007380ff0577ac */ /* 0x000e620008000800 */
[----:B---3--:R-:W-:-:S11]  /*26490*/  F2FP.SATFINITE.E5M2.F32.PACK_AB_MERGE_C R190, R191, R190, RZ ;  /* 0x000000bebfbe723e */ /* 0x008fd600048060ff */
[----:B------:R3:W-:Y:S04]  /*264a0*/  @P3 STG.E.U8 desc[UR24][R194.64], R190 ;  /* 0x000000bec2003986 */ /* 0x0007e8000c101118 */
[----:B---3--:R-:W3:Y:S01]  /*264b0*/  LDL.LU.64 R194, [R1+0xc28] ;  /* 0x000c280001c27983 */ /* 0x008ee20000300a00 */
[----:B------:R-:W-:Y:S01]  /*264c0*/  VIADD R2, R0, 0x17b ;  /* 0x0000017b00027836 */ /* 0x000fe20000000000 */
[----:B------:R-:W-:Y:S02]  /*264d0*/  PRMT R3, R190, 0x9910, RZ ;  /* 0x00009910be037816 */ /* 0x000fe400000000ff */
[----:B------:R-:W3:Y:S02]  /*264e0*/  LDL.LU.64 R136, [R1+0x4a8] ;  /* 0x0004a80001887983 */ /* 0x000ee40000300a00 */
[----:B------:R-:W-:Y:S01]  /*264f0*/  ISETP.LT.AND P1, PT, R2, UR4, !P0 ;  /* 0x0000000402007c0c */ /* 0x000fe2000c721270 */
[----:B------:R-:W-:Y:S01]  /*26500*/  VIADD R2, R0, 0x17c ;  /* 0x0000017c00027836 */ /* 0x000fe20000000000 */
[----:B------:R-:W-:Y:S01]  /*26510*/  SHF.R.S32.HI R3, RZ, 0x8, R3 ;  /* 0x00000008ff037819 */ /* 0x000fe20000011403 */
[----:B------:R-:W2:Y:S03]  /*26520*/  LDCU UR4, c[0x0][0x39c] ;  /* 0x00007380ff0477ac */ /* 0x000ea60008000800 */
[----:B0-----:R-:W-:Y:S01]  /*26530*/  ISETP.LT.AND P6, PT, R2, UR6, !P0 ;  /* 0x0000000602007c0c */ /* 0x001fe2000c7c1270 */
[----:B------:R-:W-:Y:S01]  /*26540*/  VIADD R2, R0, 0x17d ;  /* 0x0000017d00027836 */ /* 0x000fe20000000000 */
[----:B------:R-:W0:Y:S04]  /*26550*/  LDCU UR6, c[0x0][0x39c] ;  /* 0x00007380ff0677ac */ /* 0x000e280008000800 */
[----:B-1----:R-:W-:Y:S01]  /*26560*/  ISETP.LT.AND P5, PT, R2, UR5, !P0 ;  /* 0x0000000502007c0c */ /* 0x002fe2000c7a1270 */
[----:B----4-:R1:W-:Y:S01]  /*26570*/  @P1 STG.E.U8 desc[UR24][R134.64], R3 ;  /* 0x0000000386001986 */ /* 0x0103e2000c101118 */
[----:B-----5:R-:W-:-:S03]  /*26580*/  F2FP.SATFINITE.E5M2.F32.PACK_AB_MERGE_C R192, R193, R192, RZ ;  /* 0x000000c0c1c0723e */ /* 0x020fc600048060ff */
[----:B-1----:R-:W4:Y:S01]  /*26590*/  LDL.LU.64 R134, [R1+0x4a0] ;  /* 0x0004a00001867983 */ /* 0x002f220000300a00 */
[----:B------:R-:W-:Y:S01]  /*265a0*/  VIADD R2, R0, 0x17e ;  /* 0x0000017e00027836 */ /* 0x000fe20000000000 */
[----:B------:R-:W1:Y:S01]  /*265b0*/  LDCU UR5, c[0x0][0x39c] ;  /* 0x00007380ff0577ac */ /* 0x000e620008000800 */
[----:B------:R-:W-:-:S04]  /*265c0*/  PRMT R3, R192, 0x9910, RZ ;  /* 0x00009910c0037816 */ /* 0x000fc800000000ff */
[----:B------:R-:W-:Y:S01]  /*265d0*/  SHF.R.S32.HI R3, RZ, 0x8, R3 ;  /* 0x00000008ff037819 */ /* 0x000fe20000011403 */
[----:B--2---:R-:W-:Y:S04]  /*265e0*/  @P6 STG.E.U8 desc[UR24][R132.64], R192 ;  /* 0x000000c084006986 */ /* 0x004fe8000c101118 */
[----:B------:R2:W-:Y:S04]  /*265f0*/  @P5 STG.E.U8 desc[UR24][R68.64], R3 ;  /* 0x0000000344005986 */ /* 0x0005e8000c101118 */
[----:B--2---:R-:W2:Y:S01]  /*26600*/  LDL.LU.64 R68, [R1+0xc20] ;  /* 0x000c200001447983 */ /* 0x004ea20000300a00 */
[----:B------:R-:W-:Y:S01]  /*26610*/  ISETP.LT.AND P4, PT, R2, UR4, !P0 ;  /* 0x0000000402007c0c */ /* 0x000fe2000c781270 */
[----:B------:R-:W5:Y:S01]  /*26620*/  LDCU UR4, c[0x0][0x39c] ;  /* 0x00007380ff0477ac */ /* 0x000f620008000800 */
[----:B---3--:R-:W-:-:S11]  /*26630*/  F2FP.SATFINITE.E5M2.F32.PACK_AB_MERGE_C R194, R195, R194, RZ ;  /* 0x000000c2c3c2723e */ /* 0x008fd600048060ff */
[----:B------:R3:W-:Y:S04]  /*26640*/  @P4 STG.E.U8 desc[UR24][R70.64], R194 ;  /* 0x000000c246004986 */ /* 0x0007e8000c101118 */
[----:B---3--:R-:W3:Y:S01]  /*26650*/  LDL.LU.64 R70, [R1+0xc18] ;  /* 0x000c180001467983 */ /* 0x008ee20000300a00 */
[----:B------:R-:W-:Y:S01]  /*26660*/  VIADD R2, R0, 0x17f ;  /* 0x0000017f00027836 */ /* 0x000fe20000000000 */
[----:B------:R-:W-:Y:S02]  /*26670*/  PRMT R3, R194, 0x9910, RZ ;  /* 0x00009910c2037816 */ /* 0x000fe400000000ff */
[----:B------:R-:W3:Y:S02]  /*26680*/  LDL.LU.64 R132, [R1+0x488] ;  /* 0x0004880001847983 */ /* 0x000ee40000300a00 */
[----:B0-----:R-:W-:Y:S01]  /*26690*/  ISETP.LT.AND P3, PT, R2, UR6, !P0 ;  /* 0x0000000602007c0c */ /* 0x001fe2000c761270 */
[----:B------:R-:W-:Y:S01]  /*266a0*/  VIADD R2, R0, 0x180 ;  /* 0x0000018000027836 */ /* 0x000fe20000000000 */
[----:B------:R-:W-:Y:S01]  /*266b0*/  SHF.R.S32.HI R3, RZ, 0x8, R3 ;  /* 0x00000008ff037819 */ /* 0x000fe20000011403 */
[----:B------:R-:W0:Y:S03]  /*266c0*/  LDCU UR6, c[0x0][0x39c] ;  /* 0x00007380ff0677ac */ /* 0x000e260008000800 */
[----:B-1----:R-:W-:Y:S01]  /*266d0*/  ISETP.LT.AND P1, PT, R2, UR5, !P0 ;  /* 0x0000000502007c0c */ /* 0x002fe2000c721270 */
[----:B------:R-:W-:Y:S01]  /*266e0*/  VIADD R2, R0, 0x181 ;  /* 0x0000018100027836 */ /* 0x000fe20000000000 */
[----:B------:R-:W1:Y:S04]  /*266f0*/  LDCU UR5, c[0x0][0x39c] ;  /* 0x00007380ff0577ac */ /* 0x000e680008000800 */
[----:B-----5:R-:W-:Y:S01]  /*26700*/  ISETP.LT.AND P6, PT, R2, UR4, !P0 ;  /* 0x0000000402007c0c */ /* 0x020fe2000c7c1270 */
[----:B------:R5:W-:Y:S01]  /*26710*/  @P3 STG.E.U8 desc[UR24][R136.64], R3 ;  /* 0x0000000388003986 */ /* 0x000be2000c101118 */
[----:B------:R-:W-:Y:S01]  /*26720*/  VIADD R2, R0, 0x182 ;  /* 0x0000018200027836 */ /* 0x000fe20000000000 */
[----:B------:R-:W0:Y:S02]  /*26730*/  LDCU UR4, c[0x0][0x39c] ;  /* 0x00007380ff0477ac */ /* 0x000e240008000800 */
[----:B-----5:R-:W5:Y:S01]  /*26740*/  LDL.LU.64 R136, [R1+0x480] ;  /* 0x0004800001887983 */ /* 0x020f620000300a00 */
[----:B--2---:R-:W-:-:S04]  /*26750*/  F2FP.SATFINITE.E5M2.F32.PACK_AB_MERGE_C R68, R69, R68, RZ ;  /* 0x000000444544723e */ /* 0x004fc800048060ff */
[----:B------:R-:W-:-:S04]  /*26760*/  PRMT R3, R68, 0x9910, RZ ;  /* 0x0000991044037816 */ /* 0x000fc800000000ff */
[----:B------:R-:W-:Y:S01]  /*26770*/  SHF.R.S32.HI R3, RZ, 0x8, R3 ;  /* 0x00000008ff037819 */ /* 0x000fe20000011403 */
[----:B----4-:R-:W-:Y:S04]  /*26780*/  @P1 STG.E.U8 desc[UR24][R134.64], R68 ;  /* 0x0000004486001986 */ /* 0x010fe8000c101118 */
[----:B------:R2:W-:Y:S04]  /*26790*/  @P6 STG.E.U8 desc[UR24][R72.64], R3 ;  /* 0x0000000348006986 */ /* 0x0005e8000c101118 */
[----:B--2---:R-:W2:Y:S01]  /*267a0*/  LDL.LU.64 R72, [R1+0xc10] ;  /* 0x000c100001487983 */ /* 0x004ea20000300a00 */
[----:B0-----:R-:W-:Y:S01]  /*267b0*/  ISETP.LT.AND P5, PT, R2, UR6, !P0 ;  /* 0x0000000602007c0c */ /* 0x001fe2000c7a1270 */
[----:B------:R-:W0:Y:S01]  /*267c0*/  LDCU UR6, c[0x0][0x39c] ;  /* 0x00007380ff0677ac */ /* 0x000e220008000800 */
[----:B---3--:R-:W-:-:S11]  /*267d0*/  F2FP.SATFINITE.E5M2.F32.PACK_AB_MERGE_C R70, R71, R70, RZ ;  /* 0x000000464746723e */ /* 0x008fd600048060ff */
[----:B------:R3:W-:Y:S04]  /*267e0*/  @P5 STG.E.U8 desc[UR24][R74.64], R70 ;  /* 0x000000464a005986 */ /* 0x0007e8000c101118 */
[----:B---3--:R-:W3:Y:S01]  /*267f0*/  LDL.LU.64 R74, [R1+0xc08] ;  /* 0x000c0800014a7983 */ /* 0x008ee20000300a00 */
[----:B------:R-:W-:Y:S01]  /*26800*/  VIADD R2, R0, 0x183 ;  /* 0x0000018300027836 */ /* 0x000fe20000000000 */
[----:B------:R-:W-:Y:S02]  /*26810*/  PRMT R3, R70, 0x9910, RZ ;  /* 0x0000991046037816 */ /* 0x000fe400000000ff */
[----:B------:R-:W4:Y:S02]  /*26820*/  LDL.LU.64 R134, [R1+0x468] ;  /* 0x0004680001867983 */ /* 0x000f240000300a00 */
[----:B-1----:R-:W-:Y:S01]  /*26830*/  ISETP.LT.AND P4, PT, R2, UR5, !P0 ;  /* 0x0000000502007c0c */ /* 0x002fe2000c781270 */
[----:B------:R-:W-:Y:S01]  /*26840*/  VIADD R2, R0, 0x184 ;  /* 0x0000018400027836 */ /* 0x000fe20000000000 */
[----:B------:R-:W-:Y:S01]  /*26850*/  SHF.R.S32.HI R3, RZ, 0x8, R3 ;  /* 0x00000008ff037819 */ /* 0x000fe20000011403 */
[----:B------:R-:W1:Y:S03]  /*26860*/  LDCU UR5, c[0x0][0x39c] ;  /* 0x00007380ff0577ac */ /* 0x000e660008000800 */
[----:B------:R-:W-:Y:S01]  /*26870*/  ISETP.LT.AND P3, PT, R2, UR4, !P0 ;  /* 0x0000000402007c0c */ /* 0x000fe2000c761270 */
[----:B------:R-:W-:Y:S01]  /*26880*/  VIADD R2, R0, 0x185 ;  /* 0x0000018500027836 */ /* 0x000fe20000000000 */
[----:B------:R-:W1:Y:S04]  /*26890*/  LDCU UR4, c[0x0][0x39c] ;  /* 0x00007380ff0477ac */ /* 0x000e680008000800 */
[----:B0-----:R-:W-:Y:S01]  /*268a0*/  ISETP.LT.AND P1, PT, R2, UR6, !P0 ;  /* 0x0000000602007c0c */ /* 0x001fe2000c721270 */
[----:B------:R0:W-:Y:S01]  /*268b0*/  @P4 STG.E.U8 desc[UR24][R132.64], R3 ;  /* 0x0000000384004986 */ /* 0x0001e2000c101118 */
[----:B------:R-:W-:Y:S01]  /*268c0*/  VIADD R2, R0, 0x186 ;  /* 0x0000018600027836 */ /* 0x000fe20000000000 */
[----:B------:R-:W1:Y:S02]  /*268d0*/  LDCU UR6, c[0x0][0x39c] ;  /* 0x00007380ff0677ac */ /* 0x000e640008000800 */
[----:B0-----:R-:W4:Y:S01]  /*268e0*/  LDL.LU.64 R132, [R1+0x460] ;  /* 0x0004600001847983 */ /* 0x001f220000300a00 */
[----:B--2---:R-:W-:-:S04]  /*268f0*/  F2FP.SATFINITE.E5M2.F32.PACK_AB_MERGE_C R72, R73, R72, RZ ;  /* 0x000000484948723e */ /* 0x004fc800048060ff */
[----:B------:R-:W-:-:S04]  /*26900*/  PRMT R3, R72, 0x9910, RZ ;  /* 0x0000991048037816 */ /* 0x000fc800000000ff */
[----:B------:R-:W-:Y:S01]  /*26910*/  SHF.R.S32.HI R3, RZ, 0x8, R3 ;  /* 0x00000008ff037819 */ /* 0x000fe20000011403 */
[----:B-----5:R-:W-:Y:S04]  /*26920*/  @P3 STG.E.U8 desc[UR24][R136.64], R72 ;  /* 0x0000004888003986 */ /* 0x020fe8000c101118 */
[----:B------:R0:W-:Y:S04]  /*26930*/  @P1 STG.E.U8 desc[UR24][R76.64], R3 ;  /* 0x000000034c001986 */ /* 0x0001e8000c101118 */
[----:B0-----:R-:W2:Y:S01]  /*26940*/  LDL.LU.64 R76, [R1+0xc00] ;  /* 0x000c0000014c7983 */ /* 0x001ea20000300a00 */
[----:B-1----:R-:W-:Y:S01]  /*26950*/  ISETP.LT.AND P6, PT, R2, UR5, !P0 ;  /* 0x0000000502007c0c */ /* 0x002fe2000c7c1270 */
[----:B------:R-:W0:Y:S01]  /*26960*/  LDCU UR5, c[0x0][0x39c] ;  /* 0x00007380ff0577ac */ /* 0x000e220008000800 */
[----:B---3--:R-:W-:-:S11]  /*26970*/  F2FP.SATFINITE.E5M2.F32.PACK_AB_MERGE_C R74, R75, R74, RZ ;  /* 0x0000004a4b4a723e */ /* 0x008fd600048060ff */
[----:B------:R1:W-:Y:S04]  /*26980*/  @P6 STG.E.U8 desc[UR24][R78.64], R74 ;  /* 0x0000004a4e006986 */ /* 0x0003e8000c101118 */
[----:B-1----:R-:W3:Y:S01]  /*26990*/  LDL.LU.64 R78, [R1+0xbf8] ;  /* 0x000bf800014e7983 */ /* 0x002ee20000300a00 */
[----:B------:R-:W-:Y:S01]  /*269a0*/  VIADD R2, R0, 0x187 ;  /* 0x0000018700027836 */ /* 0x000fe20000000000 */
[----:B------:R-:W-:Y:S02]  /*269b0*/  PRMT R3, R74, 0x9910, RZ ;  /* 0x000099104a037816 */ /* 0x000fe400000000ff */
[----:B------:R-:W5:Y:S02]  /*269c0*/  LDL.LU.64 R136, [R1+0x448] ;  /* 0x0004480001887983 */ /* 0x000f640000300a00 */
[----:B------:R-:W-:Y:S01]  /*269d0*/  ISETP.LT.AND P5, PT, R2, UR4, !P0 ;  /* 0x0000000402007c0c */ /* 0x000fe2000c7a1270 */
[----:B------:R-:W-:Y:S01]  /*269e0*/  VIADD R2, R0, 0x188 ;  /* 0x0000018800027836 */ /* 0x000fe20000000000 */
[----:B------:R-:W-:Y:S01]  /*269f0*/  SHF.R.S32.HI R3, RZ, 0x8, R3 ;  /* 0x00000008ff037819 */ /* 0x000fe20000011403 */
[----:B------:R-:W1:Y:S03]  /*26a00*/  LDCU UR4, c[0x0][0x39c] ;  /* 0x00007380ff0477ac */ /* 0x000e660008000800 */
[----:B------:R-:W-:Y:S01]  /*26a10*/  ISETP.LT.AND P4, PT, R2, UR6, !P0 ;  /* 0x0000000602007c0c */ /* 0x000fe2000c781270 */
[----:B------:R-:W-:Y:S01]  /*26a20*/  VIADD R2, R0, 0x189 ;  /* 0x0000018900027836 */ /* 0x000fe20000000000 */
[----:B------:R-:W1:Y:S04]  /*26a30*/  LDCU UR6, c[0x0][0x39c] ;  /* 0x00007380ff0677ac */ /* 0x000e680008000800 */
[----:B0-----:R-:W-:Y:S01]  /*26a40*/  ISETP.LT.AND P3, PT, R2, UR5, !P0 ;  /* 0x0000000502007c0c */ /* 0x001fe2000c761270 */
[----:B----4-:R0:W-:Y:S01]  /*26a50*/  @P5 STG.E.U8 desc[UR24][R134.64], R3 ;  /* 0x0000000386005986 */ /* 0x0101e2000c101118 */
[----:B------:R-:W-:Y:S01]  /*26a60*/  VIADD R2, R0, 0x18a ;  /* 0x0000018a00027836 */ /* 0x000fe20000000000 */
[----:B------:R-:W4:Y:S02]  /*26a70*/  LDCU UR5, c[0x0][0x39c] ;  /* 0x00007380ff0577ac */ /* 0x000f240008000800 */
[----:B0-----:R-:W5:Y:S02]  /*26a80*/  LDL.LU.64 R134, [R1+0x440] ;  /* 0x0004400001867983 */ /* 0x001f640000300a00 */
[----:B-1----:R-:W-:Y:S01]  /*26a90*/  ISETP.LT.AND P1, PT, R2, UR4, !P0 ;  /* 0x0000000402007c0c */ /* 0x002fe2000c721270 */
[----:B------:R-:W0:Y:S01]  /*26aa0*/  LDCU UR4, c[0x0][0x39c] ;  /* 0x00007380ff0477ac */ /* 0x000e220008000800 */
[----:B--2---:R-:W-:-:S04]  /*26ab0*/  F2FP.SATFINITE.E5M2.F32.PACK_AB_MERGE_C R76, R77, R76, RZ ;  /* 0x0000004c4d4c723e */ /* 0x004fc800048060ff */
[----:B------:R-:W-:-:S04]  /*26ac0*/  PRMT R3, R76, 0x9910, RZ ;  /* 0x000099104c037816 */ /* 0x000fc800000000ff */
[----:B------:R-:W-:Y:S01]  /*26ad0*/  SHF.R.S32.HI R3, RZ, 0x8, R3 ;  /* 0x00000008ff037819 */ /* 0x000fe20000011403 */
[----:B------:R-:W-:Y:S04]  /*26ae0*/  @P4 STG.E.U8 desc[UR24][R132.64], R76 ;  /* 0x0000004c84004986 */ /* 0x000fe8000c101118 */
[----:B------:R1:W-:Y:S04]  /*26af0*/  @P3 STG.E.U8 desc[UR24][R80.64], R3 ;  /* 0x0000000350003986 */ /* 0x0003e8000c101118 */
[----:B-1----:R-:W2:Y:S01]  /*26b00*/  LDL.LU.64 R80, [R1+0xbf0] ;  /* 0x000bf00001507983 */ /* 0x002ea20000300a00 */
[----:B---3--:R-:W-:-:S05]  /*26b10*/  F2FP.SATFINITE.E5M2.F32.PACK_AB_MERGE_C R78, R79, R78, RZ ;  /* 0x0000004e4f4e723e */ /* 0x008fca00048060ff */
[----:B------:R1:W-:Y:S04]  /*26b20*/  @P1 STG.E.U8 desc[UR24][R82.64], R78 ;  /* 0x0000004e52001986 */ /* 0x0003e8000c101118 */
[----:B-1----:R-:W3:Y:S01]  /*26b30*/  LDL.LU.64 R82, [R1+0xbe8] ;  /* 0x000be80001527983 */ /* 0x002ee20000300a00 */
[----:B------:R-:W-:Y:S01]  /*26b40*/  VIADD R2, R0, 0x18b ;  /* 0x0000018b00027836 */ /* 0x000fe20000000000 */
[----:B------:R-:W-:Y:S02]  /*26b50*/  PRMT R3, R78, 0x9910, RZ ;  /* 0x000099104e037816 */ /* 0x000fe400000000ff */
[----:B------:R-:W3:Y:S02]  /*26b60*/  LDL.LU.64 R132, [R1+0x428] ;  /* 0x0004280001847983 */ /* 0x000ee40000300a00 */
[----:B------:R-:W-:Y:S01]  /*26b70*/  ISETP.LT.AND P6, PT, R2, UR6, !P0 ;  /* 0x0000000602007c0c */ /* 0x000fe2000c7c1270 */
[----:B------:R-:W-:Y:S01]  /*26b80*/  VIADD R2, R0, 0x18c ;  /* 0x0000018c00027836 */ /* 0x000fe20000000000 */
[----:B------:R-:W-:Y:S01]  /*26b90*/  SHF.R.S32.HI R3, RZ, 0x8, R3 ;  /* 0x00000008ff037819 */ /* 0x000fe20000011403 */
[----:B------:R-:W1:Y:S03]  /*26ba0*/  LDCU UR6, c[0x0][0x39c] ;  /* 0x00007380ff0677ac */ /* 0x000e660008000800 */
[----:B----4-:R-:W-:Y:S01]  /*26bb0*/  ISETP.LT.AND P5, PT, R2, UR5, !P0 ;  /* 0x0000000502007c0c */ /* 0x010fe2000c7a1270 */
[----:B------:R-:W-:Y:S01]  /*26bc0*/  VIADD R2, R0, 0x18d ;  /* 0x0000018d00027836 */ /* 0x000fe20000000000 */
[----:B------:R-:W4:Y:S04]  /*26bd0*/  LDCU UR5, c[0x0][0x39c] ;  /* 0x00007380ff0577ac */ /* 0x000f280008000800 */
[----:B0-----:R-:W-:Y:S01]  /*26be0*/  ISETP.LT.AND P4, PT, R2, UR4, !P0 ;  /* 0x0000000402007c0c */ /* 0x001fe2000c781270 */
[----:B-----5:R0:W-:Y:S01]  /*26bf0*/  @P6 STG.E.U8 desc[UR24][R136.64], R3 ;  /* 0x0000000388006986 */ /* 0x0201e2000c101118 */
[----:B------:R-:W-:Y:S01]  /*26c00*/  VIADD R2, R0, 0x18e ;  /* 0x0000018e00027836 */ /* 0x000fe20000000000 */
[----:B------:R-:W5:Y:S02]  /*26c10*/  LDCU UR4, c[0x0][0x39c] ;  /* 0x00007380ff0477ac */ /* 0x000f640008000800 */
[----:B0-----:R-:W4:Y:S02]  /*26c20*/  LDL.LU.64 R136, [R1+0x420] ;  /* 0x0004200001887983 */ /* 0x001f240000300a00 */
        /* <DEDUP_REMOVED lines=14> */
[----:B----4-:R-:W-:Y:S01]  /*26d10*/  ISETP.LT.AND P1, PT, R2, UR5, !P0 ;  /* 0x0000000502007c0c */ /* 0x010fe2000c721270 */
[----:B------:R-:W-:Y:S01]  /*26d20*/  VIADD R2, R0, 0x190 ;  /* 0x0000019000027836 */ /* 0x000fe20000000000 */
[----:B------:R-:W-:Y:S01]  /*26d30*/  SHF.R.S32.HI R3, RZ, 0x8, R3 ;  /* 0x00000008ff037819 */ /* 0x000fe20000011403 */
[----:B------:R-:W1:Y:S03]  /*26d40*/  LDCU UR5, c[0x0][0x39c] ;  /* 0x00007380ff0577ac */ /* 0x000e660008000800 */
[----:B-----5:R-:W-:Y:S01]  /*26d50*/  ISETP.LT.AND P6, PT, R2, UR4, !P0 ;  /* 0x0000000402007c0c */ /* 0x020fe2000c7c1270 */
[----:B------:R-:W-:Y:S01]  /*26d60*/  VIADD R2, R0, 0x191 ;  /* 0x0000019100027836 */ /* 0x000fe20000000000 */
[----:B------:R-:W4:Y:S04]  /*26d70*/  LDCU UR4, c[0x0][0x39c] ;  /* 0x00007380ff0477ac */ /* 0x000f280008000800 */
[----:B0-----:R-:W-:Y:S01]  /*26d80*/  ISETP.LT.AND P5, PT, R2, UR6, !P0 ;  /* 0x0000000602007c0c */ /* 0x001fe2000c7a1270 */
[----:B------:R0:W-:Y:S01]  /*26d90*/  @P1 STG.E.U8 desc[UR24][R132.64], R3 ;  /* 0x0000000384001986 */ /* 0x0001e2000c101118 */
        /* <DEDUP_REMOVED lines=174> */
[----:B------:R-:W1:Y:S01]  /*27880*/  LDCU UR4, c[0x0][0x39c] ;  /* 0x00007380ff0477ac */ /* 0x000e620008000800 */
[----:B------:R-:W-:-:S05]  /*27890*/  VIADD R2, R0, 0x1ac ;  /* 0x000001ac00027836 */ /* 0x000fca0000000000 */
[----:B-----5:R-:W-:Y:S01]  /*278a0*/  ISETP.LT.AND P3, PT, R2, UR6, !P0 ;  /* 0x0000000602007c0c */ /* 0x020fe2000c761270 */
[----:B------:R-:W4:Y:S01]  /*278b0*/  LDCU UR6, c[0x0][0x39c] ;  /* 0x00007380ff0677ac */ /* 0x000f220008000800 */
[----:B------:R-:W-:-:S05]  /*278c0*/  VIADD R2, R0, 0x1ad ;  /* 0x000001ad00027836 */ /* 0x000fca0000000000 */
[----:B0-----:R-:W-:Y:S01]  /*278d0*/  ISETP.LT.AND P1, PT, R2, UR5, !P0 ;  /* 0x0000000502007c0c */ /* 0x001fe2000c721270 */
[----:B------:R-:W0:Y:S01]  /*278e0*/  LDCU UR5, c[0x0][0x39c] ;  /* 0x00007380ff0577ac */ /* 0x000e220008000800 */
[----:B------:R-:W-:-:S05]  /*278f0*/  VIADD R2, R0, 0x1ae ;  /* 0x000001ae00027836 */ /* 0x000fca0000000000 */
[----:B-1----:R-:W-:Y:S01]  /*27900*/  ISETP.LT.AND P6, PT, R2, UR4, !P0 ;  /* 0x0000000402007c0c */ /* 0x002fe2000c7c1270 */
[----:B------:R-:W1:Y:S01]  /*27910*/  LDCU UR4, c[0x0][0x39c] ;  /* 0x00007380ff0477ac */ /* 0x000e620008000800 */
[----:B------:R-:W-:Y:S01]  /*27920*/  VIADD R2, R0, 0x1af ;  /* 0x000001af00027836 */ /* 0x000fe20000000000 */
[----:B------:R-:W-:-:S04]  /*27930*/  SHF.R.S32.HI R3, RZ, 0x8, R3 ;  /* 0x00000008ff037819 */ /* 0x000fc80000011403 */
[----:B----4-:R-:W-:Y:S01]  /*27940*/  ISETP.LT.AND P5, PT, R2, UR6, !P0 ;  /* 0x0000000602007c0c */ /* 0x010fe2000c7a1270 */
[----:B------:R-:W-:Y:S01]  /*27950*/  VIADD R2, R0, 0x1b0 ;  /* 0x000001b000027836 */ /* 0x000fe20000000000 */
[----:B------:R4:W-:Y:S01]  /*27960*/  @P4 STG.E.U8 desc[UR24][R134.64], R3 ;  /* 0x0000000386004986 */ /* 0x0009e2000c101118 */
[----:B------:R-:W5:Y:S03]  /*27970*/  LDCU UR6, c[0x0][0x39c] ;  /* 0x00007380ff0677ac */ /* 0x000f660008000800 */
[----:B0-----:R-:W-:Y:S01]  /*27980*/  ISETP.LT.AND P4, PT, R2, UR5, !P0 ;  /* 0x0000000502007c0c */ /* 0x001fe2000c781270 */
[----:B------:R-:W-:Y:S01]  /*27990*/  VIADD R2, R0, 0x1b1 ;  /* 0x000001b100027836 */ /* 0x000fe20000000000 */
[----:B------:R-:W0:Y:S01]  /*279a0*/  LDCU UR5, c[0x0][0x39c] ;  /* 0x00007380ff0577ac */ /* 0x000e220008000800 */
[----:B----4-:R-:W4:Y:S01]  /*279b0*/  LDL.LU.64 R134, [R1+0x320] ;  /* 0x0003200001867983 */ /* 0x010f220000300a00 */
[----:B--2---:R-:W-:-:S04]  /*279c0*/  F2FP.SATFINITE.E5M2.F32.PACK_AB_MERGE_C R112, R113, R112, RZ ;  /* 0x000000707170723e */ /* 0x004fc800048060ff */
[----:B------:R-:W-:Y:S01]  /*279d0*/  PRMT R3, R112, 0x9910, RZ ;  /* 0x0000991070037816 */ /* 0x000fe200000000ff */
[----:B------:R-:W-:Y:S01]  /*279e0*/  @P3 STG.E.U8 desc[UR24][R132.64], R112 ;  /* 0x0000007084003986 */ /* 0x000fe2000c101118 */
[----:B-1----:R-:W-:Y:S01]  /*279f0*/  ISETP.LT.AND P3, PT, R2, UR4, !P0 ;  /* 0x0000000402007c0c */ /* 0x002fe2000c761270 */
[----:B------:R-:W1:Y:S01]  /*27a00*/  LDCU UR4, c[0x0][0x39c] ;  /* 0x00007380ff0477ac */ /* 0x000e620008000800 */
[----:B------:R-:W-:-:S05]  /*27a10*/  SHF.R.S32.HI R2, RZ, 0x8, R3 ;  /* 0x00000008ff027819 */ /* 0x000fca0000011403 */
[----:B------:R2:W-:Y:S04]  /*27a20*/  @P1 STG.E.U8 desc[UR24][R116.64], R2 ;  /* 0x0000000274001986 */ /* 0x0005e8000c101118 */
[----:B--2---:R-:W2:Y:S01]  /*27a30*/  LDL.LU.64 R116, [R1+0xb60] ;  /* 0x000b600001747983 */ /* 0x004ea20000300a00 */
[----:B---3--:R-:W-:-:S05]  /*27a40*/  F2FP.SATFINITE.E5M2.F32.PACK_AB_MERGE_C R114, R115, R114, RZ ;  /* 0x000000727372723e */ /* 0x008fca00048060ff */
[----:B------:R3:W-:Y:S04]  /*27a50*/  @P6 STG.E.U8 desc[UR24][R118.64], R114 ;  /* 0x0000007276006986 */ /* 0x0007e8000c101118 */
[----:B---3--:R-:W3:Y:S01]  /*27a60*/  LDL.LU.64 R118, [R1+0xb58] ;  /* 0x000b580001767983 */ /* 0x008ee20000300a00 */
[----:B------:R-:W-:Y:S01]  /*27a70*/  VIADD R3, R0, 0x1b2 ;  /* 0x000001b200037836 */ /* 0x000fe20000000000 */
[----:B------:R-:W-:Y:S01]  /*27a80*/  PRMT R69, R114, 0x9910, RZ ;  /* 0x0000991072457816 */ /* 0x000fe200000000ff */
[----:B------:R-:W-:Y:S01]  /*27a90*/  VIADD R2, R0, 0x1b4 ;  /* 0x000001b400027836 */ /* 0x000fe20000000000 */
[----:B------:R-:W3:Y:S02]  /*27aa0*/  LDL.LU.64 R132, [R1+0x318] ;  /* 0x0003180001847983 */ /* 0x000ee40000300a00 */
[----:B-----5:R-:W-:Y:S01]  /*27ab0*/  ISETP.LT.AND P1, PT, R3, UR6, !P0 ;  /* 0x0000000603007c0c */ /* 0x020fe2000c721270 */
[----:B------:R-:W-:Y:S01]  /*27ac0*/  IMAD.MOV.U32 R3, RZ, RZ, R69 ;  /* 0x000000ffff037224 */ /* 0x000fe200078e0045 */
[----:B------:R-:W5:Y:S04]  /*27ad0*/  LDCU UR6, c[0x0][0x39c] ;  /* 0x00007380ff0677ac */ /* 0x000f680008000800 */
[----:B------:R-:W-:-:S05]  /*27ae0*/  SHF.R.S32.HI R3, RZ, 0x8, R3 ;  /* 0x00000008ff037819 */ /* 0x000fca0000011403 */
[----:B------:R0:W-:Y:S01]  /*27af0*/  @P5 STG.E.U8 desc[UR24][R136.64], R3 ;  /* 0x0000000388005986 */ /* 0x0001e2000c101118 */
[----:B-1----:R-:W-:Y:S01]  /*27b00*/  ISETP.LT.AND P5, PT, R2, UR4, !P0 ;  /* 0x0000000402007c0c */ /* 0x002fe2000c7a1270 */
[----:B------:R-:W-:Y:S01]  /*27b10*/  VIADD R68, R0, 0x1b3 ;  /* 0x000001b300447836 */ /* 0x000fe20000000000 */
[----:B------:R-:W1:Y:S01]  /*27b20*/  LDCU UR4, c[0x0][0x39c] ;  /* 0x00007380ff0477ac */ /* 0x000e620008000800 */
[----:B0-----:R-:W5:Y:S01]  /*27b30*/  LDL.LU.64 R136, [R1+0x310] ;  /* 0x0003100001887983 */ /* 0x001f620000300a00 */
[----:B--2---:R-:W-:-:S04]  /*27b40*/  F2FP.SATFINITE.E5M2.F32.PACK_AB_MERGE_C R116, R117, R116, RZ ;  /* 0x000000747574723e */ /* 0x004fc800048060ff */
[----:B------:R-:W-:-:S05]  /*27b50*/  PRMT R69, R116, 0x9910, RZ ;  /* 0x0000991074457816 */ /* 0x000fca00000000ff */
[----:B------:R-:W-:Y:S01]  /*27b60*/  IMAD.MOV.U32 R2, RZ, RZ, R69 ;  /* 0x000000ffff027224 */ /* 0x000fe200078e0045 */
[----:B----4-:R-:W-:Y:S04]  /*27b70*/  @P4 STG.E.U8 desc[UR24][R134.64], R116 ;  /* 0x0000007486004986 */ /* 0x010fe8000c101118 */
[----:B------:R-:W-:-:S05]  /*27b80*/  SHF.R.S32.HI R2, RZ, 0x8, R2 ;  /* 0x00000008ff027819 */ /* 0x000fca0000011402 */
[----:B------:R0:W-:Y:S04]  /*27b90*/  @P3 STG.E.U8 desc[UR24][R120.64], R2 ;  /* 0x0000000278003986 */ /* 0x0001e8000c101118 */
[----:B0-----:R-:W2:Y:S01]  /*27ba0*/  LDL.LU.64 R120, [R1+0xb50] ;  /* 0x000b500001787983 */ /* 0x001ea20000300a00 */
[----:B---3--:R-:W-:-:S05]  /*27bb0*/  F2FP.SATFINITE.E5M2.F32.PACK_AB_MERGE_C R118, R119, R118, RZ ;  /* 0x000000767776723e */ /* 0x008fca00048060ff */
[----:B------:R0:W-:Y:S04]  /*27bc0*/  @P1 STG.E.U8 desc[UR24][R122.64], R118 ;  /* 0x000000767a001986 */ /* 0x0001e8000c101118 */
[----:B0-----:R-:W3:Y:S01]  /*27bd0*/  LDL.LU.64 R122, [R1+0xb48] ;  /* 0x000b4800017a7983 */ /* 0x001ee20000300a00 */
[----:B------:R-:W-:Y:S01]  /*27be0*/  ISETP.LT.AND P6, PT, R68, UR5, !P0 ;  /* 0x0000000544007c0c */ /* 0x000fe2000c7c1270 */
[----:B------:R-:W0:Y:S01]  /*27bf0*/  LDCU UR5, c[0x0][0x39c] ;  /* 0x00007380ff0577ac */ /* 0x000e220008000800 */
[----:B------:R-:W-:Y:S01]  /*27c00*/  VIADD R68, R0, 0x1b5 ;  /* 0x000001b500447836 */ /* 0x000fe20000000000 */
[----:B------:R-:W-:Y:S01]  /*27c10*/  PRMT R69, R118, 0x9910, RZ ;  /* 0x0000991076457816 */ /* 0x000fe200000000ff */
[----:B------:R-:W-:Y:S01]  /*27c20*/  VIADD R3, R0, 0x1b6 ;  /* 0x000001b600037836 */ /* 0x000fe20000000000 */
[----:B------:R-:W4:Y:S02]  /*27c30*/  LDL.LU.64 R134, [R1+0x308] ;  /* 0x0003080001867983 */ /* 0x000f240000300a00 */
[----:B-----5:R-:W-:Y:S01]  /*27c40*/  ISETP.LT.AND P4, PT, R68, UR6, !P0 ;  /* 0x0000000644007c0c */ /* 0x020fe2000c781270 */
[----:B------:R-:W5:Y:S01]  /*27c50*/  LDCU UR6, c[0x0][0x39c] ;  /* 0x00007380ff0677ac */ /* 0x000f620008000800 */
[----:B------:R-:W-:Y:S01]  /*27c60*/  VIADD R2, R0, 0x1b8 ;  /* 0x000001b800027836 */ /* 0x000fe20000000000 */
[----:B0-----:R-:W-:Y:S01]  /*27c70*/  ISETP.LT.AND P3, PT, R3, UR5, !P0 ;  /* 0x0000000503007c0c */ /* 0x001fe2000c761270 */
[----:B------:R-:W-:Y:S01]  /*27c80*/  IMAD.MOV.U32 R3, RZ, RZ, R69 ;  /* 0x000000ffff037224 */ /* 0x000fe200078e0045 */
[----:B------:R-:W0:Y:S04]  /*27c90*/  LDCU UR5, c[0x0][0x39c] ;  /* 0x00007380ff0577ac */ /* 0x000e280008000800 */
[----:B------:R-:W-:-:S05]  /*27ca0*/  SHF.R.S32.HI R3, RZ, 0x8, R3 ;  /* 0x00000008ff037819 */ /* 0x000fca0000011403 */
[----:B------:R0:W-:Y:S01]  /*27cb0*/  @P6 STG.E.U8 desc[UR24][R132.64], R3 ;  /* 0x0000000384006986 */ /* 0x0001e2000c101118 */
[----:B-----5:R-:W-:Y:S02]  /*27cc0*/  ISETP.LT.AND P6, PT, R2, UR6, !P0 ;  /* 0x0000000602007c0c */ /* 0x020fe4000c7c1270 */
[----:B--2---:R-:W-:Y:S01]  /*27cd0*/  F2FP.SATFINITE.E5M2.F32.PACK_AB_MERGE_C R120, R121, R120, RZ ;  /* 0x000000787978723e */ /* 0x004fe200048060ff */
[----:B0-----:R-:W2:Y:S01]  /*27ce0*/  LDL.LU.64 R132, [R1+0x300] ;  /* 0x0003000001847983 */ /* 0x001ea20000300a00 */
[----:B---3--:R-:W-:Y:S01]  /*27cf0*/  F2FP.SATFINITE.E5M2.F32.PACK_AB_MERGE_C R122, R123, R122, RZ ;  /* 0x0000007a7b7a723e */ /* 0x008fe200048060ff */
[----:B------:R-:W-:Y:S01]  /*27d00*/  VIADD R68, R0, 0x1b7 ;  /* 0x000001b700447836 */ /* 0x000fe20000000000 */
[----:B------:R-:W-:Y:S01]  /*27d10*/  PRMT R69, R120, 0x9910, RZ ;  /* 0x0000991078457816 */ /* 0x000fe200000000ff */
[----:B------:R-:W-:Y:S01]  /*27d20*/  VIADD R3, R0, 0x1ba ;  /* 0x000001ba00037836 */ /* 0x000fe20000000000 */
[----:B------:R-:W0:Y:S03]  /*27d30*/  LDCU UR6, c[0x0][0x39c] ;  /* 0x00007380ff0677ac */ /* 0x000e260008000800 */
[----:B------:R-:W-:Y:S01]  /*27d40*/  IMAD.MOV.U32 R2, RZ, RZ, R69 ;  /* 0x000000ffff027224 */ /* 0x000fe200078e0045 */
[----:B------:R-:W-:Y:S04]  /*27d50*/  @P5 STG.E.U8 desc[UR24][R136.64], R120 ;  /* 0x0000007888005986 */ /* 0x000fe8000c101118 */
[----:B------:R-:W-:-:S05]  /*27d60*/  SHF.R.S32.HI R2, RZ, 0x8, R2 ;  /* 0x00000008ff027819 */ /* 0x000fca0000011402 */
[----:B------:R3:W-:Y:S04]  /*27d70*/  @P4 STG.E.U8 desc[UR24][R124.64], R2 ;  /* 0x000000027c004986 */ /* 0x0007e8000c101118 */
[----:B---3--:R-:W3:Y:S04]  /*27d80*/  LDL.LU.64 R124, [R1+0xb40] ;  /* 0x000b4000017c7983 */ /* 0x008ee80000300a00 */
[----:B------:R5:W-:Y:S04]  /*27d90*/  @P3 STG.E.U8 desc[UR24][R126.64], R122 ;  /* 0x0000007a7e003986 */ /* 0x000be8000c101118 */
[----:B-----5:R-:W5:Y:S01]  /*27da0*/  LDL.LU.64 R126, [R1+0xb38] ;  /* 0x000b3800017e7983 */ /* 0x020f620000300a00 */
[----:B-1----:R-:W-:Y:S01]  /*27db0*/  ISETP.LT.AND P1, PT, R68, UR4, !P0 ;  /* 0x0000000444007c0c */ /* 0x002fe2000c721270 */
[----:B------:R-:W1:Y:S01]  /*27dc0*/  LDCU UR4, c[0x0][0x39c] ;  /* 0x00007380ff0477ac */ /* 0x000e620008000800 */
[----:B------:R-:W-:Y:S01]  /*27dd0*/  VIADD R68, R0, 0x1b9 ;  /* 0x000001b900447836 */ /* 0x000fe20000000000 */
[----:B------:R-:W-:Y:S01]  /*27de0*/  PRMT R69, R122, 0x9910, RZ ;  /* 0x000099107a457816 */ /* 0x000fe200000000ff */
[----:B------:R-:W-:Y:S01]  /*27df0*/  VIADD R2, R0, 0x1bc ;  /* 0x000001bc00027836 */ /* 0x000fe20000000000 */
[----:B------:R-:W2:Y:S02]  /*27e00*/  LDL.LU.64 R136, [R1+0x2f8] ;  /* 0x0002f80001887983 */ /* 0x000ea40000300a00 */
[----:B------:R-:W-:Y:S01]  /*27e10*/  ISETP.LT.AND P5, PT, R68, UR5, !P0 ;  /* 0x0000000544007c0c */ /* 0x000fe2000c7a1270 */
[----:B------:R-:W0:Y:S01]  /*27e20*/  LDCU UR5, c[0x0][0x39c] ;  /* 0x00007380ff0577ac */ /* 0x000e220008000800 */
[----:B-1----:R-:W-:Y:S01]  /*27e30*/  ISETP.LT.AND P4, PT, R3, UR4, !P0 ;  /* 0x0000000403007c0c */ /* 0x002fe2000c781270 */
[----:B------:R-:W-:Y:S01]  /*27e40*/  IMAD.MOV.U32 R3, RZ, RZ, R69 ;  /* 0x000000ffff037224 */ /* 0x000fe200078e0045 */
[----:B------:R-:W1:Y:S04]  /*27e50*/  LDCU UR4, c[0x0][0x39c] ;  /* 0x00007380ff0477ac */ /* 0x000e680008000800 */
[----:B------:R-:W-:-:S05]  /*27e60*/  SHF.R.S32.HI R3, RZ, 0x8, R3 ;  /* 0x00000008ff037819 */ /* 0x000fca0000011403 */
[----:B----4-:R4:W-:Y:S01]  /*27e70*/  @P1 STG.E.U8 desc[UR24][R134.64], R3 ;  /* 0x0000000386001986 */ /* 0x0109e2000c101118 */
[----:B0-----:R-:W-:Y:S02]  /*27e80*/  ISETP.LT.AND P1, PT, R2, UR5, !P0 ;  /* 0x0000000502007c0c */ /* 0x001fe4000c721270 */
[----:B---3--:R-:W-:Y:S01]  /*27e90*/  F2FP.SATFINITE.E5M2.F32.PACK_AB_MERGE_C R124, R125, R124, RZ ;  /* 0x0000007c7d7c723e */ /* 0x008fe200048060ff */
[----:B----4-:R-:W3:Y:S01]  /*27ea0*/  LDL.LU.64 R134, [R1+0x2f0] ;  /* 0x0002f00001867983 */ /* 0x010ee20000300a00 */
[----:B-----5:R-:W-:Y:S01]  /*27eb0*/  F2FP.SATFINITE.E5M2.F32.PACK_AB_MERGE_C R126, R127, R126, RZ ;  /* 0x0000007e7f7e723e */ /* 0x020fe200048060ff */
[----:B------:R-:W-:Y:S01]  /*27ec0*/  VIADD R68, R0, 0x1bb ;  /* 0x000001bb00447836 */ /* 0x000fe20000000000 */
[----:B------:R-:W-:Y:S01]  /*27ed0*/  PRMT R69, R124, 0x9910, RZ ;  /* 0x000099107c457816 */ /* 0x000fe200000000ff */
[----:B------:R-:W-:Y:S01]  /*27ee0*/  VIADD R3, R0, 0x1be ;  /* 0x000001be00037836 */ /* 0x000fe20000000000 */
[----:B------:R-:W0:Y:S03]  /*27ef0*/  LDCU UR5, c[0x0][0x39c] ;  /* 0x00007380ff0577ac */ /* 0x000e260008000800 */
[----:B------:R-:W-:Y:S01]  /*27f00*/  IMAD.MOV.U32 R2, RZ, RZ, R69 ;  /* 0x000000ffff027224 */ /* 0x000fe200078e0045 */
[----:B--2---:R-:W-:Y:S04]  /*27f10*/  @P6 STG.E.U8 desc[UR24][R132.64], R124 ;  /* 0x0000007c84006986 */ /* 0x004fe8000c101118 */
[----:B------:R-:W-:-:S05]  /*27f20*/  SHF.R.S32.HI R2, RZ, 0x8, R2 ;  /* 0x00000008ff027819 */ /* 0x000fca0000011402 */
[----:B------:R2:W-:Y:S04]  /*27f30*/  @P5 STG.E.U8 desc[UR24][R128.64], R2 ;  /* 0x0000000280005986 */ /* 0x0005e8000c101118 */
[----:B--2---:R-:W2:Y:S04]  /*27f40*/  LDL.LU.64 R128, [R1+0xb30] ;  /* 0x000b300001807983 */ /* 0x004ea80000300a00 */
[----:B------:R4:W-:Y:S04]  /*27f50*/  @P4 STG.E.U8 desc[UR24][R130.64], R126 ;  /* 0x0000007e82004986 */ /* 0x0009e8000c101118 */
[----:B----4-:R-:W4:Y:S01]  /*27f60*/  LDL.LU.64 R130, [R1+0xb28] ;  /* 0x000b280001827983 */ /* 0x010f220000300a00 */
[----:B------:R-:W-:Y:S01]  /*27f70*/  ISETP.LT.AND P3, PT, R68, UR6, !P0 ;  /* 0x0000000644007c0c */ /* 0x000fe2000c761270 */
[----:B------:R-:W5:Y:S01]  /*27f80*/  LDCU UR6, c[0x0][0x39c] ;  /* 0x00007380ff0677ac */ /* 0x000f620008000800 */
[----:B------:R-:W-:Y:S01]  /*27f90*/  VIADD R68, R0, 0x1bd ;  /* 0x000001bd00447836 */ /* 0x000fe20000000000 */
[----:B------:R-:W-:Y:S01]  /*27fa0*/  PRMT R69, R126, 0x9910, RZ ;  /* 0x000099107e457816 */ /* 0x000fe200000000ff */
[----:B------:R-:W-:Y:S01]  /*27fb0*/  VIADD R2, R0, 0x1c0 ;  /* 0x000001c000027836 */ /* 0x000fe20000000000 */
[----:B------:R-:W3:Y:S02]  /*27fc0*/  LDL.LU.64 R132, [R1+0x2d8] ;  /* 0x0002d80001847983 */ /* 0x000ee40000300a00 */
[----:B-1----:R-:W-:Y:S01]  /*27fd0*/  ISETP.LT.AND P6, PT, R68, UR4, !P0 ;  /* 0x0000000444007c0c */ /* 0x002fe2000c7c1270 */
[----:B------:R-:W1:Y:S01]  /*27fe0*/  LDCU UR4, c[0x0][0x39c] ;  /* 0x00007380ff0477ac */ /* 0x000e620008000800 */
[----:B-----5:R-:W-:Y:S01]  /*27ff0*/  ISETP.LT.AND P5, PT, R3, UR6, !P0 ;  /* 0x0000000603007c0c */ /* 0x020fe2000c7a1270 */
[----:B------:R-:W-:Y:S01]  /*28000*/  IMAD.MOV.U32 R3, RZ, RZ, R69 ;  /* 0x000000ffff037224 */ /* 0x000fe200078e0045 */
[----:B------:R-:W5:Y:S04]  /*28010*/  LDCU UR6, c[0x0][0x39c] ;  /* 0x00007380ff0677ac */ /* 0x000f680008000800 */
[----:B------:R-:W-:-:S05]  /*28020*/  SHF.R.S32.HI R3, RZ, 0x8, R3 ;  /* 0x00000008ff037819 */ /* 0x000fca0000011403 */
[----:B------:R0:W-:Y:S01]  /*28030*/  @P3 STG.E.U8 desc[UR24][R136.64], R3 ;  /* 0x0000000388003986 */ /* 0x0001e2000c101118 */
[----:B-1----:R-:W-:Y:S02]  /*28040*/  ISETP.LT.AND P3, PT, R2, UR4, !P0 ;  /* 0x0000000402007c0c */ /* 0x002fe4000c761270 */
[----:B--2---:R-:W-:Y:S01]  /*28050*/  F2FP.SATFINITE.E5M2.F32.PACK_AB_MERGE_C R128, R129, R128, RZ ;  /* 0x000000808180723e */ /* 0x004fe200048060ff */
[----:B0-----:R-:W2:Y:S01]  /*28060*/  LDL.LU.64 R136, [R1+0x2d0] ;  /* 0x0002d00001887983 */ /* 0x001ea20000300a00 */
[----:B----4-:R-:W-:Y:S01]  /*28070*/  F2FP.SATFINITE.E5M2.F32.PACK_AB_MERGE_C R130, R131, R130, RZ ;  /* 0x000000828382723e */ /* 0x010fe200048060ff */
[----:B------:R-:W-:Y:S01]  /*28080*/  VIADD R68, R0, 0x1bf ;  /* 0x000001bf00447836 */ /* 0x000fe20000000000 */
[----:B------:R-:W-:Y:S01]  /*28090*/  PRMT R69, R128, 0x9910, RZ ;  /* 0x0000991080457816 */ /* 0x000fe200000000ff */
[----:B------:R-:W0:Y:S04]  /*280a0*/  LDCU UR4, c[0x0][0x39c] ;  /* 0x00007380ff0477ac */ /* 0x000e280008000800 */
[----:B------:R-:W-:Y:S01]  /*280b0*/  IMAD.MOV.U32 R2, RZ, RZ, R69 ;  /* 0x000000ffff027224 */ /* 0x000fe200078e0045 */
[----:B---3--:R-:W-:Y:S04]  /*280c0*/  @P1 STG.E.U8 desc[UR24][R134.64], R128 ;  /* 0x0000008086001986 */ /* 0x008fe8000c101118 */
[----:B------:R-:W-:-:S05]  /*280d0*/  SHF.R.S32.HI R2, RZ, 0x8, R2 ;  /* 0x00000008ff027819 */ /* 0x000fca0000011402 */
[----:B------:R1:W-:Y:S04]  /*280e0*/  @P6 STG.E.U8 desc[UR24][R4.64], R2 ;  /* 0x0000000204006986 */ /* 0x0003e8000c101118 */
[----:B-1----:R-:W3:Y:S04]  /*280f0*/  LDL.LU.64 R4, [R1+0xb20] ;  /* 0x000b200001047983 */ /* 0x002ee80000300a00 */
[----:B------:R1:W-:Y:S04]  /*28100*/  @P5 STG.E.U8 desc[UR24][R6.64], R130 ;  /* 0x0000008206005986 */ /* 0x0003e8000c101118 */
[----:B-1----:R-:W4:Y:S01]  /*28110*/  LDL.LU.64 R6, [R1+0xb18] ;  /* 0x000b180001067983 */ /* 0x002f220000300a00 */
[----:B------:R-:W-:Y:S01]  /*28120*/  ISETP.LT.AND P4, PT, R68, UR5, !P0 ;  /* 0x0000000544007c0c */ /* 0x000fe2000c781270 */
[----:B------:R-:W1:Y:S01]  /*28130*/  LDCU UR5, c[0x0][0x39c] ;  /* 0x00007380ff0577ac */ /* 0x000e620008000800 */
[----:B------:R-:W-:Y:S01]  /*28140*/  VIADD R68, R0, 0x1c1 ;  /* 0x000001c100447836 */ /* 0x000fe20000000000 */
[----:B------:R-:W-:Y:S01]  /*28150*/  PRMT R69, R130, 0x9910, RZ ;  /* 0x0000991082457816 */ /* 0x000fe200000000ff */
[----:B------:R-:W-:Y:S01]  /*28160*/  VIADD R3, R0, 0x1c2 ;  /* 0x000001c200037836 */ /* 0x000fe20000000000 */
[----:B------:R-:W4:Y:S02]  /*28170*/  LDL.LU.64 R134, [R1+0x2b8] ;  /* 0x0002b80001867983 */ /* 0x000f240000300a00 */
[----:B-----5:R-:W-:Y:S01]  /*28180*/  ISETP.LT.AND P1, PT, R68, UR6, !P0 ;  /* 0x0000000644007c0c */ /* 0x020fe2000c721270 */
[----:B------:R-:W5:Y:S01]  /*28190*/  LDCU UR6, c[0x0][0x39c] ;  /* 0x00007380ff0677ac */ /* 0x000f620008000800 */
[----:B------:R-:W-:-:S02]  /*281a0*/  VIADD R68, R0, 0x1c3 ;  /* 0x000001c300447836 */ /* 0x000fc40000000000 */
[----:B------:R-:W-:Y:S01]  /*281b0*/  VIADD R2, R0, 0x1c4 ;  /* 0x000001c400027836 */ /* 0x000fe20000000000 */
[----:B-1----:R-:W-:Y:S01]  /*281c0*/  ISETP.LT.AND P6, PT, R3, UR5, !P0 ;  /* 0x0000000503007c0c */ /* 0x002fe2000c7c1270 */
[----:B------:R-:W-:Y:S01]  /*281d0*/  IMAD.MOV.U32 R3, RZ, RZ, R69 ;  /* 0x000000ffff037224 */ /* 0x000fe200078e0045 */
[----:B0-----:R-:W-:Y:S01]  /*281e0*/  ISETP.LT.AND P5, PT, R68, UR4, !P0 ;  /* 0x0000000444007c0c */ /* 0x001fe2000c7a1270 */
[----:B------:R-:W0:Y:S03]  /*281f0*/  LDCU UR5, c[0x0][0x39c] ;  /* 0x00007380ff0577ac */ /* 0x000e260008000800 */
[----:B------:R-:W-:Y:S01]  /*28200*/  SHF.R.S32.HI R3, RZ, 0x8, R3 ;  /* 0x00000008ff037819 */ /* 0x000fe20000011403 */
[----:B------:R-:W1:Y:S04]  /*28210*/  LDCU UR4, c[0x0][0x39c] ;  /* 0x00007380ff0477ac */ /* 0x000e680008000800 */
[----:B------:R0:W-:Y:S01]  /*28220*/  @P4 STG.E.U8 desc[UR24][R132.64], R3 ;  /* 0x0000000384004986 */ /* 0x0001e2000c101118 */
[----:B-----5:R-:W-:Y:S01]  /*28230*/  ISETP.LT.AND P4, PT, R2, UR6, !P0 ;  /* 0x0000000602007c0c */ /* 0x020fe2000c781270 */
[----:B------:R-:W5:Y:S02]  /*28240*/  LDCU UR6, c[0x0][0x39c] ;  /* 0x00007380ff0677ac */ /* 0x000f640008000800 */
[----:B0-----:R-:W5:Y:S01]  /*28250*/  LDL.LU.64 R132, [R1+0x2b0] ;  /* 0x0002b00001847983 */ /* 0x001f620000300a00 */
[----:B---3--:R-:W-:-:S04]  /*28260*/  F2FP.SATFINITE.E5M2.F32.PACK_AB_MERGE_C R4, R5, R4, RZ ;  /* 0x000000040504723e */ /* 0x008fc800048060ff */
[----:B------:R-:W-:-:S05]  /*28270*/  PRMT R68, R4, 0x9910, RZ ;  /* 0x0000991004447816 */ /* 0x000fca00000000ff */
[----:B------:R-:W-:Y:S01]  /*28280*/  IMAD.MOV.U32 R2, RZ, RZ, R68 ;  /* 0x000000ffff027224 */ /* 0x000fe200078e0044 */
[----:B--2---:R-:W-:Y:S04]  /*28290*/  @P3 STG.E.U8 desc[UR24][R136.64], R4 ;  /* 0x0000000488003986 */ /* 0x004fe8000c101118 */
[----:B------:R-:W-:-:S05]  /*282a0*/  SHF.R.S32.HI R2, RZ, 0x8, R2 ;  /* 0x00000008ff027819 */ /* 0x000fca0000011402 */
[----:B------:R0:W-:Y:S04]  /*282b0*/  @P1 STG.E.U8 desc[UR24][R8.64], R2 ;  /* 0x0000000208001986 */ /* 0x0001e8000c101118 */
[----:B0-----:R-:W2:Y:S01]  /*282c0*/  LDL.LU.64 R8, [R1+0xb10] ;  /* 0x000b100001087983 */ /* 0x001ea20000300a00 */
[----:B----4-:R-:W-:-:S05]  /*282d0*/  F2FP.SATFINITE.E5M2.F32.PACK_AB_MERGE_C R6, R7, R6, RZ ;  /* 0x000000060706723e */ /* 0x010fca00048060ff */
[----:B------:R0:W-:Y:S04]  /*282e0*/  @P6 STG.E.U8 desc[UR24][R10.64], R6 ;  /* 0x000000060a006986 */ /* 0x0001e8000c101118 */
[----:B0-----:R-:W3:Y:S01]  /*282f0*/  LDL.LU.64 R10, [R1+0xb08] ;  /* 0x000b0800010a7983 */ /* 0x001ee20000300a00 */
[----:B------:R-:W-:Y:S01]  /*28300*/  VIADD R5, R0, 0x1c5 ;  /* 0x000001c500057836 */ /* 0x000fe20000000000 */
[----:B------:R-:W-:Y:S01]  /*28310*/  PRMT R7, R6, 0x9910, RZ ;  /* 0x0000991006077816 */ /* 0x000fe200000000ff */
[----:B------:R-:W-:Y:S01]  /*28320*/  VIADD R3, R0, 0x1c6 ;  /* 0x000001c600037836 */ /* 0x000fe20000000000 */
[----:B------:R-:W4:Y:S02]  /*28330*/  LDL.LU.64 R136, [R1+0x298] ;  /* 0x0002980001887983 */ /* 0x000f240000300a00 */
[----:B------:R-:W-:Y:S01]  /*28340*/  ISETP.LT.AND P3, PT, R5, UR5, !P0 ;  /* 0x0000000505007c0c */ /* 0x000fe2000c761270 */
[----:B------:R-:W0:Y:S01]  /*28350*/  LDCU UR5, c[0x0][0x39c] ;  /* 0x00007380ff0577ac */ /* 0x000e220008000800 */
[----:B-1----:R-:W-:Y:S01]  /*28360*/  ISETP.LT.AND P1, PT, R3, UR4, !P0 ;  /* 0x0000000403007c0c */ /* 0x002fe2000c721270 */
[----:B------:R-:W-:-:S02]  /*28370*/  IMAD.MOV.U32 R3, RZ, RZ, R7 ;  /* 0x000000ffff037224 */ /* 0x000fc400078e0007 */
[C---:B------:R-:W-:Y:S01]  /*28380*/  VIADD R5, R0.reuse, 0x1c7 ;  /* 0x000001c700057836 */ /* 0x040fe20000000000 */
[----:B------:R-:W1:Y:S01]  /*28390*/  LDCU UR4, c[0x0][0x39c] ;  /* 0x00007380ff0477ac */ /* 0x000e620008000800 */
[----:B------:R-:W-:Y:S01]  /*283a0*/  VIADD R2, R0, 0x1c8 ;  /* 0x000001c800027836 */ /* 0x000fe20000000000 */
[----:B------:R-:W-:Y:S02]  /*283b0*/  SHF.R.S32.HI R3, RZ, 0x8, R3 ;  /* 0x00000008ff037819 */ /* 0x000fe40000011403 */
[----:B-----5:R-:W-:Y:S01]  /*283c0*/  ISETP.LT.AND P6, PT, R5, UR6, !P0 ;  /* 0x0000000605007c0c */ /* 0x020fe2000c7c1270 */
[----:B------:R-:W5:Y:S02]  /*283d0*/  LDCU UR6, c[0x0][0x39c] ;  /* 0x00007380ff0677ac */ /* 0x000f640008000800 */
[----:B------:R1:W-:Y:S01]  /*283e0*/  @P5 STG.E.U8 desc[UR24][R134.64], R3 ;  /* 0x0000000386005986 */ /* 0x0003e2000c101118 */
[----:B0-----:R-:W-:Y:S01]  /*283f0*/  ISETP.LT.AND P5, PT, R2, UR5, !P0 ;  /* 0x0000000502007c0c */ /* 0x001fe2000c7a1270 */
[----:B------:R-:W-:Y:S01]  /*28400*/  VIADD R4, R0, 0x1c9 ;  /* 0x000001c900047836 */ /* 0x000fe20000000000 */
[----:B------:R-:W0:Y:S01]  /*28410*/  LDCU UR5, c[0x0][0x39c] ;  /* 0x00007380ff0577ac */ /* 0x000e220008000800 */
[----:B-1----:R-:W4:Y:S01]  /*28420*/  LDL.LU.64 R134, [R1+0x288] ;  /* 0x0002880001867983 */ /* 0x002f220000300a00 */
[----:B--2---:R-:W-:-:S04]  /*28430*/  F2FP.SATFINITE.E5M2.F32.PACK_AB_MERGE_C R8, R9, R8, RZ ;  /* 0x000000080908723e */ /* 0x004fc800048060ff */
[----:B------:R-:W-:-:S05]  /*28440*/  PRMT R5, R8, 0x9910, RZ ;  /* 0x0000991008057816 */ /* 0x000fca00000000ff */
[----:B------:R-:W-:Y:S01]  /*28450*/  IMAD.MOV.U32 R2, RZ, RZ, R5 ;  /* 0x000000ffff027224 */ /* 0x000fe200078e0005 */
[----:B------:R-:W-:Y:S04]  /*28460*/  @P4 STG.E.U8 desc[UR24][R132.64], R8 ;  /* 0x0000000884004986 */ /* 0x000fe8000c101118 */
[----:B------:R-:W-:-:S05]  /*28470*/  SHF.R.S32.HI R2, RZ, 0x8, R2 ;  /* 0x00000008ff027819 */ /* 0x000fca0000011402 */
[----:B------:R1:W-:Y:S04]  /*28480*/  @P3 STG.E.U8 desc[UR24][R12.64], R2 ;  /* 0x000000020c003986 */ /* 0x0003e8000c101118 */
[----:B-1----:R-:W2:Y:S01]  /*28490*/  LDL.LU.64 R12, [R1+0xb00] ;  /* 0x000b0000010c7983 */ /* 0x002ea20000300a00 */
[----:B---3--:R-:W-:-:S03]  /*284a0*/  F2FP.SATFINITE.E5M2.F32.PACK_AB_MERGE_C R10, R11, R10, RZ ;  /* 0x0000000a0b0a723e */ /* 0x008fc600048060ff */
[----:B------:R-:W3:Y:S04]  /*284b0*/  LDL.LU.64 R132, [R1+0x278] ;  /* 0x0002780001847983 */ /* 0x000ee80000300a00 */
[----:B------:R1:W-:Y:S04]  /*284c0*/  @P1 STG.E.U8 desc[UR24][R14.64], R10 ;  /* 0x0000000a0e001986 */ /* 0x0003e8000c101118 */
[----:B-1----:R-:W3:Y:S01]  /*284d0*/  LDL.LU.64 R14, [R1+0xaf8] ;  /* 0x000af800010e7983 */ /* 0x002ee20000300a00 */
[----:B------:R-:W-:Y:S01]  /*284e0*/  VIADD R3, R0, 0x1ca ;  /* 0x000001ca00037836 */ /* 0x000fe20000000000 */
[----:B------:R-:W-:-:S04]  /*284f0*/  PRMT R5, R10, 0x9910, RZ ;  /* 0x000099100a057816 */ /* 0x000fc800000000ff */
[----:B-----5:R-:W-:Y:S01]  /*28500*/  ISETP.LT.AND P3, PT, R3, UR6, !P0 ;  /* 0x0000000603007c0c */ /* 0x020fe2000c761270 */
[----:B------:R-:W-:Y:S01]  /*28510*/  IMAD.MOV.U32 R3, RZ, RZ, R5 ;  /* 0x000000ffff037224 */ /* 0x000fe200078e0005 */
[----:B------:R-:W-:Y:S01]  /*28520*/  ISETP.LT.AND P4, PT, R4, UR4, !P0 ;  /* 0x0000000404007c0c */ /* 0x000fe2000c781270 */
[----:B------:R-:W1:Y:S03]  /*28530*/  LDCU UR4, c[0x0][0x39c] ;  /* 0x00007380ff0477ac */ /* 0x000e660008000800 */
[----:B------:R-:W-:Y:S01]  /*28540*/  SHF.R.S32.HI R3, RZ, 0x8, R3 ;  /* 0x00000008ff037819 */ /* 0x000fe20000011403 */
[----:B------:R-:W-:Y:S01]  /*28550*/  VIADD R2, R0, 0x1cc ;  /* 0x000001cc00027836 */ /* 0x000fe20000000000 */
[----:B------:R-:W5:Y:S03]  /*28560*/  LDCU UR6, c[0x0][0x39c] ;  /* 0x00007380ff0677ac */ /* 0x000f660008000800 */
[----:B----4-:R-:W-:Y:S01]  /*28570*/  @P6 STG.E.U8 desc[UR24][R136.64], R3 ;  /* 0x0000000388006986 */ /* 0x010fe2000c101118 */
[----:B-1----:R-:W-:-:S02]  /*28580*/  ISETP.LT.AND P6, PT, R2, UR4, !P0 ;  /* 0x0000000402007c0c */ /* 0x002fc4000c7c1270 */
[----:B--2---:R-:W-:Y:S02]  /*28590*/  F2FP.SATFINITE.E5M2.F32.PACK_AB_MERGE_C R12, R13, R12, RZ ;  /* 0x0000000c0d0c723e */ /* 0x004fe400048060ff */
[----:B---3--:R-:W-:-:S03]  /*285a0*/  F2FP.SATFINITE.E5M2.F32.PACK_AB_MERGE_C R14, R15, R14, RZ ;  /* 0x0000000e0f0e723e */ /* 0x008fc600048060ff */
[----:B------:R1:W-:Y:S01]  /*285b0*/  @P5 STG.E.U8 desc[UR24][R16.64], R12 ;  /* 0x0000000c10005986 */ /* 0x0003e2000c101118 */
[----:B------:R-:W-:Y:S01]  /*285c0*/  VIADD R4, R0, 0x1cb ;  /* 0x000001cb00047836 */ /* 0x000fe20000000000 */
[----:B------:R-:W2:Y:S02]  /*285d0*/  LDCU UR4, c[0x0][0x39c] ;  /* 0x00007380ff0477ac */ /* 0x000ea40008000800 */
[----:B-1----:R-:W3:Y:S01]  /*285e0*/  LDL.LU.64 R16, [R1+0xaf0] ;  /* 0x000af00001107983 */ /* 0x002ee20000300a00 */
[----:B------:R-:W-:-:S05]  /*285f0*/  PRMT R5, R12, 0x9910, RZ ;  /* 0x000099100c057816 */ /* 0x000fca00000000ff */
[----:B------:R-:W-:-:S05]  /*28600*/  IMAD.MOV.U32 R2, RZ, RZ, R5 ;  /* 0x000000ffff027224 */ /* 0x000fca00078e0005 */
[----:B------:R-:W-:-:S05]  /*28610*/  SHF.R.S32.HI R2, RZ, 0x8, R2 ;  /* 0x00000008ff027819 */ /* 0x000fca0000011402 */
[----:B------:R-:W-:Y:S04]  /*28620*/  @P4 STG.E.U8 desc[UR24][R134.64], R2 ;  /* 0x0000000286004986 */ /* 0x000fe8000c101118 */
[----:B------:R1:W-:Y:S04]  /*28630*/  @P3 STG.E.U8 desc[UR24][R18.64], R14 ;  /* 0x0000000e12003986 */ /* 0x0003e8000c101118 */
[----:B-1----:R-:W4:Y:S01]  /*28640*/  LDL.LU.64 R18, [R1+0xae8] ;  /* 0x000ae80001127983 */ /* 0x002f220000300a00 */
[----:B0-----:R-:W-:Y:S01]  /*28650*/  ISETP.LT.AND P1, PT, R4, UR5, !P0 ;  /* 0x0000000504007c0c */ /* 0x001fe2000c721270 */
[----:B------:R-:W0:Y:S01]  /*28660*/  LDCU UR5, c[0x0][0x39c] ;  /* 0x00007380ff0577ac */ /* 0x000e220008000800 */
[----:B------:R-:W-:Y:S01]  /*28670*/  VIADD R3, R0, 0x1ce ;  /* 0x000001ce00037836 */ /* 0x000fe20000000000 */
[----:B------:R-:W-:-:S04]  /*28680*/  PRMT R5, R14, 0x9910, RZ ;  /* 0x000099100e057816 */ /* 0x000fc800000000ff */
[----:B0-----:R-:W-:Y:S01]  /*28690*/  ISETP.LT.AND P4, PT, R3, UR5, !P0 ;  /* 0x0000000503007c0c */ /* 0x001fe2000c781270 */
[----:B------:R-:W-:Y:S01]  /*286a0*/  IMAD.MOV.U32 R3, RZ, RZ, R5 ;  /* 0x000000ffff037224 */ /* 0x000fe200078e0005 */
[----:B------:R-:W0:Y:S04]  /*286b0*/  LDCU UR5, c[0x0][0x39c] ;  /* 0x00007380ff0577ac */ /* 0x000e280008000800 */
[----:B------:R-:W-:-:S05]  /*286c0*/  SHF.R.S32.HI R3, RZ, 0x8, R3 ;  /* 0x00000008ff037819 */ /* 0x000fca0000011403 */
[----:B------:R-:W-:Y:S01]  /*286d0*/  @P1 STG.E.U8 desc[UR24][R132.64], R3 ;  /* 0x0000000384001986 */ /* 0x000fe2000c101118 */
[----:B------:R-:W-:-:S05]  /*286e0*/  VIADD R4, R0, 0x1cd ;  /* 0x000001cd00047836 */ /* 0x000fca0000000000 */
[----:B-----5:R-:W-:Y:S01]  /*286f0*/  ISETP.LT.AND P5, PT, R4, UR6, !P0 ;  /* 0x0000000604007c0c */ /* 0x020fe2000c7a1270 */
[----:B------:R-:W1:Y:S01]  /*28700*/  LDCU UR6, c[0x0][0x39c] ;  /* 0x00007380ff0677ac */ /* 0x000e620008000800 */
[----:B------:R-:W-:-:S05]  /*28710*/  VIADD R2, R0, 0x1d0 ;  /* 0x000001d000027836 */ /* 0x000fca0000000000 */
[----:B-1----:R-:W-:Y:S02]  /*28720*/  ISETP.LT.AND P1, PT, R2, UR6, !P0 ;  /* 0x0000000602007c0c */ /* 0x002fe4000c721270 */
[----:B---3--:R-:W-:Y:S02]  /*28730*/  F2FP.SATFINITE.E5M2.F32.PACK_AB_MERGE_C R16, R17, R16, RZ ;  /* 0x000000101110723e */ /* 0x008fe400048060ff */
[----:B----4-:R-:W-:-:S03]  /*28740*/  F2FP.SATFINITE.E5M2.F32.PACK_AB_MERGE_C R18, R19, R18, RZ ;  /* 0x000000121312723e */ /* 0x010fc600048060ff */
[----:B------:R1:W-:Y:S01]  /*28750*/  @P6 STG.E.U8 desc[UR24][R20.64], R16 ;  /* 0x0000001014006986 */ /* 0x0003e2000c101118 */
[----:B------:R-:W-:Y:S01]  /*28760*/  VIADD R4, R0, 0x1cf ;  /* 0x000001cf00047836 */ /* 0x000fe20000000000 */
[----:B------:R-:W3:Y:S02]  /*28770*/  LDCU UR6, c[0x0][0x39c] ;  /* 0x00007380ff0677ac */ /* 0x000ee40008000800 */
[----:B-1----:R-:W4:Y:S01]  /*28780*/  LDL.LU.64 R20, [R1+0xae0] ;  /* 0x000ae00001147983 */ /* 0x002f220000300a00 */
[----:B------:R-:W-:-:S05]  /*28790*/  PRMT R5, R16, 0x9910, RZ ;  /* 0x0000991010057816 */ /* 0x000fca00000000ff */
[----:B------:R-:W-:-:S05]  /*287a0*/  IMAD.MOV.U32 R2, RZ, RZ, R5 ;  /* 0x000000ffff027224 */ /* 0x000fca00078e0005 */
[----:B------:R-:W-:-:S05]  /*287b0*/  SHF.R.S32.HI R2, RZ, 0x8, R2 ;  /* 0x00000008ff027819 */ /* 0x000fca0000011402 */
[----:B------:R1:W-:Y:S04]  /*287c0*/  @P5 STG.E.U8 desc[UR24][R22.64], R2 ;  /* 0x0000000216005986 */ /* 0x0003e8000c101118 */
[----:B-1----:R-:W5:Y:S04]  /*287d0*/  LDL.LU.64 R22, [R1+0xad8] ;  /* 0x000ad80001167983 */ /* 0x002f680000300a00 */
[----:B------:R1:W-:Y:S04]  /*287e0*/  @P4 STG.E.U8 desc[UR24][R24.64], R18 ;  /* 0x0000001218004986 */ /* 0x0003e8000c101118 */
[----:B-1----:R-:W5:Y:S01]  /*287f0*/  LDL.LU.64 R24, [R1+0xad0] ;  /* 0x000ad00001187983 */ /* 0x002f620000300a00 */
[----:B--2---:R-:W-:Y:S01]  /*28800*/  ISETP.LT.AND P3, PT, R4, UR4, !P0 ;  /* 0x0000000404007c0c */ /* 0x004fe2000c761270 */
[----:B------:R-:W1:Y:S01]  /*28810*/  LDCU UR4, c[0x0][0x39c] ;  /* 0x00007380ff0477ac */ /* 0x000e620008000800 */
[----:B------:R-:W-:Y:S01]  /*28820*/  VIADD R3, R0, 0x1d2 ;  /* 0x000001d200037836 */ /* 0x000fe20000000000 */
[----:B------:R-:W-:-:S04]  /*28830*/  PRMT R5, R18, 0x9910, RZ ;  /* 0x0000991012057816 */ /* 0x000fc800000000ff */
[----:B-1----:R-:W-:Y:S01]  /*28840*/  ISETP.LT.AND P5, PT, R3, UR4, !P0 ;  /* 0x0000000403007c0c */ /* 0x002fe2000c7a1270 */
[----:B------:R-:W-:Y:S01]  /*28850*/  IMAD.MOV.U32 R3, RZ, RZ, R5 ;  /* 0x000000ffff037224 */ /* 0x000fe200078e0005 */
[----:B------:R-:W1:Y:S04]  /*28860*/  LDCU UR4, c[0x0][0x39c] ;  /* 0x00007380ff0477ac */ /* 0x000e680008000800 */
[----:B------:R-:W-:-:S05]  /*28870*/  SHF.R.S32.HI R3, RZ, 0x8, R3 ;  /* 0x00000008ff037819 */ /* 0x000fca0000011403 */
[----:B------:R2:W-:Y:S04]  /*28880*/  @P3 STG.E.U8 desc[UR24][R26.64], R3 ;  /* 0x000000031a003986 */ /* 0x0005e8000c101118 */
[----:B--2---:R-:W2:Y:S01]  /*28890*/  LDL.LU.64 R26, [R1+0xac8] ;  /* 0x000ac800011a7983 */ /* 0x004ea20000300a00 */
[----:B------:R-:W-:-:S05]  /*288a0*/  VIADD R4, R0, 0x1d1 ;  /* 0x000001d100047836 */ /* 0x000fca0000000000 */
[----:B0-----:R-:W-:Y:S01]  /*288b0*/  ISETP.LT.AND P6, PT, R4, UR5, !P0 ;  /* 0x0000000504007c0c */ /* 0x001fe2000c7c1270 */
[----:B------:R-:W0:Y:S01]  /*288c0*/  LDCU UR5, c[0x0][0x39c] ;  /* 0x00007380ff0577ac */ /* 0x000e220008000800 */
[----:B------:R-:W-:-:S05]  /*288d0*/  VIADD R2, R0, 0x1d4 ;  /* 0x000001d400027836 */ /* 0x000fca0000000000 */
[----:B0-----:R-:W-:Y:S01]  /*288e0*/  ISETP.LT.AND P3, PT, R2, UR5, !P0 ;  /* 0x0000000502007c0c */ /* 0x001fe2000c761270 */
[----:B------:R-:W-:Y:S01]  /*288f0*/  VIADD R4, R0, 0x1d3 ;  /* 0x000001d300047836 */ /* 0x000fe20000000000 */
[----:B------:R-:W0:Y:S04]  /*28900*/  LDCU UR5, c[0x0][0x39c] ;  /* 0x00007380ff0577ac */ /* 0x000e280008000800 */
[----:B---3--:R-:W-:Y:S01]  /*28910*/  ISETP.LT.AND P4, PT, R4, UR6, !P0 ;  /* 0x0000000604007c0c */ /* 0x008fe2000c781270 */
[----:B------:R-:W3:Y:S01]  /*28920*/  LDCU UR6, c[0x0][0x39c] ;  /* 0x00007380ff0677ac */ /* 0x000ee20008000800 */
[C---:B------:R-:W-:Y:S02]  /*28930*/  VIADD R3, R0.reuse, 0x1d6 ;  /* 0x000001d600037836 */ /* 0x040fe40000000000 */
[----:B------:R-:W-:Y:S01]  /*28940*/  VIADD R4, R0, 0x1d5 ;  /* 0x000001d500047836 */ /* 0x000fe20000000000 */
[----:B----4-:R-:W-:-:S05]  /*28950*/  F2FP.SATFINITE.E5M2.F32.PACK_AB_MERGE_C R20, R21, R20, RZ ;  /* 0x000000141514723e */ /* 0x010fca00048060ff */
[----:B------:R4:W-:Y:S01]  /*28960*/  @P1 STG.E.U8 desc[UR24][R28.64], R20 ;  /* 0x000000141c001986 */ /* 0x0009e2000c101118 */
[----:B------:R-:W-:-:S03]  /*28970*/  PRMT R5, R20, 0x9910, RZ ;  /* 0x0000991014057816 */ /* 0x000fc600000000ff */
[----:B----4-:R-:W4:Y:S02]  /*28980*/  LDL.LU.64 R28, [R1+0xac0] ;  /* 0x000ac000011c7983 */ /* 0x010f240000300a00 */
[----:B------:R-:W-:-:S05]  /*28990*/  IMAD.MOV.U32 R2, RZ, RZ, R5 ;  /* 0x000000ffff027224 */ /* 0x000fca00078e0005 */
[----:B------:R-:W-:-:S05]  /*289a0*/  SHF.R.S32.HI R2, RZ, 0x8, R2 ;  /* 0x00000008ff027819 */ /* 0x000fca0000011402 */
[----:B------:R0:W-:Y:S04]  /*289b0*/  @P6 STG.E.U8 desc[UR24][R30.64], R2 ;  /* 0x000000021e006986 */ /* 0x0001e8000c101118 */
[----:B0-----:R-:W4:Y:S01]  /*289c0*/  LDL.LU.64 R30, [R1+0xab8] ;  /* 0x000ab800011e7983 */ /* 0x001f220000300a00 */
[----:B-----5:R-:W-:-:S05]  /*289d0*/  F2FP.SATFINITE.E5M2.F32.PACK_AB_MERGE_C R22, R23, R22, RZ ;  /* 0x000000161716723e */ /* 0x020fca00048060ff */
[----:B------:R0:W-:Y:S01]  /*289e0*/  @P5 STG.E.U8 desc[UR24][R32.64], R22 ;  /* 0x0000001620005986 */ /* 0x0001e2000c101118 */
[----:B------:R-:W-:-:S03]  /*289f0*/  PRMT R5, R22, 0x9910, RZ ;  /* 0x0000991016057816 */ /* 0x000fc600000000ff */
[----:B0-----:R-:W5:Y:S01]  /*28a00*/  LDL.LU.64 R32, [R1+0xab0] ;  /* 0x000ab00001207983 */ /* 0x001f620000300a00 */
[----:B---3--:R-:W-:Y:S01]  /*28a10*/  ISETP.LT.AND P6, PT, R3, UR6, !P0 ;  /* 0x0000000603007c0c */ /* 0x008fe2000c7c1270 */
[----:B------:R-:W-:Y:S01]  /*28a20*/  IMAD.MOV.U32 R3, RZ, RZ, R5 ;  /* 0x000000ffff037224 */ /* 0x000fe200078e0005 */
[----:B-1----:R-:W-:Y:S01]  /*28a30*/  ISETP.LT.AND P1, PT, R4, UR4, !P0 ;  /* 0x0000000404007c0c */ /* 0x002fe2000c721270 */
[----:B------:R-:W0:Y:S03]  /*28a40*/  LDCU UR4, c[0x0][0x39c] ;  /* 0x00007380ff0477ac */ /* 0x000e260008000800 */
[----:B------:R-:W-:Y:S02]  /*28a50*/  SHF.R.S32.HI R3, RZ, 0x8, R3 ;  /* 0x00000008ff037819 */ /* 0x000fe40000011403 */
[----:B------:R-:W-:Y:S01]  /*28a60*/  F2FP.SATFINITE.E5M2.F32.PACK_AB_MERGE_C R24, R25, R24, RZ ;  /* 0x000000181918723e */ /* 0x000fe200048060ff */
[----:B------:R-:W-:Y:S01]  /*28a70*/  VIADD R2, R0, 0x1d8 ;  /* 0x000001d800027836 */ /* 0x000fe20000000000 */
[----:B------:R-:W1:Y:S01]  /*28a80*/  LDCU UR6, c[0x0][0x39c] ;  /* 0x00007380ff0677ac */ /* 0x000e620008000800 */
[----:B------:R3:W-:Y:S01]  /*28a90*/  @P4 STG.E.U8 desc[UR24][R34.64], R3 ;  /* 0x0000000322004986 */ /* 0x0007e2000c101118 */
[----:B------:R-:W-:-:S03]  /*28aa0*/  PRMT R5, R24, 0x9910, RZ ;  /* 0x0000991018057816 */ /* 0x000fc600000000ff */
[----:B---3--:R-:W3:Y:S01]  /*28ab0*/  LDL.LU.64 R34, [R1+0xaa8] ;  /* 0x000aa80001227983 */ /* 0x008ee20000300a00 */
[----:B0-----:R-:W-:Y:S01]  /*28ac0*/  ISETP.LT.AND P4, PT, R2, UR4, !P0 ;  /* 0x0000000402007c0c */ /* 0x001fe2000c781270 */
[----:B------:R-:W-:Y:S01]  /*28ad0*/  IMAD.MOV.U32 R2, RZ, RZ, R5 ;  /* 0x000000ffff027224 */ /* 0x000fe200078e0005 */
[----:B------:R-:W0:Y:S01]  /*28ae0*/  LDCU UR4, c[0x0][0x39c] ;  /* 0x00007380ff0477ac */ /* 0x000e220008000800 */
[----:B------:R1:W-:Y:S03]  /*28af0*/  @P3 STG.E.U8 desc[UR24][R36.64], R24 ;  /* 0x0000001824003986 */ /* 0x0003e6000c101118 */
[----:B------:R-:W-:Y:S01]  /*28b00*/  SHF.R.S32.HI R2, RZ, 0x8, R2 ;  /* 0x00000008ff027819 */ /* 0x000fe20000011402 */
[----:B-1----:R-:W3:Y:S04]  /*28b10*/  LDL.LU.64 R36, [R1+0xaa0] ;  /* 0x000aa00001247983 */ /* 0x002ee80000300a00 */
[----:B------:R1:W-:Y:S04]  /*28b20*/  @P1 STG.E.U8 desc[UR24][R38.64], R2 ;  /* 0x0000000226001986 */ /* 0x0003e8000c101118 */
[----:B-1----:R-:W3:Y:S01]  /*28b30*/  LDL.LU.64 R38, [R1+0xa98] ;  /* 0x000a980001267983 */ /* 0x002ee20000300a00 */
[----:B------:R-:W-:-:S05]  /*28b40*/  VIADD R4, R0, 0x1d7 ;  /* 0x000001d700047836 */ /* 0x000fca0000000000 */
[----:B------:R-:W-:Y:S01]  /*28b50*/  ISETP.LT.AND P5, PT, R4, UR5, !P0 ;  /* 0x0000000504007c0c */ /* 0x000fe2000c7a1270 */
[----:B------:R-:W1:Y:S01]  /*28b60*/  LDCU UR5, c[0x0][0x39c] ;  /* 0x00007380ff0577ac */ /* 0x000e620008000800 */
[----:B--2---:R-:W-:Y:S01]  /*28b70*/  F2FP.SATFINITE.E5M2.F32.PACK_AB_MERGE_C R26, R27, R26, RZ ;  /* 0x0000001a1b1a723e */ /* 0x004fe200048060ff */
[----:B------:R-:W-:-:S03]  /*28b80*/  VIADD R3, R0, 0x1da ;  /* 0x000001da00037836 */ /* 0x000fc60000000000 */
[----:B------:R-:W-:Y:S01]  /*28b90*/  PRMT R5, R26, 0x9910, RZ ;  /* 0x000099101a057816 */ /* 0x000fe200000000ff */
[----:B------:R2:W-:Y:S01]  /*28ba0*/  @P6 STG.E.U8 desc[UR24][R40.64], R26 ;  /* 0x0000001a28006986 */ /* 0x0005e2000c101118 */
[----:B------:R-:W-:-:S03]  /*28bb0*/  VIADD R4, R0, 0x1d9 ;  /* 0x000001d900047836 */ /* 0x000fc60000000000 */
[----:B--2---:R-:W2:Y:S01]  /*28bc0*/  LDL.LU.64 R40, [R1+0xa90] ;  /* 0x000a900001287983 */ /* 0x004ea20000300a00 */
[----:B-1----:R-:W-:Y:S01]  /*28bd0*/  ISETP.LT.AND P1, PT, R3, UR5, !P0 ;  /* 0x0000000503007c0c */ /* 0x002fe2000c721270 */
[----:B------:R-:W-:Y:S01]  /*28be0*/  IMAD.MOV.U32 R3, RZ, RZ, R5 ;  /* 0x000000ffff037224 */ /* 0x000fe200078e0005 */
[----:B------:R-:W-:Y:S01]  /*28bf0*/  ISETP.LT.AND P3, PT, R4, UR6, !P0 ;  /* 0x0000000604007c0c */ /* 0x000fe2000c761270 */
[----:B------:R-:W1:Y:S03]  /*28c00*/  LDCU UR6, c[0x0][0x39c] ;  /* 0x00007380ff0677ac */ /* 0x000e660008000800 */
[----:B------:R-:W-:Y:S01]  /*28c10*/  SHF.R.S32.HI R3, RZ, 0x8, R3 ;  /* 0x00000008ff037819 */ /* 0x000fe20000011403 */
[----:B------:R-:W-:Y:S01]  /*28c20*/  VIADD R2, R0, 0x1dc ;  /* 0x000001dc00027836 */ /* 0x000fe20000000000 */
[----:B------:R-:W0:Y:S03]  /*28c30*/  LDCU UR5, c[0x0][0x39c] ;  /* 0x00007380ff0577ac */ /* 0x000e260008000800 */
[----:B------:R1:W-:Y:S04]  /*28c40*/  @P5 STG.E.U8 desc[UR24][R42.64], R3 ;  /* 0x000000032a005986 */ /* 0x0003e8000c101118 */
[----:B-1----:R-:W2:Y:S01]  /*28c50*/  LDL.LU.64 R42, [R1+0xa88] ;  /* 0x000a8800012a7983 */ /* 0x002ea20000300a00 */
[----:B------:R-:W-:Y:S01]  /*28c60*/  ISETP.LT.AND P5, PT, R2, UR6, !P0 ;  /* 0x0000000602007c0c */ /* 0x000fe2000c7a1270 */
[----:B------:R-:W-:Y:S01]  /*28c70*/  VIADD R4, R0, 0x1db ;  /* 0x000001db00047836 */ /* 0x000fe20000000000 */
[----:B------:R-:W1:Y:S04]  /*28c80*/  LDCU UR6, c[0x0][0x39c] ;  /* 0x00007380ff0677ac */ /* 0x000e680008000800 */
[----:B0-----:R-:W-:Y:S01]  /*28c90*/  ISETP.LT.AND P6, PT, R4, UR4, !P0 ;  /* 0x0000000404007c0c */ /* 0x001fe2000c7c1270 */
[----:B------:R-:W0:Y:S01]  /*28ca0*/  LDCU UR4, c[0x0][0x39c] ;  /* 0x00007380ff0477ac */ /* 0x000e220008000800 */
[----:B------:R-:W-:-:S02]  /*28cb0*/  VIADD R3, R0, 0x1de ;  /* 0x000001de00037836 */ /* 0x000fc40000000000 */
[----:B------:R-:W-:Y:S01]  /*28cc0*/  VIADD R4, R0, 0x1dd ;  /* 0x000001dd00047836 */ /* 0x000fe20000000000 */
[----:B----4-:R-:W-:-:S04]  /*28cd0*/  F2FP.SATFINITE.E5M2.F32.PACK_AB_MERGE_C R28, R29, R28, RZ ;  /* 0x0000001c1d1c723e */ /* 0x010fc800048060ff */
[----:B------:R-:W-:Y:S01]  /*28ce0*/  PRMT R5, R28, 0x9910, RZ ;  /* 0x000099101c057816 */ /* 0x000fe200000000ff */
[----:B------:R4:W-:Y:S04]  /*28cf0*/  @P4 STG.E.U8 desc[UR24][R44.64], R28 ;  /* 0x0000001c2c004986 */ /* 0x0009e8000c101118 */
[----:B------:R-:W-:Y:S01]  /*28d00*/  IMAD.MOV.U32 R2, RZ, RZ, R5 ;  /* 0x000000ffff027224 */ /* 0x000fe200078e0005 */
[----:B----4-:R-:W4:Y:S04]  /*28d10*/  LDL.LU.64 R44, [R1+0xa80] ;  /* 0x000a8000012c7983 */ /* 0x010f280000300a00 */
[----:B------:R-:W-:-:S05]  /*28d20*/  SHF.R.S32.HI R2, RZ, 0x8, R2 ;  /* 0x00000008ff027819 */ /* 0x000fca0000011402 */
[----:B------:R0:W-:Y:S01]  /*28d30*/  @P3 STG.E.U8 desc[UR24][R46.64], R2 ;  /* 0x000000022e003986 */ /* 0x0001e2000c101118 */
[----:B------:R-:W-:-:S03]  /*28d40*/  F2FP.SATFINITE.E5M2.F32.PACK_AB_MERGE_C R30, R31, R30, RZ ;  /* 0x0000001e1f1e723e */ /* 0x000fc600048060ff */
[----:B0-----:R-:W4:Y:S01]  /*28d50*/  LDL.LU.64 R46, [R1+0xa78] ;  /* 0x000a7800012e7983 */ /* 0x001f220000300a00 */
[----:B------:R-:W-:Y:S02]  /*28d60*/  PRMT R5, R30, 0x9910, RZ ;  /* 0x000099101e057816 */ /* 0x000fe400000000ff */
[----:B------:R-:W-:Y:S01]  /*28d70*/  ISETP.LT.AND P3, PT, R3, UR4, !P0 ;  /* 0x0000000403007c0c */ /* 0x000fe2000c761270 */
[----:B------:R0:W-:Y:S01]  /*28d80*/  @P1 STG.E.U8 desc[UR24][R48.64], R30 ;  /* 0x0000001e30001986 */ /* 0x0001e2000c101118 */
[----:B------:R-:W-:Y:S01]  /*28d90*/  ISETP.LT.AND P4, PT, R4, UR5, !P0 ;  /* 0x0000000504007c0c */ /* 0x000fe2000c781270 */
[----:B------:R-:W-:Y:S01]  /*28da0*/  IMAD.MOV.U32 R3, RZ, RZ, R5 ;  /* 0x000000ffff037224 */ /* 0x000fe200078e0005 */
[----:B------:R-:W1:Y:S01]  /*28db0*/  LDCU UR5, c[0x0][0x39c] ;  /* 0x00007380ff0577ac */ /* 0x000e620008000800 */
[----:B-----5:R-:W-:Y:S01]  /*28dc0*/  F2FP.SATFINITE.E5M2.F32.PACK_AB_MERGE_C R32, R33, R32, RZ ;  /* 0x000000202120723e */ /* 0x020fe200048060ff */
[----:B------:R-:W-:Y:S01]  /*28dd0*/  VIADD R2, R0, 0x1e0 ;  /* 0x000001e000027836 */ /* 0x000fe20000000000 */
[----:B------:R-:W5:Y:S01]  /*28de0*/  LDCU UR4, c[0x0][0x39c] ;  /* 0x00007380ff0477ac */ /* 0x000f620008000800 */
[----:B0-----:R-:W4:Y:S01]  /*28df0*/  LDL.LU.64 R48, [R1+0xa70] ;  /* 0x000a700001307983 */ /* 0x001f220000300a00 */
[----:B------:R-:W-:-:S05]  /*28e00*/  SHF.R.S32.HI R3, RZ, 0x8, R3 ;  /* 0x00000008ff037819 */ /* 0x000fca0000011403 */
[----:B------:R0:W-:Y:S01]  /*28e10*/  @P6 STG.E.U8 desc[UR24][R50.64], R3 ;  /* 0x0000000332006986 */ /* 0x0001e2000c101118 */
[----:B------:R-:W-:-:S03]  /*28e20*/  PRMT R5, R32, 0x9910, RZ ;  /* 0x0000991020057816 */ /* 0x000fc600000000ff */
[----:B0-----:R-:W4:Y:S01]  /*28e30*/  LDL.LU.64 R50, [R1+0xa68] ;  /* 0x000a680001327983 */ /* 0x001f220000300a00 */
[----:B------:R-:W-:Y:S01]  /*28e40*/  VIADD R4, R0, 0x1df ;  /* 0x000001df00047836 */ /* 0x000fe20000000000 */
[----:B-1----:R-:W-:Y:S02]  /*28e50*/  ISETP.LT.AND P6, PT, R2, UR5, !P0 ;  /* 0x0000000502007c0c */ /* 0x002fe4000c7c1270 */
[----:B------:R0:W-:Y:S01]  /*28e60*/  @P5 STG.E.U8 desc[UR24][R52.64], R32 ;  /* 0x0000002034005986 */ /* 0x0001e2000c101118 */
[----:B------:R-:W-:Y:S01]  /*28e70*/  IMAD.MOV.U32 R2, RZ, RZ, R5 ;  /* 0x000000ffff027224 */ /* 0x000fe200078e0005 */
[----:B------:R-:W-:Y:S01]  /*28e80*/  ISETP.LT.AND P1, PT, R4, UR6, !P0 ;  /* 0x0000000604007c0c */ /* 0x000fe2000c721270 */
[----:B------:R-:W1:Y:S01]  /*28e90*/  LDCU UR6, c[0x0][0x39c] ;  /* 0x00007380ff0677ac */ /* 0x000e620008000800 */
[----:B------:R-:W1:Y:S01]  /*28ea0*/  LDCU UR5, c[0x0][0x39c] ;  /* 0x00007380ff0577ac */ /* 0x000e620008000800 */
[----:B0-----:R-:W4:Y:S01]  /*28eb0*/  LDL.LU.64 R52, [R1+0xa60] ;  /* 0x000a600001347983 */ /* 0x001f220000300a00 */
[----:B------:R-:W-:Y:S01]  /*28ec0*/  SHF.R.S32.HI R2, RZ, 0x8, R2 ;  /* 0x00000008ff027819 */ /* 0x000fe20000011402 */
[----:B------:R-:W-:Y:S01]  /*28ed0*/  VIADD R4, R0, 0x1e1 ;  /* 0x000001e100047836 */ /* 0x000fe20000000000 */
[----:B---3--:R-:W-:-:S03]  /*28ee0*/  F2FP.SATFINITE.E5M2.F32.PACK_AB_MERGE_C R34, R35, R34, RZ ;  /* 0x000000222322723e */ /* 0x008fc600048060ff */
[----:B------:R0:W-:Y:S01]  /*28ef0*/  @P4 STG.E.U8 desc[UR24][R54.64], R2 ;  /* 0x0000000236004986 */ /* 0x0001e2000c101118 */
[----:B-----5:R-:W-:Y:S01]  /*28f00*/  ISETP.LT.AND P5, PT, R4, UR4, !P0 ;  /* 0x0000000404007c0c */ /* 0x020fe2000c7a1270 */
[----:B------:R-:W3:Y:S01]  /*28f10*/  LDCU UR4, c[0x0][0x39c] ;  /* 0x00007380ff0477ac */ /* 0x000ee20008000800 */
[----:B------:R-:W-:Y:S01]  /*28f20*/  VIADD R3, R0, 0x1e2 ;  /* 0x000001e200037836 */ /* 0x000fe20000000000 */
[----:B------:R-:W-:Y:S01]  /*28f30*/  PRMT R5, R34, 0x9910, RZ ;  /* 0x0000991022057816 */ /* 0x000fe200000000ff */
[----:B0-----:R-:W5:Y:S03]  /*28f40*/  LDL.LU.64 R54, [R1+0xa58] ;  /* 0x000a580001367983 */ /* 0x001f660000300a00 */
[----:B-1----:R-:W-:Y:S01]  /*28f50*/  ISETP.LT.AND P4, PT, R3, UR6, !P0 ;  /* 0x0000000603007c0c */ /* 0x002fe2000c781270 */
[C---:B------:R-:W-:Y:S01]  /*28f60*/  VIADD R4, R0.reuse, 0x1e3 ;  /* 0x000001e300047836 */ /* 0x040fe20000000000 */
[----:B------:R-:W-:Y:S01]  /*28f70*/  F2FP.SATFINITE.E5M2.F32.PACK_AB_MERGE_C R36, R37, R36, RZ ;  /* 0x000000242524723e */ /* 0x000fe200048060ff */
[----:B------:R-:W-:Y:S01]  /*28f80*/  IMAD.MOV.U32 R3, RZ, RZ, R5 ;  /* 0x000000ffff037224 */ /* 0x000fe200078e0005 */
[----:B------:R0:W-:Y:S01]  /*28f90*/  @P3 STG.E.U8 desc[UR24][R56.64], R34 ;  /* 0x0000002238003986 */ /* 0x0001e2000c101118 */
[----:B------:R-:W-:Y:S01]  /*28fa0*/  VIADD R2, R0, 0x1e4 ;  /* 0x000001e400027836 */ /* 0x000fe20000000000 */
[----:B------:R-:W-:Y:S01]  /*28fb0*/  ISETP.LT.AND P3, PT, R4, UR5, !P0 ;  /* 0x0000000504007c0c */ /* 0x000fe2000c761270 */
[----:B------:R-:W1:Y:S01]  /*28fc0*/  LDCU UR5, c[0x0][0x39c] ;  /* 0x00007380ff0577ac */ /* 0x000e620008000800 */
[----:B------:R-:W-:-:S02]  /*28fd0*/  SHF.R.S32.HI R3, RZ, 0x8, R3 ;  /* 0x00000008ff037819 */ /* 0x000fc40000011403 */
[----:B------:R-:W-:Y:S01]  /*28fe0*/  PRMT R5, R36, 0x9910, RZ ;  /* 0x0000991024057816 */ /* 0x000fe200000000ff */
[----:B------:R-:W1:Y:S01]  /*28ff0*/  LDCU UR6, c[0x0][0x39c] ;  /* 0x00007380ff0677ac */ /* 0x000e620008000800 */
[----:B0-----:R-:W5:Y:S04]  /*29000*/  LDL.LU.64 R56, [R1+0xa50] ;  /* 0x000a500001387983 */ /* 0x001f680000300a00 */
[----:B------:R0:W-:Y:S01]  /*29010*/  @P1 STG.E.U8 desc[UR24][R58.64], R3 ;  /* 0x000000033a001986 */ /* 0x0001e2000c101118 */
[----:B---3--:R-:W-:Y:S01]  /*29020*/  ISETP.LT.AND P1, PT, R2, UR4, !P0 ;  /* 0x0000000402007c0c */ /* 0x008fe2000c721270 */
[----:B------:R-:W-:Y:S01]  /*29030*/  IMAD.MOV.U32 R2, RZ, RZ, R5 ;  /* 0x000000ffff027224 */ /* 0x000fe200078e0005 */
[----:B------:R-:W-:Y:S01]  /*29040*/  F2FP.SATFINITE.E5M2.F32.PACK_AB_MERGE_C R38, R39, R38, RZ ;  /* 0x000000262726723e */ /* 0x000fe200048060ff */
[----:B------:R3:W-:Y:S01]  /*29050*/  @P6 STG.E.U8 desc[UR24][R60.64], R36 ;  /* 0x000000243c006986 */ /* 0x0007e2000c101118 */
[----:B------:R-:W2:Y:S02]  /*29060*/  LDCU UR4, c[0x0][0x39c] ;  /* 0x00007380ff0477ac */ /* 0x000ea40008000800 */
[----:B------:R-:W-:Y:S01]  /*29070*/  SHF.R.S32.HI R2, RZ, 0x8, R2 ;  /* 0x00000008ff027819 */ /* 0x000fe20000011402 */
[----:B0-----:R-:W5:Y:S01]  /*29080*/  LDL.LU.64 R58, [R1+0xa48] ;  /* 0x000a4800013a7983 */ /* 0x001f620000300a00 */
[----:B------:R-:W-:Y:S01]  /*29090*/  VIADD R3, R0, 0x1e6 ;  /* 0x000001e600037836 */ /* 0x000fe20000000000 */
[----:B------:R-:W-:-:S02]  /*290a0*/  PRMT R5, R38, 0x9910, RZ ;  /* 0x0000991026057816 */ /* 0x000fc400000000ff */
[----:B------:R0:W-:Y:S02]  /*290b0*/  @P5 STG.E.U8 desc[UR24][R62.64], R2 ;  /* 0x000000023e005986 */ /* 0x0001e4000c101118 */
[----:B-1----:R-:W-:Y:S01]  /*290c0*/  ISETP.LT.AND P5, PT, R3, UR5, !P0 ;  /* 0x0000000503007c0c */ /* 0x002fe2000c7a1270 */
[----:B------:R-:W-:Y:S01]  /*290d0*/  IMAD.MOV.U32 R3, RZ, RZ, R5 ;  /* 0x000000ffff037224 */ /* 0x000fe200078e0005 */
[----:B---3--:R-:W3:Y:S01]  /*290e0*/  LDL.LU.64 R60, [R1+0xa40] ;  /* 0x000a4000013c7983 */ /* 0x008ee20000300a00 */
[----:B------:R-:W-:Y:S01]  /*290f0*/  VIADD R4, R0, 0x1e5 ;  /* 0x000001e500047836 */ /* 0x000fe20000000000 */
[----:B------:R-:W1:Y:S02]  /*29100*/  LDCU UR5, c[0x0][0x39c] ;  /* 0x00007380ff0577ac */ /* 0x000e640008000800 */
[----:B------:R-:W-:Y:S01]  /*29110*/  SHF.R.S32.HI R3, RZ, 0x8, R3 ;  /* 0x00000008ff037819 */ /* 0x000fe20000011403 */
[----:B------:R2:W-:Y:S04]  /*29120*/  @P4 STG.E.U8 desc[UR24][R64.64], R38 ;  /* 0x0000002640004986 */ /* 0x0005e8000c101118 */
[----:B0-----:R-:W3:Y:S04]  /*29130*/  LDL.LU.64 R62, [R1+0xa38] ;  /* 0x000a3800013e7983 */ /* 0x001ee80000300a00 */
[----:B------:R0:W-:Y:S04]  /*29140*/  @P3 STG.E.U8 desc[UR24][R66.64], R3 ;  /* 0x0000000342003986 */ /* 0x0001e8000c101118 */
[----:B--2---:R-:W2:Y:S04]  /*29150*/  LDL.LU.64 R64, [R1+0xa30] ;  /* 0x000a300001407983 */ /* 0x004ea80000300a00 */
[----:B0-----:R-:W2:Y:S01]  /*29160*/  LDL.LU.64 R66, [R1+0xa28] ;  /* 0x000a280001427983 */ /* 0x001ea20000300a00 */
[----:B------:R-:W-:Y:S01]  /*29170*/  ISETP.LT.AND P6, PT, R4, UR6, !P0 ;  /* 0x0000000604007c0c */ /* 0x000fe2000c7c1270 */
[----:B------:R-:W0:Y:S01]  /*29180*/  LDCU UR6, c[0x0][0x39c] ;  /* 0x00007380ff0677ac */ /* 0x000e220008000800 */
[----:B------:R-:W-:-:S02]  /*29190*/  VIADD R4, R0, 0x1e7 ;  /* 0x000001e700047836 */ /* 0x000fc40000000000 */
[----:B------:R-:W-:-:S03]  /*291a0*/  VIADD R2, R0, 0x1e8 ;  /* 0x000001e800027836 */ /* 0x000fc60000000000 */
[----:B------:R-:W-:Y:S01]  /*291b0*/  ISETP.LT.AND P4, PT, R4, UR4, !P0 ;  /* 0x0000000404007c0c */ /* 0x000fe2000c781270 */
[----:B------:R-:W1:Y:S01]  /*291c0*/  LDCU UR4, c[0x0][0x39c] ;  /* 0x00007380ff0477ac */ /* 0x000e620008000800 */
[----:B------:R-:W-:-:S04]  /*291d0*/  F2FP.SATFINITE.E5M2.F32.PACK_AB_MERGE_C R41, R41, R40, RZ ;  /* 0x000000282929723e */ /* 0x000fc800048060ff */
[----:B------:R-:W-:Y:S02]  /*291e0*/  PRMT R5, R41, 0x9910, RZ ;  /* 0x0000991029057816 */ /* 0x000fe400000000ff */
[----:B0-----:R-:W-:Y:S01]  /*291f0*/  ISETP.LT.AND P3, PT, R2, UR6, !P0 ;  /* 0x0000000602007c0c */ /* 0x001fe2000c761270 */
[----:B------:R-:W0:Y:S01]  /*29200*/  LDCU UR6, c[0x0][0x39c] ;  /* 0x00007380ff0677ac */ /* 0x000e220008000800 */
[----:B------:R-:W-:Y:S01]  /*29210*/  VIADD R2, R0, 0x1e9 ;  /* 0x000001e900027836 */ /* 0x000fe20000000000 */
[----:B------:R-:W-:Y:S01]  /*29220*/  @P1 STG.E.U8 desc[UR24][R250.64], R41 ;  /* 0x00000029fa001986 */ /* 0x000fe2000c101118 */
[----:B------:R-:W-:-:S03]  /*29230*/  SHF.R.S32.HI R5, RZ, 0x8, R5 ;  /* 0x00000008ff057819 */ /* 0x000fc60000011405 */
[----:B-1----:R-:W-:Y:S01]  /*29240*/  ISETP.LT.AND P1, PT, R2, UR5, !P0 ;  /* 0x0000000502007c0c */ /* 0x002fe2000c721270 */
[----:B------:R-:W1:Y:S01]  /*29250*/  LDCU UR5, c[0x0][0x39c] ;  /* 0x00007380ff0577ac */ /* 0x000e620008000800 */
[----:B------:R-:W-:Y:S01]  /*29260*/  VIADD R2, R0, 0x1ea ;  /* 0x000001ea00027836 */ /* 0x000fe20000000000 */
[----:B------:R-:W-:Y:S01]  /*29270*/  F2FP.SATFINITE.E5M2.F32.PACK_AB_MERGE_C R43, R43, R42, RZ ;  /* 0x0000002a2b2b723e */ /* 0x000fe200048060ff */
[----:B------:R1:W-:Y:S03]  /*29280*/  @P6 STG.E.U8 desc[UR24][R248.64], R5 ;  /* 0x00000005f8006986 */ /* 0x0003e6000c101118 */
[----:B------:R-:W-:Y:S01]  /*29290*/  ISETP.LT.AND P6, PT, R2, UR4, !P0 ;  /* 0x0000000402007c0c */ /* 0x000fe2000c7c1270 */
[----:B------:R-:W4:Y:S01]  /*292a0*/  LDCU UR4, c[0x0][0x39c] ;  /* 0x00007380ff0477ac */ /* 0x000f220008000800 */
[----:B------:R-:W-:Y:S01]  /*292b0*/  VIADD R2, R0, 0x1eb ;  /* 0x000001eb00027836 */ /* 0x000fe20000000000 */
[----:B------:R-:W-:Y:S01]  /*292c0*/  PRMT R3, R43, 0x9910, RZ ;  /* 0x000099102b037816 */ /* 0x000fe200000000ff */
[----:B------:R-:W-:Y:S03]  /*292d0*/  @P5 STG.E.U8 desc[UR24][R246.64], R43 ;  /* 0x0000002bf6005986 */ /* 0x000fe6000c101118 */
[----:B0-----:R-:W-:Y:S01]  /*292e0*/  ISETP.LT.AND P5, PT, R2, UR6, !P0 ;  /* 0x0000000602007c0c */ /* 0x001fe2000c7a1270 */
[----:B------:R-:W0:Y:S01]  /*292f0*/  LDCU UR6, c[0x0][0x39c] ;  /* 0x00007380ff0677ac */ /* 0x000e220008000800 */
[----:B------:R-:W-:Y:S01]  /*29300*/  SHF.R.S32.HI R3, RZ, 0x8, R3 ;  /* 0x00000008ff037819 */ /* 0x000fe20000011403 */
[----:B------:R-:W-:-:S04]  /*29310*/  VIADD R2, R0, 0x1ec ;  /* 0x000001ec00027836 */ /* 0x000fc80000000000 */
[----:B------:R0:W-:Y:S01]  /*29320*/  @P4 STG.E.U8 desc[UR24][R244.64], R3 ;  /* 0x00000003f4004986 */ /* 0x0001e2000c101118 */
[----:B-1----:R-:W-:Y:S01]  /*29330*/  ISETP.LT.AND P4, PT, R2, UR5, !P0 ;  /* 0x0000000502007c0c */ /* 0x002fe2000c781270 */
[----:B------:R-:W1:Y:S01]  /*29340*/  LDCU UR5, c[0x0][0x39c] ;  /* 0x00007380ff0577ac */ /* 0x000e620008000800 */
[----:B------:R-:W-:Y:S01]  /*29350*/  VIADD R2, R0, 0x1ed ;  /* 0x000001ed00027836 */ /* 0x000fe20000000000 */
[----:B----4-:R-:W-:-:S04]  /*29360*/  F2FP.SATFINITE.E5M2.F32.PACK_AB_MERGE_C R45, R45, R44, RZ ;  /* 0x0000002c2d2d723e */ /* 0x010fc800048060ff */
[----:B------:R-:W-:Y:S01]  /*29370*/  PRMT R5, R45, 0x9910, RZ ;  /* 0x000099102d057816 */ /* 0x000fe200000000ff */
[----:B------:R-:W-:Y:S01]  /*29380*/  @P3 STG.E.U8 desc[UR24][R242.64], R45 ;  /* 0x0000002df2003986 */ /* 0x000fe2000c101118 */
[----:B------:R-:W-:Y:S01]  /*29390*/  ISETP.LT.AND P3, PT, R2, UR4, !P0 ;  /* 0x0000000402007c0c */ /* 0x000fe2000c761270 */
[----:B------:R-:W4:Y:S01]  /*293a0*/  LDCU UR4, c[0x0][0x39c] ;  /* 0x00007380ff0477ac */ /* 0x000f220008000800 */
[----:B------:R-:W-:Y:S01]  /*293b0*/  SHF.R.S32.HI R5, RZ, 0x8, R5 ;  /* 0x00000008ff057819 */ /* 0x000fe20000011405 */
[----:B------:R-:W-:-:S04]  /*293c0*/  VIADD R2, R0, 0x1ee ;  /* 0x000001ee00027836 */ /* 0x000fc80000000000 */
[----:B------:R4:W-:Y:S01]  /*293d0*/  @P1 STG.E.U8 desc[UR24][R240.64], R5 ;  /* 0x00000005f0001986 */ /* 0x0009e2000c101118 */
[----:B0-----:R-:W-:Y:S01]  /*293e0*/  ISETP.LT.AND P1, PT, R2, UR6, !P0 ;  /* 0x0000000602007c0c */ /* 0x001fe2000c721270 */
[----:B------:R-:W0:Y:S01]  /*293f0*/  LDCU UR6, c[0x0][0x39c] ;  /* 0x00007380ff0677ac */ /* 0x000e220008000800 */
[----:B------:R-:W-:Y:S01]  /*29400*/  F2FP.SATFINITE.E5M2.F32.PACK_AB_MERGE_C R47, R47, R46, RZ ;  /* 0x0000002e2f2f723e */ /* 0x000fe200048060ff */
[----:B------:R-:W-:-:S03]  /*29410*/  VIADD R2, R0, 0x1ef ;  /* 0x000001ef00027836 */ /* 0x000fc60000000000 */
[----:B------:R-:W-:Y:S01]  /*29420*/  PRMT R3, R47, 0x9910, RZ ;  /* 0x000099102f037816 */ /* 0x000fe200000000ff */
[----:B------:R-:W-:Y:S01]  /*29430*/  @P6 STG.E.U8 desc[UR24][R238.64], R47 ;  /* 0x0000002fee006986 */ /* 0x000fe2000c101118 */
[----:B-1----:R-:W-:Y:S01]  /*29440*/  ISETP.LT.AND P6, PT, R2, UR5, !P0 ;  /* 0x0000000502007c0c */ /* 0x002fe2000c7c1270 */
[----:B------:R-:W1:Y:S01]  /*29450*/  LDCU UR5, c[0x0][0x39c] ;  /* 0x00007380ff0577ac */ /* 0x000e620008000800 */
[----:B------:R-:W-:Y:S01]  /*29460*/  SHF.R.S32.HI R3, RZ, 0x8, R3 ;  /* 0x00000008ff037819 */ /* 0x000fe20000011403 */
[----:B------:R-:W-:-:S04]  /*29470*/  VIADD R2, R0, 0x1f0 ;  /* 0x000001f000027836 */ /* 0x000fc80000000000 */
[----:B------:R1:W-:Y:S01]  /*29480*/  @P5 STG.E.U8 desc[UR24][R236.64], R3 ;  /* 0x00000003ec005986 */ /* 0x0003e2000c101118 */
[----:B----4-:R-:W-:Y:S01]  /*29490*/  ISETP.LT.AND P5, PT, R2, UR4, !P0 ;  /* 0x0000000402007c0c */ /* 0x010fe2000c7a1270 */
[----:B------:R-:W4:Y:S01]  /*294a0*/  LDCU UR4, c[0x0][0x39c] ;  /* 0x00007380ff0477ac */ /* 0x000f220008000800 */
[----:B------:R-:W-:Y:S01]  /*294b0*/  F2FP.SATFINITE.E5M2.F32.PACK_AB_MERGE_C R49, R49, R48, RZ ;  /* 0x000000303131723e */ /* 0x000fe200048060ff */
[----:B------:R-:W-:-:S03]  /*294c0*/  VIADD R2, R0, 0x1f1 ;  /* 0x000001f100027836 */ /* 0x000fc60000000000 */
[----:B------:R-:W-:Y:S01]  /*294d0*/  PRMT R5, R49, 0x9910, RZ ;  /* 0x0000991031057816 */ /* 0x000fe200000000ff */
[----:B------:R-:W-:Y:S01]  /*294e0*/  @P4 STG.E.U8 desc[UR24][R234.64], R49 ;  /* 0x00000031ea004986 */ /* 0x000fe2000c101118 */
[----:B0-----:R-:W-:Y:S01]  /*294f0*/  ISETP.LT.AND P4, PT, R2, UR6, !P0 ;  /* 0x0000000602007c0c */ /* 0x001fe2000c781270 */
[----:B------:R-:W0:Y:S01]  /*29500*/  LDCU UR6, c[0x0][0x39c] ;  /* 0x00007380ff0677ac */ /* 0x000e220008000800 */
[----:B------:R-:W-:Y:S01]  /*29510*/  SHF.R.S32.HI R5, RZ, 0x8, R5 ;  /* 0x00000008ff057819 */ /* 0x000fe20000011405 */
[----:B------:R-:W-:-:S04]  /*29520*/  VIADD R2, R0, 0x1f2 ;  /* 0x000001f200027836 */ /* 0x000fc80000000000 */
[----:B------:R0:W-:Y:S01]  /*29530*/  @P3 STG.E.U8 desc[UR24][R232.64], R5 ;  /* 0x00000005e8003986 */ /* 0x0001e2000c101118 */
[----:B-1----:R-:W-:Y:S01]  /*29540*/  ISETP.LT.AND P3, PT, R2, UR5, !P0 ;  /* 0x0000000502007c0c */ /* 0x002fe2000c761270 */
[----:B------:R-:W1:Y:S01]  /*29550*/  LDCU UR5, c[0x0][0x39c] ;  /* 0x00007380ff0577ac */ /* 0x000e620008000800 */
[----:B------:R-:W-:Y:S01]  /*29560*/  F2FP.SATFINITE.E5M2.F32.PACK_AB_MERGE_C R51, R51, R50, RZ ;  /* 0x000000323333723e */ /* 0x000fe200048060ff */
[----:B------:R-:W-:-:S03]  /*29570*/  VIADD R2, R0, 0x1f3 ;  /* 0x000001f300027836 */ /* 0x000fc60000000000 */
[----:B------:R-:W-:Y:S01]  /*29580*/  PRMT R3, R51, 0x9910, RZ ;  /* 0x0000991033037816 */ /* 0x000fe200000000ff */
[----:B------:R-:W-:Y:S01]  /*29590*/  @P1 STG.E.U8 desc[UR24][R230.64], R51 ;  /* 0x00000033e6001986 */ /* 0x000fe2000c101118 */
[----:B----4-:R-:W-:Y:S01]  /*295a0*/  ISETP.LT.AND P1, PT, R2, UR4, !P0 ;  /* 0x0000000402007c0c */ /* 0x010fe2000c721270 */
        /* <DEDUP_REMOVED lines=17> */
[----:B------:R-:W-:Y:S01]  /*296c0*/  VIADD R2, R0, 0x1f7 ;  /* 0x000001f700027836 */ /* 0x000fe20000000000 */
[----:B-----5:R-:W-:-:S04]  /*296d0*/  F2FP.SATFINITE.E5M2.F32.PACK_AB_MERGE_C R55, R55, R54, RZ ;  /* 0x000000363737723e */ /* 0x020fc800048060ff */
        /* <DEDUP_REMOVED lines=14> */
[----:B------:R-:W-:Y:S01]  /*297c0*/  VIADD R2, R0, 0x1fa ;  /* 0x000001fa00027836 */ /* 0x000fe20000000000 */
[----:B------:R-:W-:Y:S01]  /*297d0*/  SHF.R.S32.HI R5, RZ, 0x8, R5 ;  /* 0x00000008ff057819 */ /* 0x000fe20000011405 */
[----:B------:R-:W4:Y:S04]  /*297e0*/  LDCU UR4, c[0x0][0x39c] ;  /* 0x00007380ff0477ac */ /* 0x000f280008000800 */
[----:B------:R3:W-:Y:S01]  /*297f0*/  @P5 STG.E.U8 desc[UR24][R216.64], R5 ;  /* 0x00000005d8005986 */ /* 0x0007e2000c101118 */
[----:B0-----:R-:W-:Y:S01]  /*29800*/  ISETP.LT.AND P5, PT, R2, UR6, !P0 ;  /* 0x0000000602007c0c */ /* 0x001fe2000c7a1270 */
[----:B------:R-:W0:Y:S01]  /*29810*/  LDCU UR6, c[0x0][0x39c] ;  /* 0x00007380ff0677ac */ /* 0x000e220008000800 */
[----:B------:R-:W-:Y:S01]  /*29820*/  F2FP.SATFINITE.E5M2.F32.PACK_AB_MERGE_C R59, R59, R58, RZ ;  /* 0x0000003a3b3b723e */ /* 0x000fe200048060ff */
[----:B------:R-:W-:-:S03]  /*29830*/  VIADD R2, R0, 0x1fb ;  /* 0x000001fb00027836 */ /* 0x000fc60000000000 */
[----:B-----5:R-:W-:Y:S01]  /*29840*/  PRMT R3, R59, 0x9910, RZ ;  /* 0x000099103b037816 */ /* 0x020fe200000000ff */
[----:B------:R-:W-:Y:S01]  /*29850*/  @P4 STG.E.U8 desc[UR24][R214.64], R59 ;  /* 0x0000003bd6004986 */ /* 0x000fe2000c101118 */
[----:B-1----:R-:W-:Y:S01]  /*29860*/  ISETP.LT.AND P4, PT, R2, UR5, !P0 ;  /* 0x0000000502007c0c */ /* 0x002fe2000c781270 */
[C---:B------:R-:W-:Y:S01]  /*29870*/  VIADD R2, R0.reuse, 0x1fc ;  /* 0x000001fc00027836 */ /* 0x040fe20000000000 */
[----:B------:R-:W-:Y:S02]  /*29880*/  SHF.R.S32.HI R3, RZ, 0x8, R3 ;  /* 0x00000008ff037819 */ /* 0x000fe40000011403 */
[----:B---3--:R-:W-:Y:S01]  /*29890*/  F2FP.SATFINITE.E5M2.F32.PACK_AB_MERGE_C R61, R61, R60, RZ ;  /* 0x0000003c3d3d723e */ /* 0x008fe200048060ff */
[----:B------:R-:W-:Y:S02]  /*298a0*/  VIADD R4, R0, 0x1fd ;  /* 0x000001fd00047836 */ /* 0x000fe40000000000 */
[----:B------:R1:W-:Y:S01]  /*298b0*/  @P3 STG.E.U8 desc[UR24][R212.64], R3 ;  /* 0x00000003d4003986 */ /* 0x0003e2000c101118 */
[----:B------:R-:W-:-:S02]  /*298c0*/  PRMT R5, R61, 0x9910, RZ ;  /* 0x000099103d057816 */ /* 0x000fc400000000ff */
[----:B------:R-:W-:Y:S01]  /*298d0*/  ISETP.LT.AND P3, PT, R2, UR7, !P0 ;  /* 0x0000000702007c0c */ /* 0x000fe2000c761270 */
[----:B------:R-:W-:Y:S01]  /*298e0*/  VIADD R2, R0, 0x1fe ;  /* 0x000001fe00027836 */ /* 0x000fe20000000000 */
[----:B------:R-:W-:Y:S01]  /*298f0*/  F2FP.SATFINITE.E5M2.F32.PACK_AB_MERGE_C R63, R63, R62, RZ ;  /* 0x0000003e3f3f723e */ /* 0x000fe200048060ff */
[----:B------:R-:W-:Y:S01]  /*29900*/  @P1 STG.E.U8 desc[UR24][R210.64], R61 ;  /* 0x0000003dd2001986 */ /* 0x000fe2000c101118 */
[----:B------:R-:W-:Y:S01]  /*29910*/  IMAD.MOV.U32 R0, RZ, RZ, R5 ;  /* 0x000000ffff007224 */ /* 0x000fe200078e0005 */
[----:B----4-:R-:W-:Y:S02]  /*29920*/  ISETP.LT.AND P1, PT, R4, UR4, !P0 ;  /* 0x0000000404007c0c */ /* 0x010fe4000c721270 */
[----:B0-----:R-:W-:Y:S02]  /*29930*/  ISETP.LT.AND P0, PT, R2, UR6, !P0 ;  /* 0x0000000602007c0c */ /* 0x001fe4000c701270 */
[----:B--2---:R-:W-:Y:S02]  /*29940*/  F2FP.SATFINITE.E5M2.F32.PACK_AB_MERGE_C R65, R65, R64, RZ ;  /* 0x000000404141723e */ /* 0x004fe400048060ff */
[----:B------:R-:W-:-:S02]  /*29950*/  PRMT R5, R63, 0x9910, RZ ;  /* 0x000099103f057816 */ /* 0x000fc400000000ff */
[----:B-1----:R-:W-:Y:S02]  /*29960*/  SHF.R.S32.HI R3, RZ, 0x8, R0 ;  /* 0x00000008ff037819 */ /* 0x002fe40000011400 */
[----:B------:R-:W-:Y:S02]  /*29970*/  PRMT R7, R65, 0x9910, RZ ;  /* 0x0000991041077816 */ /* 0x000fe400000000ff */
[----:B------:R-:W-:Y:S02]  /*29980*/  F2FP.SATFINITE.E5M2.F32.PACK_AB_MERGE_C R67, R67, R66, RZ ;  /* 0x000000424343723e */ /* 0x000fe400048060ff */
[----:B------:R-:W-:Y:S02]  /*29990*/  SHF.R.S32.HI R5, RZ, 0x8, R5 ;  /* 0x00000008ff057819 */ /* 0x000fe40000011405 */
[----:B------:R-:W-:Y:S01]  /*299a0*/  PRMT R0, R67, 0x9910, RZ ;  /* 0x0000991043007816 */ /* 0x000fe200000000ff */
[----:B------:R0:W-:Y:S01]  /*299b0*/  @P6 STG.E.U8 desc[UR24][R208.64], R3 ;  /* 0x00000003d0006986 */ /* 0x0001e2000c101118 */
[----:B------:R-:W-:-:S03]  /*299c0*/  SHF.R.S32.HI R7, RZ, 0x8, R7 ;  /* 0x00000008ff077819 */ /* 0x000fc60000011407 */
[----:B------:R1:W-:Y:S04]  /*299d0*/  @P5 STG.E.U8 desc[UR24][R206.64], R63 ;  /* 0x0000003fce005986 */ /* 0x0003e8000c101118 */
[----:B------:R1:W-:Y:S01]  /*299e0*/  @P4 STG.E.U8 desc[UR24][R204.64], R5 ;  /* 0x00000005cc004986 */ /* 0x0003e2000c101118 */
[----:B0-----:R-:W-:-:S03]  /*299f0*/  SHF.R.S32.HI R3, RZ, 0x8, R0 ;  /* 0x00000008ff037819 */ /* 0x001fc60000011400 */
[----:B------:R1:W-:Y:S04]  /*29a00*/  @P3 STG.E.U8 desc[UR24][R202.64], R65 ;  /* 0x00000041ca003986 */ /* 0x0003e8000c101118 */
[----:B------:R1:W-:Y:S04]  /*29a10*/  @P1 STG.E.U8 desc[UR24][R200.64], R7 ;  /* 0x00000007c8001986 */ /* 0x0003e8000c101118 */
[----:B------:R1:W-:Y:S04]  /*29a20*/  @P0 STG.E.U8 desc[UR24][R198.64], R67 ;  /* 0x00000043c6000986 */ /* 0x0003e8000c101118 */
[----:B------:R1:W-:Y:S01]  /*29a30*/  @P2 STG.E.U8 desc[UR24][R196.64], R3 ;  /* 0x00000003c4002986 */ /* 0x0003e2000c101118 */
[----:B------:R-:W-:Y:S06]  /*29a40*/  BAR.SYNC.DEFER_BLOCKING 0x0 ;  /* 0x0000000000007b1d */ /* 0x000fec0000010000 */
[----:B------:R-:W-:Y:S05]  /*29a50*/  BRA.U UP0, `(.L_x_13) ;  /* 0x0000000100a07547 */ /* 0x000fea000b800000 */
[----:B------:R-:W0:Y:S01]  /*29a60*/  S2UR UR5, SR_CgaCtaId ;  /* 0x00000000000579c3 */ /* 0x000e220000008800 */
[----:B------:R-:W-:Y:S01]  /*29a70*/  NOP ;  /* 0x0000000000007918 */ /* 0x000fe20000000000 */
[----:B------:R-:W-:Y:S01]  /*29a80*/  UMOV UR4, 0x50 ;  /* 0x0000005000047882 */ /* 0x000fe20000000000 */
[----:B------:R-:W-:Y:S02]  /*29a90*/  IMAD.U32 R0, RZ, RZ, UR10 ;  /* 0x0000000aff007e24 */ /* 0x000fe4000f8e00ff */
[----:B-1----:R-:W-:Y:S02]  /*29aa0*/  IMAD.MOV.U32 R3, RZ, RZ, 0xffff ;  /* 0x0000ffffff037424 */ /* 0x002fe400078e00ff */
[----:B------:R-:W-:Y:S01]  /*29ab0*/  IMAD.MOV.U32 R7, RZ, RZ, 0x1 ;  /* 0x00000001ff077424 */ /* 0x000fe200078e00ff */
[----:B------:R-:W-:-:S04]  /*29ac0*/  LOP3.LUT R0, R0, 0xffff, RZ, 0xc0, !PT ;  /* 0x0000ffff00007812 */ /* 0x000fc800078ec0ff */
[----:B------:R-:W-:-:S05]  /*29ad0*/  SHF.R.U32.HI R0, RZ, 0x5, R0 ;  /* 0x00000005ff007819 */ /* 0x000fca0000011600 */
[----:B------:R-:W-:Y:S01]  /*29ae0*/  VIADD R2, R0, 0x10 ;  /* 0x0000001000027836 */ /* 0x000fe20000000000 */
[----:B------:R-:W-:Y:S01]  /*29af0*/  SHF.L.U32 R0, R3, R0, RZ ;  /* 0x0000000003007219 */ /* 0x000fe200000006ff */
[----:B0-----:R-:W-:-:S03]  /*29b00*/  ULEA UR6, UR5, UR4, 0x18 ;  /* 0x0000000405067291 */ /* 0x001fc6000f8ec0ff */
[----:B------:R-:W-:-:S04]  /*29b10*/  SHF.L.U32 R3, R7, R2, RZ ;  /* 0x0000000207037219 */ /* 0x000fc800000006ff */
[----:B------:R-:W-:Y:S02]  /*29b20*/  LOP3.LUT R0, R3, R0, RZ, 0xfc, !PT ;  /* 0x0000000003007212 */ /* 0x000fe400078efcff */
[----:B------:R-:W0:Y:S02]  /*29b30*/  LDS R5, [UR6] ;  /* 0x00000006ff057984 */ /* 0x000e240008000800 */
[C---:B------:R-:W-:Y:S02]  /*29b40*/  LOP3.LUT R2, R0.reuse, 0xffff, RZ, 0xc0, !PT ;  /* 0x0000ffff00027812 */ /* 0x040fe400078ec0ff */
[----:B0-----:R-:W-:-:S04]  /*29b50*/  LOP3.LUT R3, R0, 0xffff, R5, 0x80, !PT ;  /* 0x0000ffff00037812 */ /* 0x001fc800078e8005 */
[----:B------:R-:W-:-:S13]  /*29b60*/  ISETP.NE.AND P0, PT, R3, R2, PT ;  /* 0x000000020300720c */ /* 0x000fda0003f05270 */
[----:B------:R-:W-:Y:S05]  /*29b70*/  @P0 BRA `(.L_x_14) ;  /* 0x0000000000500947 */ /* 0x000fea0003800000 */
[----:B------:R-:W-:Y:S02]  /*29b80*/  SHF.R.U32.HI R5, RZ, 0x10, R5 ;  /* 0x00000010ff057819 */ /* 0x000fe40000011605 */
[----:B------:R-:W-:-:S04]  /*29b90*/  SHF.R.U32.HI R2, RZ, 0x10, R0 ;  /* 0x00000010ff027819 */ /* 0x000fc80000011600 */
[----:B------:R-:W-:-:S04]  /*29ba0*/  LOP3.LUT R5, R5, R2, RZ, 0xc0, !PT ;  /* 0x0000000205057212 */ /* 0x000fc800078ec0ff */
[----:B------:R-:W-:-:S13]  /*29bb0*/  ISETP.NE.AND P0, PT, R5, R2, PT ;  /* 0x000000020500720c */ /* 0x000fda0003f05270 */
[----:B------:R-:W-:Y:S05]  /*29bc0*/  @P0 BRA `(.L_x_15) ;  /* 0x0000000000300947 */ /* 0x000fea0003800000 */
[----:B------:R-:W-:Y:S01]  /*29bd0*/  R2UR UR4, R0 ;  /* 0x00000000000472ca */ /* 0x000fe200000e0000 */
[----:B------:R-:W-:Y:S01]  /*29be0*/  VOTEU.ANY UR5, UPT, PT ;  /* 0x0000000000057886 */ /* 0x000fe200038e0100 */
[----:B------:R-:W0:Y:S01]  /*29bf0*/  S2R R0, SR_LANEID ;  /* 0x0000000000007919 */ /* 0x000e220000000000 */
[----:B------:R-:W-:-:S10]  /*29c00*/  UFLO.U32 UR5, UR5 ;  /* 0x00000005000572bd */ /* 0x000fd400080e0000 */
[----:B------:R-:W-:-:S06]  /*29c10*/  ULOP3.LUT UR4, URZ, UR4, URZ, 0x33, !UPT ;  /* 0x00000004ff047292 */ /* 0x000fcc000f8e33ff */
[----:B------:R-:W-:-:S04]  /*29c20*/  IMAD.U32 R2, RZ, RZ, UR4 ;  /* 0x00000004ff027e24 */ /* 0x000fc8000f8e00ff */
[----:B------:R-:W1:Y:S02]  /*29c30*/  REDUX UR7, R2 ;  /* 0x00000000020773c4 */ /* 0x000e640000000000 */
[----:B------:R2:W-:Y:S01]  /*29c40*/  UTCATOMSWS.AND URZ, UR4 ;  /* 0x0000000400ff79e3 */ /* 0x0005e20008000000 */
[----:B0-----:R-:W-:Y:S01]  /*29c50*/  ISETP.EQ.U32.AND P0, PT, R0, UR5, PT ;  /* 0x0000000500007c0c */ /* 0x001fe2000bf02070 */
[----:B-1----:R-:W-:-:S12]  /*29c60*/  IMAD.U32 R0, RZ, RZ, UR7 ;  /* 0x00000007ff007e24 */ /* 0x002fd8000f8e00ff */
[----:B------:R2:W-:Y:S01]  /*29c70*/  @P0 ATOMS.AND RZ, [UR6], R0 ;  /* 0x00000000ffff098c */ /* 0x0005e2000a800006 */
[----:B------:R-:W-:Y:S05]  /*29c80*/  BRA `(.L_x_13) ;  /* 0x0000000000147947 */ /* 0x000fea0003800000 */
.L_x_15:
[----:B------:R-:W-:-:S07]  /*29c90*/  MOV R2, 0x29cb0 ;  /* 0x00029cb000027802 */ /* 0x000fce0000000f00 */
[----:B------:R-:W-:Y:S05]  /*29ca0*/  CALL.REL.NOINC `($__internal_0_$__cuda_sm10x_tcgen05_guardrail_trap_col_being_dealloced_not_returned_by_alloc) ;  /* 0x00000000002c7944 */ /* 0x000fea0003c00000 */
[----:B------:R-:W-:Y:S05]  /*29cb0*/  BRA `(.L_x_13) ;  /* 0x0000000000087947 */ /* 0x000fea0003800000 */
.L_x_14:
[----:B------:R-:W-:-:S07]  /*29cc0*/  MOV R2, 0x29ce0 ;  /* 0x00029ce000027802 */ /* 0x000fce0000000f00 */
[----:B------:R-:W-:Y:S05]  /*29cd0*/  CALL.REL.NOINC `($__internal_2_$__cuda_sm10x_tcgen05_guardrail_trap_unallocated_columns_being_dealloced) ;  /* 0x0000000000387944 */ /* 0x000fea0003c00000 */
.L_x_13:
[----:B------:R-:W-:Y:S01]  /*29ce0*/  NOP ;  /* 0x0000000000007918 */ /* 0x000fe20000000000 */
[----:B--2---:R-:W-:Y:S05]  /*29cf0*/  EXIT ;  /* 0x000000000000794d */ /* 0x004fea0003800000 */
.L_x_8:
[----:B------:R-:W0:Y:S02]  /*29d00*/  SYNCS.PHASECHK.TRANS64.TRYWAIT P4, [UR8], R81 ;  /* 0x00000051ff0075a7 */ /* 0x000e240008081108 */
[----:B0-----:R-:W-:Y:S05]  /*29d10*/  @!P4 BRA `(.L_x_8) ;  /* 0xfffffffc00f8c947 */ /* 0x001fea000383ffff */
[----:B------:R-:W-:Y:S05]  /*29d20*/  BRA `(.L_x_16) ;  /* 0xfffffe3400fc7947 */ /* 0x000fea000383ffff */
.L_x_12:
[----:B------:R-:W0:Y:S02]  /*29d30*/  SYNCS.PHASECHK.TRANS64.TRYWAIT P5, [UR8], R32 ;  /* 0x00000020ff0075a7 */ /* 0x000e2400080a1108 */
[----:B0-----:R-:W-:Y:S05]  /*29d40*/  @!P5 BRA `(.L_x_12) ;  /* 0xfffffffc00f8d947 */ /* 0x001fea000383ffff */
[----:B------:R-:W-:Y:S05]  /*29d50*/  BRA `(.L_x_11) ;  /* 0xfffffe9000887947 */ /* 0x000fea000383ffff */
        .weak           $__internal_0_$__cuda_sm10x_tcgen05_guardrail_trap_col_being_dealloced_not_returned_by_alloc
        .type           $__internal_0_$__cuda_sm10x_tcgen05_guardrail_trap_col_being_dealloced_not_returned_by_alloc,@function
        .size           $__internal_0_$__cuda_sm10x_tcgen05_guardrail_trap_col_being_dealloced_not_returned_by_alloc,($__internal_1_$__cuda_sm10x_tcgen05_guardrail_trap_phase_invalid_during_alloc - $__internal_0_$__cuda_sm10x_tcgen05_guardrail_trap_col_being_dealloced_not_returned_by_alloc)
$__internal_0_$__cuda_sm10x_tcgen05_guardrail_trap_col_being_dealloced_not_returned_by_alloc:
[----:B------:R-:W-:Y:S05]  /*29d60*/  BPT.TRAP 0x1 ;  /* 0x000000040000795c */ /* 0x000fea0000300000 */
[----:B------:R-:W-:-:S04]  /*29d70*/  IMAD.MOV.U32 R3, RZ, RZ, 0x0 ;  /* 0x00000000ff037424 */ /* 0x000fc800078e00ff */
[----:B------:R-:W-:Y:S05]  /*29d80*/  RET.REL.NODEC R2 `(matmul_kernel) ;  /* 0xfffffd60029c7950 */ /* 0x000fea0003c3ffff */
        .weak           $__internal_1_$__cuda_sm10x_tcgen05_guardrail_trap_phase_invalid_during_alloc
        .type           $__internal_1_$__cuda_sm10x_tcgen05_guardrail_trap_phase_invalid_during_alloc,@function
        .size           $__internal_1_$__cuda_sm10x_tcgen05_guardrail_trap_phase_invalid_during_alloc,($__internal_2_$__cuda_sm10x_tcgen05_guardrail_trap_unallocated_columns_being_dealloced - $__internal_1_$__cuda_sm10x_tcgen05_guardrail_trap_phase_invalid_during_alloc)
$__internal_1_$__cuda_sm10x_tcgen05_guardrail_trap_phase_invalid_during_alloc:
[----:B------:R-:W-:Y:S05]  /*29d90*/  BPT.TRAP 0x1 ;  /* 0x000000040000795c */ /* 0x000fea0000300000 */
[----:B------:R-:W-:-:S04]  /*29da0*/  IMAD.MOV.U32 R5, RZ, RZ, 0x0 ;  /* 0x00000000ff057424 */ /* 0x000fc800078e00ff */
[----:B------:R-:W-:Y:S05]  /*29db0*/  RET.REL.NODEC R4 `(matmul_kernel) ;  /* 0xfffffd6004907950 */ /* 0x000fea0003c3ffff */
        .weak           $__internal_2_$__cuda_sm10x_tcgen05_guardrail_trap_unallocated_columns_being_dealloced
        .type           $__internal_2_$__cuda_sm10x_tcgen05_guardrail_trap_unallocated_columns_being_dealloced,@function
        .size           $__internal_2_$__cuda_sm10x_tcgen05_guardrail_trap_unallocated_columns_being_dealloced,(.L_x_20 - $__internal_2_$__cuda_sm10x_tcgen05_guardrail_trap_unallocated_columns_being_dealloced)
$__internal_2_$__cuda_sm10x_tcgen05_guardrail_trap_unallocated_columns_being_dealloced:
[----:B------:R-:W-:Y:S05]  /*29dc0*/  BPT.TRAP 0x1 ;  /* 0x000000040000795c */ /* 0x000fea0000300000 */
[----:B------:R-:W-:-:S04]  /*29dd0*/  IMAD.MOV.U32 R3, RZ, RZ, 0x0 ;  /* 0x00000000ff037424 */ /* 0x000fc800078e00ff */
[----:B------:R-:W-:Y:S05]  /*29de0*/  RET.REL.NODEC R2 `(matmul_kernel) ;  /* 0xfffffd6002847950 */ /* 0x000fea0003c3ffff */
.L_x_17:
[----:B------:R-:W-:-:S00]  /*29df0*/  BRA `(.L_x_17) ;  /* 0xfffffffc00fc7947 */ /* 0x000fc0000383ffff */
[----:B------:R-:W-:-:S00]  /*29e00*/  NOP ;  /* 0x0000000000007918 */ /* 0x000fc00000000000 */
[----:B------:R-:W-:-:S00]  /*29e10*/  NOP ;  /* 0x0000000000007918 */ /* 0x000fc00000000000 */
[----:B------:R-:W-:-:S00]  /*29e20*/  NOP ;  /* 0x0000000000007918 */ /* 0x000fc00000000000 */
[----:B------:R-:W-:-:S00]  /*29e30*/  NOP ;  /* 0x0000000000007918 */ /* 0x000fc00000000000 */
[----:B------:R-:W-:-:S00]  /*29e40*/  NOP ;  /* 0x0000000000007918 */ /* 0x000fc00000000000 */
[----:B------:R-:W-:-:S00]  /*29e50*/  NOP ;  /* 0x0000000000007918 */ /* 0x000fc00000000000 */
[----:B------:R-:W-:-:S00]  /*29e60*/  NOP ;  /* 0x0000000000007918 */ /* 0x000fc00000000000 */
[----:B------:R-:W-:-:S00]  /*29e70*/  NOP ;  /* 0x0000000000007918 */ /* 0x000fc00000000000 */
.L_x_20:


//--------------------- .nv.shared.matmul_kernel  --------------------------
	.section	.nv.shared.matmul_kernel,"aw",@nobits
	.sectionflags	@""
	.align	16
	.zero		1024


//--------------------- .nv.shared.reserved.0     --------------------------
	.section	.nv.shared.reserved.0,"aw",@nobits
	.align	8
	.weak		__nv_reservedSMEM_offset_0_alias
	.size		__nv_reservedSMEM_offset_0_alias, 0, 64
	.other		__nv_reservedSMEM_offset_0_alias,@"STO_CUDA_RESERVED_SHARED STV_DEFAULT"
__nv_reservedSMEM_offset_0_alias:
	.zero		0
.nv.shared.reserved.0:
	.zero		64
	.weak		__nv_reservedSMEM_allocation_phase
	.type		__nv_reservedSMEM_allocation_phase,@object
	.size		__nv_reservedSMEM_allocation_phase,(.L_0 - __nv_reservedSMEM_allocation_phase)
__nv_reservedSMEM_allocation_phase:
	.zero		1
.L_0:
	.zero		7
	.weak		__nv_reservedSMEM_devtool_atexit_pc
	.type		__nv_reservedSMEM_devtool_atexit_pc,@object
	.size		__nv_reservedSMEM_devtool_atexit_pc,(__nv_reservedSMEM_allocation_mask - __nv_reservedSMEM_devtool_atexit_pc)
__nv_reservedSMEM_devtool_atexit_pc:
	.zero		8
	.weak		__nv_reservedSMEM_allocation_mask
	.type		__nv_reservedSMEM_allocation_mask,@object
	.size		__nv_reservedSMEM_allocation_mask,(.L_2 - __nv_reservedSMEM_allocation_mask)
__nv_reservedSMEM_allocation_mask:
	.zero		4
.L_2:


//--------------------- .nv.constant0.matmul_kernel --------------------------
	.section	.nv.constant0.matmul_kernel,"a",@progbits
	.sectionflags	@""
	.align	4
.nv.constant0.matmul_kernel:
	.zero		976


//--------------------- SYMBOLS --------------------------

	.type		.nv.reservedSmem.offset0,@object
	.size		.nv.reservedSmem.offset0,0x4
	.type		.nv.reservedSmem.cap,@object
	.size		.nv.reservedSmem.cap,0x4
